//
// Generated by NVIDIA NVVM Compiler
//
// Compiler Build ID: CL-36424714
// Cuda compilation tools, release 13.0, V13.0.88
// Based on NVVM 20.0.0
//

.version 9.0
.target sm_100
.address_size 64

	// .globl	_Z18parallel_calculateN6thrust24THRUST_300001_SM_1000_NS10device_ptrIfEEiffff
.func  (.param .b64 func_retval0) __internal_accurate_pow
(
	.param .b64 __internal_accurate_pow_param_0
)
;
.global .align 1 .b8 _ZN32_INTERNAL_cb110068_4_k_cu__Z1fff4cuda3std3__45__cpo5beginE[1];
.global .align 1 .b8 _ZN32_INTERNAL_cb110068_4_k_cu__Z1fff4cuda3std3__45__cpo3endE[1];
.global .align 1 .b8 _ZN32_INTERNAL_cb110068_4_k_cu__Z1fff4cuda3std3__45__cpo6cbeginE[1];
.global .align 1 .b8 _ZN32_INTERNAL_cb110068_4_k_cu__Z1fff4cuda3std3__45__cpo4cendE[1];
.global .align 1 .b8 _ZN32_INTERNAL_cb110068_4_k_cu__Z1fff4cuda3std3__45__cpo6rbeginE[1];
.global .align 1 .b8 _ZN32_INTERNAL_cb110068_4_k_cu__Z1fff4cuda3std3__45__cpo4rendE[1];
.global .align 1 .b8 _ZN32_INTERNAL_cb110068_4_k_cu__Z1fff4cuda3std3__45__cpo7crbeginE[1];
.global .align 1 .b8 _ZN32_INTERNAL_cb110068_4_k_cu__Z1fff4cuda3std3__45__cpo5crendE[1];
.global .align 1 .b8 _ZN32_INTERNAL_cb110068_4_k_cu__Z1fff4cuda3std3__434_GLOBAL__N__cb110068_4_k_cu__Z1fff6ignoreE[1];
.global .align 1 .b8 _ZN32_INTERNAL_cb110068_4_k_cu__Z1fff4cuda3std3__419piecewise_constructE[1];
.global .align 1 .b8 _ZN32_INTERNAL_cb110068_4_k_cu__Z1fff4cuda3std3__48in_placeE[1];
.global .align 1 .b8 _ZN32_INTERNAL_cb110068_4_k_cu__Z1fff4cuda3std3__420unreachable_sentinelE[1];
.global .align 1 .b8 _ZN32_INTERNAL_cb110068_4_k_cu__Z1fff4cuda3std3__47nulloptE[1];
.global .align 1 .b8 _ZN32_INTERNAL_cb110068_4_k_cu__Z1fff4cuda3std3__48unexpectE[1];
.global .align 1 .b8 _ZN32_INTERNAL_cb110068_4_k_cu__Z1fff4cuda3std6ranges3__45__cpo4swapE[1];
.global .align 1 .b8 _ZN32_INTERNAL_cb110068_4_k_cu__Z1fff4cuda3std6ranges3__45__cpo9iter_moveE[1];
.global .align 1 .b8 _ZN32_INTERNAL_cb110068_4_k_cu__Z1fff4cuda3std6ranges3__45__cpo5beginE[1];
.global .align 1 .b8 _ZN32_INTERNAL_cb110068_4_k_cu__Z1fff4cuda3std6ranges3__45__cpo3endE[1];
.global .align 1 .b8 _ZN32_INTERNAL_cb110068_4_k_cu__Z1fff4cuda3std6ranges3__45__cpo6cbeginE[1];
.global .align 1 .b8 _ZN32_INTERNAL_cb110068_4_k_cu__Z1fff4cuda3std6ranges3__45__cpo4cendE[1];
.global .align 1 .b8 _ZN32_INTERNAL_cb110068_4_k_cu__Z1fff4cuda3std6ranges3__45__cpo7advanceE[1];
.global .align 1 .b8 _ZN32_INTERNAL_cb110068_4_k_cu__Z1fff4cuda3std6ranges3__45__cpo9iter_swapE[1];
.global .align 1 .b8 _ZN32_INTERNAL_cb110068_4_k_cu__Z1fff4cuda3std6ranges3__45__cpo4nextE[1];
.global .align 1 .b8 _ZN32_INTERNAL_cb110068_4_k_cu__Z1fff4cuda3std6ranges3__45__cpo4prevE[1];
.global .align 1 .b8 _ZN32_INTERNAL_cb110068_4_k_cu__Z1fff4cuda3std6ranges3__45__cpo4dataE[1];
.global .align 1 .b8 _ZN32_INTERNAL_cb110068_4_k_cu__Z1fff4cuda3std6ranges3__45__cpo5cdataE[1];
.global .align 1 .b8 _ZN32_INTERNAL_cb110068_4_k_cu__Z1fff4cuda3std6ranges3__45__cpo4sizeE[1];
.global .align 1 .b8 _ZN32_INTERNAL_cb110068_4_k_cu__Z1fff4cuda3std6ranges3__45__cpo5ssizeE[1];
.global .align 1 .b8 _ZN32_INTERNAL_cb110068_4_k_cu__Z1fff4cuda3std6ranges3__45__cpo8distanceE[1];
.global .align 1 .b8 _ZN32_INTERNAL_cb110068_4_k_cu__Z1fff6thrust24THRUST_300001_SM_1000_NS8cuda_cub3parE[1];
.global .align 1 .b8 _ZN32_INTERNAL_cb110068_4_k_cu__Z1fff6thrust24THRUST_300001_SM_1000_NS8cuda_cub10par_nosyncE[1];
.global .align 1 .b8 _ZN32_INTERNAL_cb110068_4_k_cu__Z1fff6thrust24THRUST_300001_SM_1000_NS6system6detail10sequential3seqE[1];
.global .align 1 .b8 _ZN32_INTERNAL_cb110068_4_k_cu__Z1fff6thrust24THRUST_300001_SM_1000_NS6system3cpp3parE[1];
.global .align 1 .b8 _ZN32_INTERNAL_cb110068_4_k_cu__Z1fff6thrust24THRUST_300001_SM_1000_NS12placeholders2_1E[1];
.global .align 1 .b8 _ZN32_INTERNAL_cb110068_4_k_cu__Z1fff6thrust24THRUST_300001_SM_1000_NS12placeholders2_2E[1];
.global .align 1 .b8 _ZN32_INTERNAL_cb110068_4_k_cu__Z1fff6thrust24THRUST_300001_SM_1000_NS12placeholders2_3E[1];
.global .align 1 .b8 _ZN32_INTERNAL_cb110068_4_k_cu__Z1fff6thrust24THRUST_300001_SM_1000_NS12placeholders2_4E[1];
.global .align 1 .b8 _ZN32_INTERNAL_cb110068_4_k_cu__Z1fff6thrust24THRUST_300001_SM_1000_NS12placeholders2_5E[1];
.global .align 1 .b8 _ZN32_INTERNAL_cb110068_4_k_cu__Z1fff6thrust24THRUST_300001_SM_1000_NS12placeholders2_6E[1];
.global .align 1 .b8 _ZN32_INTERNAL_cb110068_4_k_cu__Z1fff6thrust24THRUST_300001_SM_1000_NS12placeholders2_7E[1];
.global .align 1 .b8 _ZN32_INTERNAL_cb110068_4_k_cu__Z1fff6thrust24THRUST_300001_SM_1000_NS12placeholders2_8E[1];
.global .align 1 .b8 _ZN32_INTERNAL_cb110068_4_k_cu__Z1fff6thrust24THRUST_300001_SM_1000_NS12placeholders2_9E[1];
.global .align 1 .b8 _ZN32_INTERNAL_cb110068_4_k_cu__Z1fff6thrust24THRUST_300001_SM_1000_NS12placeholders3_10E[1];
.global .align 1 .b8 _ZN32_INTERNAL_cb110068_4_k_cu__Z1fff6thrust24THRUST_300001_SM_1000_NS3seqE[1];
.global .align 1 .b8 _ZN32_INTERNAL_cb110068_4_k_cu__Z1fff6thrust24THRUST_300001_SM_1000_NS6deviceE[1];
.extern .shared .align 16 .b8 _ZN6thrust24THRUST_300001_SM_1000_NS8cuda_cub4core6detail5shmemE[];

.visible .entry _Z18parallel_calculateN6thrust24THRUST_300001_SM_1000_NS10device_ptrIfEEiffff(
	.param .align 8 .b8 _Z18parallel_calculateN6thrust24THRUST_300001_SM_1000_NS10device_ptrIfEEiffff_param_0[8],
	.param .u32 _Z18parallel_calculateN6thrust24THRUST_300001_SM_1000_NS10device_ptrIfEEiffff_param_1,
	.param .f32 _Z18parallel_calculateN6thrust24THRUST_300001_SM_1000_NS10device_ptrIfEEiffff_param_2,
	.param .f32 _Z18parallel_calculateN6thrust24THRUST_300001_SM_1000_NS10device_ptrIfEEiffff_param_3,
	.param .f32 _Z18parallel_calculateN6thrust24THRUST_300001_SM_1000_NS10device_ptrIfEEiffff_param_4,
	.param .f32 _Z18parallel_calculateN6thrust24THRUST_300001_SM_1000_NS10device_ptrIfEEiffff_param_5
)
{
	.reg .pred 	%p<58>;
	.reg .b32 	%r<80>;
	.reg .b32 	%f<138>;
	.reg .b64 	%rd<6>;
	.reg .b64 	%fd<57>;

	ld.param.u64 	%rd3, [_Z18parallel_calculateN6thrust24THRUST_300001_SM_1000_NS10device_ptrIfEEiffff_param_0];
	ld.param.u32 	%r8, [_Z18parallel_calculateN6thrust24THRUST_300001_SM_1000_NS10device_ptrIfEEiffff_param_1];
	ld.param.f32 	%f21, [_Z18parallel_calculateN6thrust24THRUST_300001_SM_1000_NS10device_ptrIfEEiffff_param_4];
	ld.param.f32 	%f22, [_Z18parallel_calculateN6thrust24THRUST_300001_SM_1000_NS10device_ptrIfEEiffff_param_5];
	mov.u32 	%r9, %ctaid.x;
	mov.u32 	%r10, %ntid.x;
	mov.u32 	%r11, %tid.x;
	mad.lo.s32 	%r1, %r9, %r10, %r11;
	mov.u32 	%r12, %ctaid.y;
	mov.u32 	%r13, %ntid.y;
	mov.u32 	%r14, %tid.y;
	mad.lo.s32 	%r15, %r12, %r13, %r14;
	cvt.rn.f32.s32 	%f23, %r1;
	mul.f32 	%f1, %f22, %f23;
	cvt.rn.f32.u32 	%f24, %r15;
	mul.f32 	%f2, %f22, %f24;
	max.s32 	%r16, %r1, %r15;
	setp.ge.s32 	%p1, %r16, %r8;
	@%p1 bra 	$L__BB0_36;
	ld.param.f32 	%f131, [_Z18parallel_calculateN6thrust24THRUST_300001_SM_1000_NS10device_ptrIfEEiffff_param_3];
	ld.param.f32 	%f127, [_Z18parallel_calculateN6thrust24THRUST_300001_SM_1000_NS10device_ptrIfEEiffff_param_2];
	add.f32 	%f25, %f2, 0fC0000000;
	add.f32 	%f3, %f1, %f1;
	sub.f32 	%f26, %f25, %f3;
	mul.f32 	%f27, %f2, %f26;
	sub.f32 	%f28, %f127, %f131;
	mul.f32 	%f29, %f28, %f1;
	sub.f32 	%f30, %f29, %f131;
	add.f32 	%f31, %f30, 0f3F800000;
	mul.f32 	%f4, %f27, %f31;
	add.f32 	%f5, %f1, 0f3F800000;
	add.f32 	%f6, %f2, %f5;
	cvt.f64.f32 	%fd1, %f6;
	{
	.reg .b32 %temp; 
	mov.b64 	{%temp, %r3}, %fd1;
	}
	mov.f64 	%fd25, 0d4010000000000000;
	{
	.reg .b32 %temp; 
	mov.b64 	{%temp, %r17}, %fd25;
	}
	and.b32  	%r5, %r17, 2146435072;
	setp.eq.s32 	%p2, %r5, 1072693248;
	abs.f64 	%fd2, %fd1;
	{ // callseq 0, 0
	.param .b64 param0;
	st.param.f64 	[param0], %fd2;
	.param .b64 retval0;
	call.uni (retval0), 
	__internal_accurate_pow, 
	(
	param0
	);
	ld.param.f64 	%fd26, [retval0];
	} // callseq 0
	setp.lt.s32 	%p3, %r3, 0;
	neg.f64 	%fd28, %fd26;
	selp.f64 	%fd29, %fd28, %fd26, %p2;
	selp.f64 	%fd56, %fd29, %fd26, %p3;
	setp.neu.f32 	%p4, %f6, 0f00000000;
	mov.f64 	%fd50, %fd56;
	@%p4 bra 	$L__BB0_3;
	setp.eq.s32 	%p5, %r5, 1072693248;
	selp.b32 	%r18, %r3, 0, %p5;
	setp.lt.s32 	%p6, %r17, 0;
	or.b32  	%r19, %r18, 2146435072;
	selp.b32 	%r20, %r19, %r18, %p6;
	mov.b32 	%r21, 0;
	mov.b64 	%fd50, {%r21, %r20};
$L__BB0_3:
	add.f64 	%fd30, %fd1, 0d4010000000000000;
	{
	.reg .b32 %temp; 
	mov.b64 	{%temp, %r22}, %fd30;
	}
	and.b32  	%r6, %r22, 2146435072;
	setp.ne.s32 	%p7, %r6, 2146435072;
	@%p7 bra 	$L__BB0_8;
	setp.num.f32 	%p8, %f6, %f6;
	@%p8 bra 	$L__BB0_6;
	mov.f64 	%fd31, 0d4010000000000000;
	add.rn.f64 	%fd50, %fd1, %fd31;
	bra.uni 	$L__BB0_8;
$L__BB0_6:
	setp.neu.f64 	%p9, %fd2, 0d7FF0000000000000;
	@%p9 bra 	$L__BB0_8;
	setp.lt.s32 	%p10, %r3, 0;
	setp.eq.s32 	%p11, %r5, 1072693248;
	setp.lt.s32 	%p12, %r17, 0;
	selp.b32 	%r24, 0, 2146435072, %p12;
	and.b32  	%r25, %r17, 2147483647;
	setp.ne.s32 	%p13, %r25, 1071644672;
	or.b32  	%r26, %r24, -2147483648;
	selp.b32 	%r27, %r26, %r24, %p13;
	selp.b32 	%r28, %r27, %r24, %p11;
	selp.b32 	%r29, %r28, %r24, %p10;
	mov.b32 	%r30, 0;
	mov.b64 	%fd50, {%r30, %r29};
$L__BB0_8:
	ld.param.f32 	%f132, [_Z18parallel_calculateN6thrust24THRUST_300001_SM_1000_NS10device_ptrIfEEiffff_param_3];
	ld.param.f32 	%f128, [_Z18parallel_calculateN6thrust24THRUST_300001_SM_1000_NS10device_ptrIfEEiffff_param_2];
	setp.neu.f32 	%p14, %f6, 0f00000000;
	setp.eq.f32 	%p15, %f6, 0f3F800000;
	selp.f64 	%fd32, 0d3FF0000000000000, %fd50, %p15;
	cvt.f64.f32 	%fd33, %f4;
	div.rn.f64 	%fd34, %fd33, %fd32;
	cvt.rn.f32.f64 	%f7, %fd34;
	add.f32 	%f8, %f2, %f2;
	sub.f32 	%f32, %f1, %f8;
	add.f32 	%f33, %f32, 0fC0000000;
	mul.f32 	%f34, %f1, %f33;
	fma.rn.f32 	%f35, %f128, %f2, %f128;
	mul.f32 	%f36, %f132, %f2;
	sub.f32 	%f37, %f35, %f36;
	add.f32 	%f38, %f37, 0fBF800000;
	mul.f32 	%f9, %f34, %f38;
	mov.f64 	%fd52, %fd56;
	@%p14 bra 	$L__BB0_10;
	setp.eq.s32 	%p16, %r5, 1072693248;
	selp.b32 	%r31, %r3, 0, %p16;
	setp.lt.s32 	%p17, %r17, 0;
	or.b32  	%r32, %r31, 2146435072;
	selp.b32 	%r33, %r32, %r31, %p17;
	mov.b32 	%r34, 0;
	mov.b64 	%fd52, {%r34, %r33};
$L__BB0_10:
	setp.ne.s32 	%p18, %r6, 2146435072;
	@%p18 bra 	$L__BB0_15;
	setp.num.f32 	%p19, %f6, %f6;
	@%p19 bra 	$L__BB0_13;
	mov.f64 	%fd35, 0d4010000000000000;
	add.rn.f64 	%fd52, %fd1, %fd35;
	bra.uni 	$L__BB0_15;
$L__BB0_13:
	setp.neu.f64 	%p20, %fd2, 0d7FF0000000000000;
	@%p20 bra 	$L__BB0_15;
	setp.lt.s32 	%p21, %r3, 0;
	setp.eq.s32 	%p22, %r5, 1072693248;
	setp.lt.s32 	%p23, %r17, 0;
	selp.b32 	%r36, 0, 2146435072, %p23;
	and.b32  	%r37, %r17, 2147483647;
	setp.ne.s32 	%p24, %r37, 1071644672;
	or.b32  	%r38, %r36, -2147483648;
	selp.b32 	%r39, %r38, %r36, %p24;
	selp.b32 	%r40, %r39, %r36, %p22;
	selp.b32 	%r41, %r40, %r36, %p21;
	mov.b32 	%r42, 0;
	mov.b64 	%fd52, {%r42, %r41};
$L__BB0_15:
	setp.eq.f32 	%p25, %f6, 0f3F800000;
	selp.f64 	%fd36, 0d3FF0000000000000, %fd52, %p25;
	cvt.f64.f32 	%fd37, %f9;
	div.rn.f64 	%fd38, %fd37, %fd36;
	cvt.f64.f32 	%fd14, %f21;
	div.rn.f64 	%fd39, %fd38, %fd14;
	cvt.rn.f32.f64 	%f10, %fd39;
	sub.f32 	%f11, %f7, %f10;
	setp.eq.f32 	%p26, %f11, 0f3F800000;
	mov.f32 	%f137, 0f3F800000;
	@%p26 bra 	$L__BB0_20;
	abs.f32 	%f40, %f11;
	setp.num.f32 	%p27, %f40, %f40;
	@%p27 bra 	$L__BB0_18;
	mov.f32 	%f98, 0f40000000;
	add.rn.f32 	%f137, %f11, %f98;
	bra.uni 	$L__BB0_20;
$L__BB0_18:
	abs.f32 	%f41, %f11;
	setp.lt.f32 	%p28, %f41, 0f00800000;
	mul.f32 	%f43, %f41, 0f4B800000;
	selp.f32 	%f44, %f43, %f41, %p28;
	mov.b32 	%r43, %f44;
	add.s32 	%r44, %r43, -1060439283;
	and.b32  	%r45, %r44, -8388608;
	sub.s32 	%r46, %r43, %r45;
	mov.b32 	%f45, %r46;
	cvt.rn.f32.s32 	%f46, %r45;
	selp.f32 	%f47, 0fC1C00000, 0f00000000, %p28;
	fma.rn.f32 	%f48, %f46, 0f34000000, %f47;
	add.f32 	%f49, %f45, 0fBF800000;
	add.f32 	%f50, %f45, 0f3F800000;
	rcp.approx.ftz.f32 	%f51, %f50;
	add.f32 	%f52, %f49, %f49;
	mul.f32 	%f53, %f52, %f51;
	mul.f32 	%f54, %f53, %f53;
	neg.f32 	%f55, %f53;
	sub.f32 	%f56, %f49, %f53;
	add.f32 	%f57, %f56, %f56;
	fma.rn.f32 	%f58, %f55, %f49, %f57;
	mul.rn.f32 	%f59, %f51, %f58;
	fma.rn.f32 	%f60, %f54, 0f3A2C32E4, 0f3B52E7DB;
	fma.rn.f32 	%f61, %f60, %f54, 0f3C93BB73;
	fma.rn.f32 	%f62, %f61, %f54, 0f3DF6384F;
	mul.rn.f32 	%f63, %f62, %f54;
	fma.rn.f32 	%f64, %f53, 0f3FB8AA3B, %f48;
	mul.f32 	%f65, %f63, 0f40400000;
	sub.f32 	%f66, %f48, %f64;
	fma.rn.f32 	%f67, %f53, 0f3FB8AA3B, %f66;
	fma.rn.f32 	%f68, %f59, 0f3FB8AA3B, %f67;
	fma.rn.f32 	%f69, %f53, 0f32A55E34, %f68;
	fma.rn.f32 	%f70, %f65, %f59, %f69;
	fma.rn.f32 	%f71, %f63, %f53, %f70;
	add.rn.f32 	%f72, %f64, %f71;
	mov.f32 	%f73, 0f40000000;
	mul.rn.f32 	%f74, %f72, %f73;
	cvt.rni.f32.f32 	%f75, %f74;
	sub.f32 	%f76, %f74, %f75;
	neg.f32 	%f77, %f74;
	fma.rn.f32 	%f78, %f72, 0f40000000, %f77;
	neg.f32 	%f79, %f64;
	add.rn.f32 	%f80, %f72, %f79;
	neg.f32 	%f81, %f80;
	add.rn.f32 	%f82, %f71, %f81;
	fma.rn.f32 	%f83, %f82, 0f40000000, %f78;
	add.f32 	%f84, %f76, %f83;
	setp.gt.f32 	%p29, %f75, 0f00000000;
	selp.b32 	%r47, 0, -2097152000, %p29;
	setp.neu.f32 	%p30, %f11, 0f00000000;
	setp.neu.f32 	%p31, %f41, 0f7F800000;
	setp.lt.f32 	%p32, %f74, 0f00000000;
	selp.f32 	%f85, 0f00000000, 0f7F800000, %p32;
	abs.f32 	%f86, %f74;
	setp.gt.f32 	%p33, %f86, 0f43180000;
	cvt.rzi.s32.f32 	%r48, %f75;
	shl.b32 	%r49, %r48, 23;
	sub.s32 	%r50, %r49, %r47;
	mov.b32 	%f87, %r50;
	add.s32 	%r51, %r47, 2130706432;
	mov.b32 	%f88, %r51;
	fma.rn.f32 	%f89, %f84, 0f391FCB8E, 0f3AAF85ED;
	fma.rn.f32 	%f90, %f89, %f84, 0f3C1D9856;
	fma.rn.f32 	%f91, %f90, %f84, 0f3D6357BB;
	fma.rn.f32 	%f92, %f91, %f84, 0f3E75FDEC;
	fma.rn.f32 	%f93, %f92, %f84, 0f3F317218;
	fma.rn.f32 	%f94, %f93, %f84, 0f3F800000;
	mul.f32 	%f95, %f94, %f88;
	mul.f32 	%f96, %f95, %f87;
	selp.f32 	%f137, %f85, %f96, %p33;
	and.pred  	%p34, %p30, %p31;
	@%p34 bra 	$L__BB0_20;
	add.f32 	%f97, %f11, %f11;
	mov.b32 	%r52, %f97;
	and.b32  	%r53, %r52, 2147483647;
	mov.b32 	%f137, %r53;
$L__BB0_20:
	ld.param.f32 	%f135, [_Z18parallel_calculateN6thrust24THRUST_300001_SM_1000_NS10device_ptrIfEEiffff_param_5];
	ld.param.f32 	%f133, [_Z18parallel_calculateN6thrust24THRUST_300001_SM_1000_NS10device_ptrIfEEiffff_param_3];
	ld.param.f32 	%f129, [_Z18parallel_calculateN6thrust24THRUST_300001_SM_1000_NS10device_ptrIfEEiffff_param_2];
	setp.neu.f32 	%p35, %f6, 0f00000000;
	cvt.rn.f32.s32 	%f99, %r1;
	mul.f32 	%f100, %f135, %f99;
	mul.f32 	%f101, %f100, %f100;
	add.f32 	%f102, %f100, 0fC0000000;
	sub.f32 	%f103, %f102, %f8;
	mul.f32 	%f104, %f129, %f103;
	sub.f32 	%f105, %f5, %f8;
	mul.f32 	%f106, %f133, %f105;
	sub.f32 	%f107, %f104, %f106;
	add.f32 	%f108, %f107, 0f40400000;
	mul.f32 	%f16, %f101, %f108;
	mov.f64 	%fd54, %fd56;
	@%p35 bra 	$L__BB0_22;
	setp.eq.s32 	%p36, %r5, 1072693248;
	selp.b32 	%r54, %r3, 0, %p36;
	setp.lt.s32 	%p37, %r17, 0;
	or.b32  	%r55, %r54, 2146435072;
	selp.b32 	%r56, %r55, %r54, %p37;
	mov.b32 	%r57, 0;
	mov.b64 	%fd54, {%r57, %r56};
$L__BB0_22:
	setp.ne.s32 	%p38, %r6, 2146435072;
	@%p38 bra 	$L__BB0_27;
	setp.num.f32 	%p39, %f6, %f6;
	@%p39 bra 	$L__BB0_25;
	mov.f64 	%fd40, 0d4010000000000000;
	add.rn.f64 	%fd54, %fd1, %fd40;
	bra.uni 	$L__BB0_27;
$L__BB0_25:
	setp.neu.f64 	%p40, %fd2, 0d7FF0000000000000;
	@%p40 bra 	$L__BB0_27;
	setp.lt.s32 	%p41, %r3, 0;
	setp.eq.s32 	%p42, %r5, 1072693248;
	setp.lt.s32 	%p43, %r17, 0;
	selp.b32 	%r59, 0, 2146435072, %p43;
	and.b32  	%r60, %r17, 2147483647;
	setp.ne.s32 	%p44, %r60, 1071644672;
	or.b32  	%r61, %r59, -2147483648;
	selp.b32 	%r62, %r61, %r59, %p44;
	selp.b32 	%r63, %r62, %r59, %p42;
	selp.b32 	%r64, %r63, %r59, %p41;
	mov.b32 	%r65, 0;
	mov.b64 	%fd54, {%r65, %r64};
$L__BB0_27:
	ld.param.f32 	%f136, [_Z18parallel_calculateN6thrust24THRUST_300001_SM_1000_NS10device_ptrIfEEiffff_param_5];
	ld.param.f32 	%f134, [_Z18parallel_calculateN6thrust24THRUST_300001_SM_1000_NS10device_ptrIfEEiffff_param_3];
	ld.param.f32 	%f130, [_Z18parallel_calculateN6thrust24THRUST_300001_SM_1000_NS10device_ptrIfEEiffff_param_2];
	setp.eq.f32 	%p45, %f6, 0f3F800000;
	setp.neu.f32 	%p46, %f6, 0f00000000;
	selp.f64 	%fd41, 0d3FF0000000000000, %fd54, %p45;
	cvt.f64.f32 	%fd42, %f16;
	div.rn.f64 	%fd43, %fd42, %fd41;
	div.rn.f64 	%fd44, %fd43, %fd14;
	cvt.rn.f32.f64 	%f17, %fd44;
	cvt.rn.f32.u32 	%f109, %r15;
	mul.f32 	%f110, %f136, %f109;
	neg.f32 	%f111, %f110;
	mul.f32 	%f112, %f110, %f111;
	mov.f32 	%f113, 0f3F800000;
	sub.f32 	%f114, %f113, %f3;
	add.f32 	%f115, %f110, %f114;
	add.f32 	%f116, %f3, 0f40000000;
	sub.f32 	%f117, %f116, %f110;
	mul.f32 	%f118, %f134, %f117;
	fma.rn.f32 	%f119, %f130, %f115, %f118;
	add.f32 	%f120, %f119, 0fC0400000;
	mul.f32 	%f18, %f112, %f120;
	@%p46 bra 	$L__BB0_29;
	setp.eq.s32 	%p47, %r5, 1072693248;
	selp.b32 	%r66, %r3, 0, %p47;
	setp.lt.s32 	%p48, %r17, 0;
	or.b32  	%r67, %r66, 2146435072;
	selp.b32 	%r68, %r67, %r66, %p48;
	mov.b32 	%r69, 0;
	mov.b64 	%fd56, {%r69, %r68};
$L__BB0_29:
	setp.ne.s32 	%p49, %r6, 2146435072;
	@%p49 bra 	$L__BB0_34;
	setp.num.f32 	%p50, %f6, %f6;
	@%p50 bra 	$L__BB0_32;
	mov.f64 	%fd45, 0d4010000000000000;
	add.rn.f64 	%fd56, %fd1, %fd45;
	bra.uni 	$L__BB0_34;
$L__BB0_32:
	setp.neu.f64 	%p51, %fd2, 0d7FF0000000000000;
	@%p51 bra 	$L__BB0_34;
	setp.lt.s32 	%p52, %r3, 0;
	setp.eq.s32 	%p53, %r5, 1072693248;
	setp.lt.s32 	%p54, %r17, 0;
	selp.b32 	%r71, 0, 2146435072, %p54;
	and.b32  	%r72, %r17, 2147483647;
	setp.ne.s32 	%p55, %r72, 1071644672;
	or.b32  	%r73, %r71, -2147483648;
	selp.b32 	%r74, %r73, %r71, %p55;
	selp.b32 	%r75, %r74, %r71, %p53;
	selp.b32 	%r76, %r75, %r71, %p52;
	mov.b32 	%r77, 0;
	mov.b64 	%fd56, {%r77, %r76};
$L__BB0_34:
	setp.eq.f32 	%p56, %f6, 0f3F800000;
	selp.f64 	%fd46, 0d3FF0000000000000, %fd56, %p56;
	cvt.f64.f32 	%fd47, %f18;
	div.rn.f64 	%fd48, %fd47, %fd46;
	cvt.rn.f32.f64 	%f121, %fd48;
	mul.f32 	%f122, %f17, 0f40800000;
	fma.rn.f32 	%f123, %f122, %f121, %f137;
	mul.f32 	%f124, %f7, 0f40800000;
	mul.f32 	%f125, %f124, %f10;
	sub.f32 	%f126, %f123, %f125;
	mad.lo.s32 	%r78, %r8, %r15, %r1;
	cvta.to.global.u64 	%rd4, %rd3;
	mul.wide.s32 	%rd5, %r78, 4;
	add.s64 	%rd2, %rd4, %rd5;
	st.global.f32 	[%rd2], %f126;
	setp.leu.f32 	%p57, %f126, 0f00000000;
	@%p57 bra 	$L__BB0_36;
	mov.b32 	%r79, 0;
	st.global.u32 	[%rd2], %r79;
$L__BB0_36:
	bar.sync 	0;
	ret;

}
	// .globl	_ZN6thrust24THRUST_300001_SM_1000_NS8cuda_cub4core6detail13_kernel_agentINS1_8__reduce11ReduceAgentINS0_12zip_iteratorIN4cuda3std3__45tupleIJNS0_6detail15normal_iteratorINS0_10device_ptrIfEEEENS0_17counting_iteratorIlNS0_11use_defaultESI_SI_EEEEEEEPNSB_IJflEEESM_iNS1_9__extrema9arg_min_fIflNSA_4lessIfEEEEEEJSL_SN_iSS_EEEvDpT0_
.visible .entry _ZN6thrust24THRUST_300001_SM_1000_NS8cuda_cub4core6detail13_kernel_agentINS1_8__reduce11ReduceAgentINS0_12zip_iteratorIN4cuda3std3__45tupleIJNS0_6detail15normal_iteratorINS0_10device_ptrIfEEEENS0_17counting_iteratorIlNS0_11use_defaultESI_SI_EEEEEEEPNSB_IJflEEESM_iNS1_9__extrema9arg_min_fIflNSA_4lessIfEEEEEEJSL_SN_iSS_EEEvDpT0_(
	.param .align 8 .b8 _ZN6thrust24THRUST_300001_SM_1000_NS8cuda_cub4core6detail13_kernel_agentINS1_8__reduce11ReduceAgentINS0_12zip_iteratorIN4cuda3std3__45tupleIJNS0_6detail15normal_iteratorINS0_10device_ptrIfEEEENS0_17counting_iteratorIlNS0_11use_defaultESI_SI_EEEEEEEPNSB_IJflEEESM_iNS1_9__extrema9arg_min_fIflNSA_4lessIfEEEEEEJSL_SN_iSS_EEEvDpT0__param_0[16],
	.param .u64 .ptr .align 1 _ZN6thrust24THRUST_300001_SM_1000_NS8cuda_cub4core6detail13_kernel_agentINS1_8__reduce11ReduceAgentINS0_12zip_iteratorIN4cuda3std3__45tupleIJNS0_6detail15normal_iteratorINS0_10device_ptrIfEEEENS0_17counting_iteratorIlNS0_11use_defaultESI_SI_EEEEEEEPNSB_IJflEEESM_iNS1_9__extrema9arg_min_fIflNSA_4lessIfEEEEEEJSL_SN_iSS_EEEvDpT0__param_1,
	.param .u32 _ZN6thrust24THRUST_300001_SM_1000_NS8cuda_cub4core6detail13_kernel_agentINS1_8__reduce11ReduceAgentINS0_12zip_iteratorIN4cuda3std3__45tupleIJNS0_6detail15normal_iteratorINS0_10device_ptrIfEEEENS0_17counting_iteratorIlNS0_11use_defaultESI_SI_EEEEEEEPNSB_IJflEEESM_iNS1_9__extrema9arg_min_fIflNSA_4lessIfEEEEEEJSL_SN_iSS_EEEvDpT0__param_2,
	.param .align 1 .b8 _ZN6thrust24THRUST_300001_SM_1000_NS8cuda_cub4core6detail13_kernel_agentINS1_8__reduce11ReduceAgentINS0_12zip_iteratorIN4cuda3std3__45tupleIJNS0_6detail15normal_iteratorINS0_10device_ptrIfEEEENS0_17counting_iteratorIlNS0_11use_defaultESI_SI_EEEEEEEPNSB_IJflEEESM_iNS1_9__extrema9arg_min_fIflNSA_4lessIfEEEEEEJSL_SN_iSS_EEEvDpT0__param_3[1]
)
.maxntid 256
{
	.reg .pred 	%p<223>;
	.reg .b32 	%r<400>;
	.reg .b32 	%f<243>;
	.reg .b64 	%rd<306>;

	ld.param.u64 	%rd198, [_ZN6thrust24THRUST_300001_SM_1000_NS8cuda_cub4core6detail13_kernel_agentINS1_8__reduce11ReduceAgentINS0_12zip_iteratorIN4cuda3std3__45tupleIJNS0_6detail15normal_iteratorINS0_10device_ptrIfEEEENS0_17counting_iteratorIlNS0_11use_defaultESI_SI_EEEEEEEPNSB_IJflEEESM_iNS1_9__extrema9arg_min_fIflNSA_4lessIfEEEEEEJSL_SN_iSS_EEEvDpT0__param_0+8];
	ld.param.u64 	%rd197, [_ZN6thrust24THRUST_300001_SM_1000_NS8cuda_cub4core6detail13_kernel_agentINS1_8__reduce11ReduceAgentINS0_12zip_iteratorIN4cuda3std3__45tupleIJNS0_6detail15normal_iteratorINS0_10device_ptrIfEEEENS0_17counting_iteratorIlNS0_11use_defaultESI_SI_EEEEEEEPNSB_IJflEEESM_iNS1_9__extrema9arg_min_fIflNSA_4lessIfEEEEEEJSL_SN_iSS_EEEvDpT0__param_0];
	ld.param.u32 	%r36, [_ZN6thrust24THRUST_300001_SM_1000_NS8cuda_cub4core6detail13_kernel_agentINS1_8__reduce11ReduceAgentINS0_12zip_iteratorIN4cuda3std3__45tupleIJNS0_6detail15normal_iteratorINS0_10device_ptrIfEEEENS0_17counting_iteratorIlNS0_11use_defaultESI_SI_EEEEEEEPNSB_IJflEEESM_iNS1_9__extrema9arg_min_fIflNSA_4lessIfEEEEEEJSL_SN_iSS_EEEvDpT0__param_2];
	setp.eq.s32 	%p1, %r36, 0;
	@%p1 bra 	$L__BB1_200;
	cvta.to.global.u64 	%rd1, %rd197;
	setp.gt.s32 	%p2, %r36, 1279;
	@%p2 bra 	$L__BB1_112;
	mov.u32 	%r1, %tid.x;
	setp.ge.s32 	%p96, %r1, %r36;
	mov.f32 	%f188, 0f00000000;
	mov.b64 	%rd246, 0;
	mov.u32 	%r391, %r1;
	@%p96 bra 	$L__BB1_4;
	cvt.u64.u32 	%rd222, %r1;
	mul.wide.u32 	%rd223, %r1, 4;
	add.s64 	%rd224, %rd1, %rd223;
	add.s64 	%rd246, %rd198, %rd222;
	ld.global.f32 	%f188, [%rd224];
	add.s32 	%r391, %r1, 256;
$L__BB1_4:
	setp.ge.s32 	%p97, %r391, %r36;
	@%p97 bra 	$L__BB1_26;
	not.b32 	%r160, %r391;
	add.s32 	%r4, %r36, %r160;
	and.b32  	%r161, %r4, 768;
	setp.eq.s32 	%p98, %r161, 768;
	@%p98 bra 	$L__BB1_11;
	cvt.u64.u32 	%rd226, %r391;
	add.s64 	%rd237, %rd198, %rd226;
	mul.wide.u32 	%rd227, %r391, 4;
	add.s64 	%rd236, %rd1, %rd227;
	shr.u32 	%r162, %r4, 8;
	add.s32 	%r163, %r162, 1;
	and.b32  	%r164, %r163, 3;
	neg.s32 	%r389, %r164;
$L__BB1_7:
	.pragma "nounroll";
	mov.u64 	%rd9, %rd246;
	mov.f32 	%f3, %f188;
	ld.global.f32 	%f4, [%rd236];
	setp.lt.f32 	%p99, %f3, %f4;
	@%p99 bra 	$L__BB1_10;
	setp.lt.f32 	%p100, %f4, %f3;
	mov.u64 	%rd246, %rd237;
	mov.f32 	%f188, %f4;
	@%p100 bra 	$L__BB1_10;
	setp.lt.s64 	%p101, %rd9, %rd237;
	min.s64 	%rd246, %rd9, %rd237;
	selp.f32 	%f188, %f3, %f4, %p101;
$L__BB1_10:
	add.s32 	%r391, %r391, 256;
	add.s64 	%rd237, %rd237, 256;
	add.s64 	%rd236, %rd236, 1024;
	add.s32 	%r389, %r389, 1;
	setp.ne.s32 	%p102, %r389, 0;
	@%p102 bra 	$L__BB1_7;
$L__BB1_11:
	setp.lt.u32 	%p103, %r4, 768;
	@%p103 bra 	$L__BB1_26;
	add.s32 	%r392, %r391, 512;
$L__BB1_13:
	mov.u32 	%r12, %r392;
	add.s32 	%r165, %r12, -512;
	cvt.s64.s32 	%rd228, %r165;
	mul.wide.s32 	%rd229, %r165, 4;
	add.s64 	%rd17, %rd1, %rd229;
	add.s64 	%rd18, %rd198, %rd228;
	ld.global.f32 	%f10, [%rd17];
	setp.lt.f32 	%p104, %f188, %f10;
	mov.u64 	%rd243, %rd246;
	mov.f32 	%f185, %f188;
	@%p104 bra 	$L__BB1_16;
	setp.lt.f32 	%p105, %f10, %f188;
	mov.u64 	%rd243, %rd18;
	mov.f32 	%f185, %f10;
	@%p105 bra 	$L__BB1_16;
	setp.lt.s64 	%p106, %rd246, %rd18;
	min.s64 	%rd243, %rd246, %rd18;
	selp.f32 	%f185, %f188, %f10, %p106;
$L__BB1_16:
	add.s32 	%r166, %r12, -256;
	cvt.s64.s32 	%rd230, %r166;
	add.s64 	%rd21, %rd198, %rd230;
	ld.global.f32 	%f13, [%rd17+1024];
	setp.lt.f32 	%p107, %f185, %f13;
	mov.u64 	%rd244, %rd243;
	mov.f32 	%f186, %f185;
	@%p107 bra 	$L__BB1_19;
	setp.lt.f32 	%p108, %f13, %f185;
	mov.u64 	%rd244, %rd21;
	mov.f32 	%f186, %f13;
	@%p108 bra 	$L__BB1_19;
	setp.lt.s64 	%p109, %rd243, %rd21;
	min.s64 	%rd244, %rd243, %rd21;
	selp.f32 	%f186, %f185, %f13, %p109;
$L__BB1_19:
	cvt.s64.s32 	%rd231, %r12;
	add.s64 	%rd24, %rd198, %rd231;
	ld.global.f32 	%f16, [%rd17+2048];
	setp.lt.f32 	%p110, %f186, %f16;
	mov.u64 	%rd245, %rd244;
	mov.f32 	%f187, %f186;
	@%p110 bra 	$L__BB1_22;
	setp.lt.f32 	%p111, %f16, %f186;
	mov.u64 	%rd245, %rd24;
	mov.f32 	%f187, %f16;
	@%p111 bra 	$L__BB1_22;
	setp.lt.s64 	%p112, %rd244, %rd24;
	min.s64 	%rd245, %rd244, %rd24;
	selp.f32 	%f187, %f186, %f16, %p112;
$L__BB1_22:
	add.s32 	%r167, %r12, 256;
	cvt.s64.s32 	%rd232, %r167;
	add.s64 	%rd27, %rd198, %rd232;
	ld.global.f32 	%f19, [%rd17+3072];
	setp.lt.f32 	%p113, %f187, %f19;
	mov.u64 	%rd246, %rd245;
	mov.f32 	%f188, %f187;
	@%p113 bra 	$L__BB1_25;
	setp.lt.f32 	%p114, %f19, %f187;
	mov.u64 	%rd246, %rd27;
	mov.f32 	%f188, %f19;
	@%p114 bra 	$L__BB1_25;
	setp.lt.s64 	%p115, %rd245, %rd27;
	min.s64 	%rd246, %rd245, %rd27;
	selp.f32 	%f188, %f187, %f19, %p115;
$L__BB1_25:
	add.s32 	%r392, %r12, 1024;
	add.s32 	%r168, %r12, 512;
	setp.lt.s32 	%p116, %r168, %r36;
	@%p116 bra 	$L__BB1_13;
$L__BB1_26:
	setp.lt.s32 	%p117, %r36, 256;
	@%p117 bra 	$L__BB1_66;
	// begin inline asm
	mov.u32 %r282, %laneid;
	// end inline asm
	mov.b32 	%r284, %f188;
	mov.b32 	%r300, 1;
	mov.b32 	%r301, 31;
	mov.b32 	%r302, -1;
	// begin inline asm
	shfl.sync.down.b32 %r283, %r284, %r300, %r301, %r302;
	// end inline asm
	mov.b32 	%f23, %r283;
	// begin inline asm
	shfl.sync.down.b32 %r288, %r289, %r300, %r301, %r302;
	// end inline asm
	mov.b64 	{%r294, %r299}, %rd246;
	// begin inline asm
	shfl.sync.down.b32 %r293, %r294, %r300, %r301, %r302;
	// end inline asm
	// begin inline asm
	shfl.sync.down.b32 %r298, %r299, %r300, %r301, %r302;
	// end inline asm
	mov.b64 	%rd31, {%r293, %r298};
	setp.gt.s32 	%p174, %r282, 30;
	setp.lt.f32 	%p175, %f188, %f23;
	or.pred  	%p176, %p174, %p175;
	mov.u64 	%rd248, %rd246;
	mov.f32 	%f190, %f188;
	@%p176 bra 	$L__BB1_30;
	setp.gt.f32 	%p177, %f188, %f23;
	mov.u64 	%rd248, %rd31;
	mov.f32 	%f190, %f23;
	@%p177 bra 	$L__BB1_30;
	setp.lt.s64 	%p178, %rd246, %rd31;
	min.s64 	%rd248, %rd246, %rd31;
	selp.f32 	%f190, %f188, %f23, %p178;
$L__BB1_30:
	mov.b32 	%r304, %f190;
	mov.b32 	%r320, 2;
	mov.b32 	%r321, 31;
	mov.b32 	%r322, -1;
	// begin inline asm
	shfl.sync.down.b32 %r303, %r304, %r320, %r321, %r322;
	// end inline asm
	mov.b32 	%f26, %r303;
	// begin inline asm
	shfl.sync.down.b32 %r308, %r309, %r320, %r321, %r322;
	// end inline asm
	mov.b64 	{%r314, %r319}, %rd248;
	// begin inline asm
	shfl.sync.down.b32 %r313, %r314, %r320, %r321, %r322;
	// end inline asm
	// begin inline asm
	shfl.sync.down.b32 %r318, %r319, %r320, %r321, %r322;
	// end inline asm
	mov.b64 	%rd34, {%r313, %r318};
	setp.gt.s32 	%p179, %r282, 29;
	setp.lt.f32 	%p180, %f190, %f26;
	or.pred  	%p181, %p179, %p180;
	mov.u64 	%rd249, %rd248;
	mov.f32 	%f191, %f190;
	@%p181 bra 	$L__BB1_33;
	setp.gt.f32 	%p182, %f190, %f26;
	mov.u64 	%rd249, %rd34;
	mov.f32 	%f191, %f26;
	@%p182 bra 	$L__BB1_33;
	setp.lt.s64 	%p183, %rd248, %rd34;
	min.s64 	%rd249, %rd248, %rd34;
	selp.f32 	%f191, %f190, %f26, %p183;
$L__BB1_33:
	mov.b32 	%r324, %f191;
	mov.b32 	%r340, 4;
	mov.b32 	%r341, 31;
	mov.b32 	%r342, -1;
	// begin inline asm
	shfl.sync.down.b32 %r323, %r324, %r340, %r341, %r342;
	// end inline asm
	mov.b32 	%f29, %r323;
	// begin inline asm
	shfl.sync.down.b32 %r328, %r329, %r340, %r341, %r342;
	// end inline asm
	mov.b64 	{%r334, %r339}, %rd249;
	// begin inline asm
	shfl.sync.down.b32 %r333, %r334, %r340, %r341, %r342;
	// end inline asm
	// begin inline asm
	shfl.sync.down.b32 %r338, %r339, %r340, %r341, %r342;
	// end inline asm
	mov.b64 	%rd37, {%r333, %r338};
	setp.gt.s32 	%p184, %r282, 27;
	setp.lt.f32 	%p185, %f191, %f29;
	or.pred  	%p186, %p184, %p185;
	mov.u64 	%rd250, %rd249;
	mov.f32 	%f192, %f191;
	@%p186 bra 	$L__BB1_36;
	setp.gt.f32 	%p187, %f191, %f29;
	mov.u64 	%rd250, %rd37;
	mov.f32 	%f192, %f29;
	@%p187 bra 	$L__BB1_36;
	setp.lt.s64 	%p188, %rd249, %rd37;
	min.s64 	%rd250, %rd249, %rd37;
	selp.f32 	%f192, %f191, %f29, %p188;
$L__BB1_36:
	mov.b32 	%r344, %f192;
	mov.b32 	%r360, 8;
	mov.b32 	%r361, 31;
	mov.b32 	%r362, -1;
	// begin inline asm
	shfl.sync.down.b32 %r343, %r344, %r360, %r361, %r362;
	// end inline asm
	mov.b32 	%f32, %r343;
	// begin inline asm
	shfl.sync.down.b32 %r348, %r349, %r360, %r361, %r362;
	// end inline asm
	mov.b64 	{%r354, %r359}, %rd250;
	// begin inline asm
	shfl.sync.down.b32 %r353, %r354, %r360, %r361, %r362;
	// end inline asm
	// begin inline asm
	shfl.sync.down.b32 %r358, %r359, %r360, %r361, %r362;
	// end inline asm
	mov.b64 	%rd40, {%r353, %r358};
	setp.gt.s32 	%p189, %r282, 23;
	setp.lt.f32 	%p190, %f192, %f32;
	or.pred  	%p191, %p189, %p190;
	mov.u64 	%rd251, %rd250;
	mov.f32 	%f193, %f192;
	@%p191 bra 	$L__BB1_39;
	setp.gt.f32 	%p192, %f192, %f32;
	mov.u64 	%rd251, %rd40;
	mov.f32 	%f193, %f32;
	@%p192 bra 	$L__BB1_39;
	setp.lt.s64 	%p193, %rd250, %rd40;
	min.s64 	%rd251, %rd250, %rd40;
	selp.f32 	%f193, %f192, %f32, %p193;
$L__BB1_39:
	mov.b32 	%r364, %f193;
	mov.b32 	%r380, 16;
	mov.b32 	%r381, 31;
	mov.b32 	%r382, -1;
	// begin inline asm
	shfl.sync.down.b32 %r363, %r364, %r380, %r381, %r382;
	// end inline asm
	mov.b32 	%f35, %r363;
	// begin inline asm
	shfl.sync.down.b32 %r368, %r369, %r380, %r381, %r382;
	// end inline asm
	mov.b64 	{%r374, %r379}, %rd251;
	// begin inline asm
	shfl.sync.down.b32 %r373, %r374, %r380, %r381, %r382;
	// end inline asm
	// begin inline asm
	shfl.sync.down.b32 %r378, %r379, %r380, %r381, %r382;
	// end inline asm
	mov.b64 	%rd43, {%r373, %r378};
	setp.gt.s32 	%p194, %r282, 15;
	setp.lt.f32 	%p195, %f193, %f35;
	or.pred  	%p196, %p194, %p195;
	mov.u64 	%rd305, %rd251;
	mov.f32 	%f242, %f193;
	@%p196 bra 	$L__BB1_42;
	setp.gt.f32 	%p197, %f193, %f35;
	mov.u64 	%rd305, %rd43;
	mov.f32 	%f242, %f35;
	@%p197 bra 	$L__BB1_42;
	setp.lt.s64 	%p198, %rd251, %rd43;
	min.s64 	%rd305, %rd251, %rd43;
	selp.f32 	%f242, %f193, %f35, %p198;
$L__BB1_42:
	setp.ne.s32 	%p199, %r282, 0;
	@%p199 bra 	$L__BB1_44;
	shr.u32 	%r383, %r1, 1;
	and.b32  	%r384, %r383, 496;
	mov.u32 	%r385, _ZN6thrust24THRUST_300001_SM_1000_NS8cuda_cub4core6detail5shmemE;
	add.s32 	%r386, %r385, %r384;
	st.shared.f32 	[%r386+8], %f242;
	st.shared.u64 	[%r386+16], %rd305;
$L__BB1_44:
	bar.sync 	0;
	setp.ne.s32 	%p200, %r1, 0;
	@%p200 bra 	$L__BB1_198;
	ld.shared.f32 	%f38, [_ZN6thrust24THRUST_300001_SM_1000_NS8cuda_cub4core6detail5shmemE+24];
	ld.shared.u64 	%rd46, [_ZN6thrust24THRUST_300001_SM_1000_NS8cuda_cub4core6detail5shmemE+32];
	setp.lt.f32 	%p201, %f242, %f38;
	mov.u64 	%rd253, %rd305;
	mov.f32 	%f195, %f242;
	@%p201 bra 	$L__BB1_48;
	setp.lt.f32 	%p202, %f38, %f242;
	mov.u64 	%rd253, %rd46;
	mov.f32 	%f195, %f38;
	@%p202 bra 	$L__BB1_48;
	setp.lt.s64 	%p203, %rd305, %rd46;
	min.s64 	%rd253, %rd305, %rd46;
	selp.f32 	%f195, %f242, %f38, %p203;
$L__BB1_48:
	ld.shared.f32 	%f41, [_ZN6thrust24THRUST_300001_SM_1000_NS8cuda_cub4core6detail5shmemE+40];
	ld.shared.u64 	%rd49, [_ZN6thrust24THRUST_300001_SM_1000_NS8cuda_cub4core6detail5shmemE+48];
	setp.lt.f32 	%p204, %f195, %f41;
	mov.u64 	%rd254, %rd253;
	mov.f32 	%f196, %f195;
	@%p204 bra 	$L__BB1_51;
	setp.lt.f32 	%p205, %f41, %f195;
	mov.u64 	%rd254, %rd49;
	mov.f32 	%f196, %f41;
	@%p205 bra 	$L__BB1_51;
	setp.lt.s64 	%p206, %rd253, %rd49;
	min.s64 	%rd254, %rd253, %rd49;
	selp.f32 	%f196, %f195, %f41, %p206;
$L__BB1_51:
	ld.shared.f32 	%f44, [_ZN6thrust24THRUST_300001_SM_1000_NS8cuda_cub4core6detail5shmemE+56];
	ld.shared.u64 	%rd52, [_ZN6thrust24THRUST_300001_SM_1000_NS8cuda_cub4core6detail5shmemE+64];
	setp.lt.f32 	%p207, %f196, %f44;
	mov.u64 	%rd255, %rd254;
	mov.f32 	%f197, %f196;
	@%p207 bra 	$L__BB1_54;
	setp.lt.f32 	%p208, %f44, %f196;
	mov.u64 	%rd255, %rd52;
	mov.f32 	%f197, %f44;
	@%p208 bra 	$L__BB1_54;
	setp.lt.s64 	%p209, %rd254, %rd52;
	min.s64 	%rd255, %rd254, %rd52;
	selp.f32 	%f197, %f196, %f44, %p209;
$L__BB1_54:
	ld.shared.f32 	%f47, [_ZN6thrust24THRUST_300001_SM_1000_NS8cuda_cub4core6detail5shmemE+72];
	ld.shared.u64 	%rd55, [_ZN6thrust24THRUST_300001_SM_1000_NS8cuda_cub4core6detail5shmemE+80];
	setp.lt.f32 	%p210, %f197, %f47;
	mov.u64 	%rd256, %rd255;
	mov.f32 	%f198, %f197;
	@%p210 bra 	$L__BB1_57;
	setp.lt.f32 	%p211, %f47, %f197;
	mov.u64 	%rd256, %rd55;
	mov.f32 	%f198, %f47;
	@%p211 bra 	$L__BB1_57;
	setp.lt.s64 	%p212, %rd255, %rd55;
	min.s64 	%rd256, %rd255, %rd55;
	selp.f32 	%f198, %f197, %f47, %p212;
$L__BB1_57:
	ld.shared.f32 	%f50, [_ZN6thrust24THRUST_300001_SM_1000_NS8cuda_cub4core6detail5shmemE+88];
	ld.shared.u64 	%rd58, [_ZN6thrust24THRUST_300001_SM_1000_NS8cuda_cub4core6detail5shmemE+96];
	setp.lt.f32 	%p213, %f198, %f50;
	mov.u64 	%rd257, %rd256;
	mov.f32 	%f199, %f198;
	@%p213 bra 	$L__BB1_60;
	setp.lt.f32 	%p214, %f50, %f198;
	mov.u64 	%rd257, %rd58;
	mov.f32 	%f199, %f50;
	@%p214 bra 	$L__BB1_60;
	setp.lt.s64 	%p215, %rd256, %rd58;
	min.s64 	%rd257, %rd256, %rd58;
	selp.f32 	%f199, %f198, %f50, %p215;
$L__BB1_60:
	ld.shared.f32 	%f53, [_ZN6thrust24THRUST_300001_SM_1000_NS8cuda_cub4core6detail5shmemE+104];
	ld.shared.u64 	%rd61, [_ZN6thrust24THRUST_300001_SM_1000_NS8cuda_cub4core6detail5shmemE+112];
	setp.lt.f32 	%p216, %f199, %f53;
	mov.u64 	%rd258, %rd257;
	mov.f32 	%f200, %f199;
	@%p216 bra 	$L__BB1_63;
	setp.lt.f32 	%p217, %f53, %f199;
	mov.u64 	%rd258, %rd61;
	mov.f32 	%f200, %f53;
	@%p217 bra 	$L__BB1_63;
	setp.lt.s64 	%p218, %rd257, %rd61;
	min.s64 	%rd258, %rd257, %rd61;
	selp.f32 	%f200, %f199, %f53, %p218;
$L__BB1_63:
	ld.shared.f32 	%f56, [_ZN6thrust24THRUST_300001_SM_1000_NS8cuda_cub4core6detail5shmemE+120];
	ld.shared.u64 	%rd64, [_ZN6thrust24THRUST_300001_SM_1000_NS8cuda_cub4core6detail5shmemE+128];
	setp.lt.f32 	%p219, %f200, %f56;
	mov.f32 	%f242, %f200;
	mov.u64 	%rd305, %rd258;
	@%p219 bra 	$L__BB1_198;
	setp.lt.f32 	%p220, %f56, %f200;
	mov.f32 	%f242, %f56;
	mov.u64 	%rd305, %rd64;
	@%p220 bra 	$L__BB1_198;
	setp.lt.s64 	%p221, %rd258, %rd64;
	min.s64 	%rd305, %rd258, %rd64;
	selp.f32 	%f242, %f200, %f56, %p221;
	bra.uni 	$L__BB1_198;
$L__BB1_66:
	// begin inline asm
	mov.u32 %r169, %laneid;
	// end inline asm
	and.b32  	%r190, %r1, 992;
	add.s32 	%r191, %r190, 32;
	setp.gt.s32 	%p118, %r191, %r36;
	not.b32 	%r192, %r190;
	add.s32 	%r193, %r36, %r192;
	selp.b32 	%r188, %r193, 31, %p118;
	mov.b32 	%r171, %f188;
	mov.b32 	%r187, 1;
	mov.b32 	%r189, -1;
	// begin inline asm
	shfl.sync.down.b32 %r170, %r171, %r187, %r188, %r189;
	// end inline asm
	mov.b32 	%f58, %r170;
	// begin inline asm
	shfl.sync.down.b32 %r175, %r176, %r187, %r188, %r189;
	// end inline asm
	mov.b64 	{%r181, %r186}, %rd246;
	// begin inline asm
	shfl.sync.down.b32 %r180, %r181, %r187, %r188, %r189;
	// end inline asm
	// begin inline asm
	shfl.sync.down.b32 %r185, %r186, %r187, %r188, %r189;
	// end inline asm
	mov.b64 	%rd66, {%r180, %r185};
	setp.ge.s32 	%p119, %r169, %r188;
	setp.lt.f32 	%p120, %f188, %f58;
	or.pred  	%p121, %p119, %p120;
	mov.f32 	%f201, %f188;
	mov.u64 	%rd259, %rd246;
	@%p121 bra 	$L__BB1_69;
	setp.gt.f32 	%p122, %f188, %f58;
	mov.f32 	%f201, %f58;
	mov.u64 	%rd259, %rd66;
	@%p122 bra 	$L__BB1_69;
	setp.lt.s64 	%p123, %rd246, %rd66;
	selp.f32 	%f201, %f188, %f58, %p123;
	min.s64 	%rd259, %rd246, %rd66;
$L__BB1_69:
	mov.b32 	%r195, %f201;
	mov.b32 	%r211, 2;
	mov.b32 	%r213, -1;
	// begin inline asm
	shfl.sync.down.b32 %r194, %r195, %r211, %r188, %r213;
	// end inline asm
	mov.b32 	%f61, %r194;
	// begin inline asm
	shfl.sync.down.b32 %r199, %r200, %r211, %r188, %r213;
	// end inline asm
	mov.b64 	{%r205, %r210}, %rd259;
	// begin inline asm
	shfl.sync.down.b32 %r204, %r205, %r211, %r188, %r213;
	// end inline asm
	// begin inline asm
	shfl.sync.down.b32 %r209, %r210, %r211, %r188, %r213;
	// end inline asm
	mov.b64 	%rd69, {%r204, %r209};
	add.s32 	%r214, %r169, 2;
	setp.gt.s32 	%p124, %r214, %r188;
	setp.lt.f32 	%p125, %f201, %f61;
	or.pred  	%p126, %p124, %p125;
	mov.f32 	%f202, %f201;
	mov.u64 	%rd260, %rd259;
	@%p126 bra 	$L__BB1_72;
	setp.gt.f32 	%p127, %f201, %f61;
	mov.f32 	%f202, %f61;
	mov.u64 	%rd260, %rd69;
	@%p127 bra 	$L__BB1_72;
	setp.lt.s64 	%p128, %rd259, %rd69;
	selp.f32 	%f202, %f201, %f61, %p128;
	min.s64 	%rd260, %rd259, %rd69;
$L__BB1_72:
	mov.b32 	%r216, %f202;
	mov.b32 	%r232, 4;
	mov.b32 	%r234, -1;
	// begin inline asm
	shfl.sync.down.b32 %r215, %r216, %r232, %r188, %r234;
	// end inline asm
	mov.b32 	%f64, %r215;
	// begin inline asm
	shfl.sync.down.b32 %r220, %r221, %r232, %r188, %r234;
	// end inline asm
	mov.b64 	{%r226, %r231}, %rd260;
	// begin inline asm
	shfl.sync.down.b32 %r225, %r226, %r232, %r188, %r234;
	// end inline asm
	// begin inline asm
	shfl.sync.down.b32 %r230, %r231, %r232, %r188, %r234;
	// end inline asm
	mov.b64 	%rd72, {%r225, %r230};
	add.s32 	%r235, %r169, 4;
	setp.gt.s32 	%p129, %r235, %r188;
	setp.lt.f32 	%p130, %f202, %f64;
	or.pred  	%p131, %p129, %p130;
	mov.f32 	%f203, %f202;
	mov.u64 	%rd261, %rd260;
	@%p131 bra 	$L__BB1_75;
	setp.gt.f32 	%p132, %f202, %f64;
	mov.f32 	%f203, %f64;
	mov.u64 	%rd261, %rd72;
	@%p132 bra 	$L__BB1_75;
	setp.lt.s64 	%p133, %rd260, %rd72;
	selp.f32 	%f203, %f202, %f64, %p133;
	min.s64 	%rd261, %rd260, %rd72;
$L__BB1_75:
	mov.b32 	%r237, %f203;
	mov.b32 	%r253, 8;
	mov.b32 	%r255, -1;
	// begin inline asm
	shfl.sync.down.b32 %r236, %r237, %r253, %r188, %r255;
	// end inline asm
	mov.b32 	%f67, %r236;
	// begin inline asm
	shfl.sync.down.b32 %r241, %r242, %r253, %r188, %r255;
	// end inline asm
	mov.b64 	{%r247, %r252}, %rd261;
	// begin inline asm
	shfl.sync.down.b32 %r246, %r247, %r253, %r188, %r255;
	// end inline asm
	// begin inline asm
	shfl.sync.down.b32 %r251, %r252, %r253, %r188, %r255;
	// end inline asm
	mov.b64 	%rd75, {%r246, %r251};
	add.s32 	%r256, %r169, 8;
	setp.gt.s32 	%p134, %r256, %r188;
	setp.lt.f32 	%p135, %f203, %f67;
	or.pred  	%p136, %p134, %p135;
	mov.f32 	%f204, %f203;
	mov.u64 	%rd262, %rd261;
	@%p136 bra 	$L__BB1_78;
	setp.gt.f32 	%p137, %f203, %f67;
	mov.f32 	%f204, %f67;
	mov.u64 	%rd262, %rd75;
	@%p137 bra 	$L__BB1_78;
	setp.lt.s64 	%p138, %rd261, %rd75;
	selp.f32 	%f204, %f203, %f67, %p138;
	min.s64 	%rd262, %rd261, %rd75;
$L__BB1_78:
	mov.b32 	%r258, %f204;
	mov.b32 	%r274, 16;
	mov.b32 	%r276, -1;
	// begin inline asm
	shfl.sync.down.b32 %r257, %r258, %r274, %r188, %r276;
	// end inline asm
	mov.b32 	%f70, %r257;
	// begin inline asm
	shfl.sync.down.b32 %r262, %r263, %r274, %r188, %r276;
	// end inline asm
	mov.b64 	{%r268, %r273}, %rd262;
	// begin inline asm
	shfl.sync.down.b32 %r267, %r268, %r274, %r188, %r276;
	// end inline asm
	// begin inline asm
	shfl.sync.down.b32 %r272, %r273, %r274, %r188, %r276;
	// end inline asm
	mov.b64 	%rd78, {%r267, %r272};
	add.s32 	%r277, %r169, 16;
	setp.gt.s32 	%p139, %r277, %r188;
	setp.lt.f32 	%p140, %f204, %f70;
	or.pred  	%p141, %p139, %p140;
	mov.f32 	%f242, %f204;
	mov.u64 	%rd305, %rd262;
	@%p141 bra 	$L__BB1_81;
	setp.gt.f32 	%p142, %f204, %f70;
	mov.f32 	%f242, %f70;
	mov.u64 	%rd305, %rd78;
	@%p142 bra 	$L__BB1_81;
	setp.lt.s64 	%p143, %rd262, %rd78;
	selp.f32 	%f242, %f204, %f70, %p143;
	min.s64 	%rd305, %rd262, %rd78;
$L__BB1_81:
	setp.ne.s32 	%p144, %r169, 0;
	@%p144 bra 	$L__BB1_83;
	shr.u32 	%r278, %r1, 1;
	and.b32  	%r279, %r278, 496;
	mov.u32 	%r280, _ZN6thrust24THRUST_300001_SM_1000_NS8cuda_cub4core6detail5shmemE;
	add.s32 	%r281, %r280, %r279;
	st.shared.f32 	[%r281+8], %f242;
	st.shared.u64 	[%r281+16], %rd305;
$L__BB1_83:
	bar.sync 	0;
	setp.ne.s32 	%p145, %r1, 0;
	@%p145 bra 	$L__BB1_198;
	setp.lt.s32 	%p146, %r36, 33;
	mov.f32 	%f206, %f242;
	mov.u64 	%rd264, %rd305;
	@%p146 bra 	$L__BB1_88;
	ld.shared.f32 	%f73, [_ZN6thrust24THRUST_300001_SM_1000_NS8cuda_cub4core6detail5shmemE+24];
	ld.shared.u64 	%rd81, [_ZN6thrust24THRUST_300001_SM_1000_NS8cuda_cub4core6detail5shmemE+32];
	setp.lt.f32 	%p147, %f242, %f73;
	mov.f32 	%f206, %f242;
	mov.u64 	%rd264, %rd305;
	@%p147 bra 	$L__BB1_88;
	setp.lt.f32 	%p148, %f73, %f242;
	mov.f32 	%f206, %f73;
	mov.u64 	%rd264, %rd81;
	@%p148 bra 	$L__BB1_88;
	setp.lt.s64 	%p149, %rd305, %rd81;
	selp.f32 	%f206, %f242, %f73, %p149;
	min.s64 	%rd264, %rd305, %rd81;
$L__BB1_88:
	setp.lt.s32 	%p150, %r36, 65;
	mov.f32 	%f207, %f206;
	mov.u64 	%rd265, %rd264;
	@%p150 bra 	$L__BB1_92;
	ld.shared.f32 	%f76, [_ZN6thrust24THRUST_300001_SM_1000_NS8cuda_cub4core6detail5shmemE+40];
	ld.shared.u64 	%rd84, [_ZN6thrust24THRUST_300001_SM_1000_NS8cuda_cub4core6detail5shmemE+48];
	setp.lt.f32 	%p151, %f206, %f76;
	mov.f32 	%f207, %f206;
	mov.u64 	%rd265, %rd264;
	@%p151 bra 	$L__BB1_92;
	setp.lt.f32 	%p152, %f76, %f206;
	mov.f32 	%f207, %f76;
	mov.u64 	%rd265, %rd84;
	@%p152 bra 	$L__BB1_92;
	setp.lt.s64 	%p153, %rd264, %rd84;
	selp.f32 	%f207, %f206, %f76, %p153;
	min.s64 	%rd265, %rd264, %rd84;
$L__BB1_92:
	setp.lt.s32 	%p154, %r36, 97;
	mov.f32 	%f208, %f207;
	mov.u64 	%rd266, %rd265;
	@%p154 bra 	$L__BB1_96;
	ld.shared.f32 	%f79, [_ZN6thrust24THRUST_300001_SM_1000_NS8cuda_cub4core6detail5shmemE+56];
	ld.shared.u64 	%rd87, [_ZN6thrust24THRUST_300001_SM_1000_NS8cuda_cub4core6detail5shmemE+64];
	setp.lt.f32 	%p155, %f207, %f79;
	mov.f32 	%f208, %f207;
	mov.u64 	%rd266, %rd265;
	@%p155 bra 	$L__BB1_96;
	setp.lt.f32 	%p156, %f79, %f207;
	mov.f32 	%f208, %f79;
	mov.u64 	%rd266, %rd87;
	@%p156 bra 	$L__BB1_96;
	setp.lt.s64 	%p157, %rd265, %rd87;
	selp.f32 	%f208, %f207, %f79, %p157;
	min.s64 	%rd266, %rd265, %rd87;
$L__BB1_96:
	setp.lt.s32 	%p158, %r36, 129;
	mov.f32 	%f209, %f208;
	mov.u64 	%rd267, %rd266;
	@%p158 bra 	$L__BB1_100;
	ld.shared.f32 	%f82, [_ZN6thrust24THRUST_300001_SM_1000_NS8cuda_cub4core6detail5shmemE+72];
	ld.shared.u64 	%rd90, [_ZN6thrust24THRUST_300001_SM_1000_NS8cuda_cub4core6detail5shmemE+80];
	setp.lt.f32 	%p159, %f208, %f82;
	mov.f32 	%f209, %f208;
	mov.u64 	%rd267, %rd266;
	@%p159 bra 	$L__BB1_100;
	setp.lt.f32 	%p160, %f82, %f208;
	mov.f32 	%f209, %f82;
	mov.u64 	%rd267, %rd90;
	@%p160 bra 	$L__BB1_100;
	setp.lt.s64 	%p161, %rd266, %rd90;
	selp.f32 	%f209, %f208, %f82, %p161;
	min.s64 	%rd267, %rd266, %rd90;
$L__BB1_100:
	setp.lt.s32 	%p162, %r36, 161;
	mov.f32 	%f210, %f209;
	mov.u64 	%rd268, %rd267;
	@%p162 bra 	$L__BB1_104;
	ld.shared.f32 	%f85, [_ZN6thrust24THRUST_300001_SM_1000_NS8cuda_cub4core6detail5shmemE+88];
	ld.shared.u64 	%rd93, [_ZN6thrust24THRUST_300001_SM_1000_NS8cuda_cub4core6detail5shmemE+96];
	setp.lt.f32 	%p163, %f209, %f85;
	mov.f32 	%f210, %f209;
	mov.u64 	%rd268, %rd267;
	@%p163 bra 	$L__BB1_104;
	setp.lt.f32 	%p164, %f85, %f209;
	mov.f32 	%f210, %f85;
	mov.u64 	%rd268, %rd93;
	@%p164 bra 	$L__BB1_104;
	setp.lt.s64 	%p165, %rd267, %rd93;
	selp.f32 	%f210, %f209, %f85, %p165;
	min.s64 	%rd268, %rd267, %rd93;
$L__BB1_104:
	setp.lt.s32 	%p166, %r36, 193;
	mov.f32 	%f211, %f210;
	mov.u64 	%rd269, %rd268;
	@%p166 bra 	$L__BB1_108;
	ld.shared.f32 	%f88, [_ZN6thrust24THRUST_300001_SM_1000_NS8cuda_cub4core6detail5shmemE+104];
	ld.shared.u64 	%rd96, [_ZN6thrust24THRUST_300001_SM_1000_NS8cuda_cub4core6detail5shmemE+112];
	setp.lt.f32 	%p167, %f210, %f88;
	mov.f32 	%f211, %f210;
	mov.u64 	%rd269, %rd268;
	@%p167 bra 	$L__BB1_108;
	setp.lt.f32 	%p168, %f88, %f210;
	mov.f32 	%f211, %f88;
	mov.u64 	%rd269, %rd96;
	@%p168 bra 	$L__BB1_108;
	setp.lt.s64 	%p169, %rd268, %rd96;
	selp.f32 	%f211, %f210, %f88, %p169;
	min.s64 	%rd269, %rd268, %rd96;
$L__BB1_108:
	setp.lt.s32 	%p170, %r36, 225;
	mov.f32 	%f242, %f211;
	mov.u64 	%rd305, %rd269;
	@%p170 bra 	$L__BB1_198;
	ld.shared.f32 	%f91, [_ZN6thrust24THRUST_300001_SM_1000_NS8cuda_cub4core6detail5shmemE+120];
	ld.shared.u64 	%rd99, [_ZN6thrust24THRUST_300001_SM_1000_NS8cuda_cub4core6detail5shmemE+128];
	setp.lt.f32 	%p171, %f211, %f91;
	mov.f32 	%f242, %f211;
	mov.u64 	%rd305, %rd269;
	@%p171 bra 	$L__BB1_198;
	setp.lt.f32 	%p172, %f91, %f211;
	mov.f32 	%f242, %f91;
	mov.u64 	%rd305, %rd99;
	@%p172 bra 	$L__BB1_198;
	setp.lt.s64 	%p173, %rd269, %rd99;
	selp.f32 	%f242, %f211, %f91, %p173;
	min.s64 	%rd305, %rd269, %rd99;
	bra.uni 	$L__BB1_198;
$L__BB1_112:
	mov.u32 	%r17, %tid.x;
	cvt.u64.u32 	%rd101, %r17;
	mul.wide.u32 	%rd200, %r17, 4;
	add.s64 	%rd102, %rd1, %rd200;
	ld.global.f32 	%f172, [%rd102];
	add.s32 	%r37, %r17, 256;
	cvt.u64.u32 	%rd201, %r37;
	ld.global.f32 	%f173, [%rd102+1024];
	add.s32 	%r38, %r17, 512;
	cvt.u64.u32 	%rd202, %r38;
	ld.global.f32 	%f174, [%rd102+2048];
	ld.global.f32 	%f93, [%rd102+3072];
	or.b32  	%r39, %r17, 1024;
	cvt.u64.u32 	%rd103, %r39;
	add.s64 	%rd104, %rd198, %rd103;
	ld.global.f32 	%f94, [%rd102+4096];
	setp.lt.f32 	%p3, %f173, %f172;
	selp.f32 	%f175, %f173, %f172, %p3;
	selp.b64 	%rd203, %rd201, %rd101, %p3;
	setp.lt.f32 	%p4, %f174, %f175;
	selp.f32 	%f95, %f174, %f175, %p4;
	selp.b64 	%rd105, %rd202, %rd203, %p4;
	setp.lt.f32 	%p5, %f95, %f93;
	mov.f32 	%f212, %f95;
	mov.u64 	%rd270, %rd105;
	@%p5 bra 	$L__BB1_115;
	add.s32 	%r40, %r17, 768;
	cvt.u64.u32 	%rd270, %r40;
	setp.lt.f32 	%p6, %f93, %f95;
	mov.f32 	%f212, %f93;
	@%p6 bra 	$L__BB1_115;
	mov.f32 	%f212, %f95;
	mov.u64 	%rd270, %rd105;
$L__BB1_115:
	add.s64 	%rd108, %rd198, %rd270;
	setp.lt.f32 	%p7, %f212, %f94;
	mov.f32 	%f229, %f212;
	mov.u64 	%rd292, %rd108;
	@%p7 bra 	$L__BB1_118;
	setp.lt.f32 	%p8, %f94, %f212;
	mov.f32 	%f229, %f94;
	mov.u64 	%rd292, %rd104;
	@%p8 bra 	$L__BB1_118;
	setp.lt.s64 	%p9, %rd270, %rd103;
	selp.f32 	%f229, %f212, %f94, %p9;
	selp.b64 	%rd292, %rd108, %rd104, %p9;
$L__BB1_118:
	setp.lt.u32 	%p10, %r36, 2560;
	mov.b32 	%r394, 1280;
	@%p10 bra 	$L__BB1_136;
	mov.b32 	%r394, 1280;
$L__BB1_120:
	mov.u32 	%r18, %r394;
	cvt.u64.u32 	%rd204, %r18;
	add.s64 	%rd205, %rd101, %rd204;
	mul.wide.u32 	%rd206, %r18, 4;
	add.s64 	%rd207, %rd102, %rd206;
	add.s64 	%rd112, %rd205, %rd198;
	ld.global.f32 	%f100, [%rd207];
	add.s64 	%rd113, %rd112, 256;
	ld.global.f32 	%f101, [%rd207+1024];
	add.s64 	%rd114, %rd112, 512;
	ld.global.f32 	%f102, [%rd207+2048];
	add.s64 	%rd115, %rd112, 768;
	ld.global.f32 	%f103, [%rd207+3072];
	add.s64 	%rd116, %rd112, 1024;
	ld.global.f32 	%f104, [%rd207+4096];
	setp.lt.f32 	%p11, %f229, %f100;
	mov.f32 	%f215, %f229;
	mov.u64 	%rd273, %rd292;
	@%p11 bra 	$L__BB1_123;
	setp.lt.f32 	%p12, %f100, %f229;
	mov.f32 	%f215, %f100;
	mov.u64 	%rd273, %rd112;
	@%p12 bra 	$L__BB1_123;
	setp.lt.s64 	%p13, %rd292, %rd112;
	selp.f32 	%f215, %f229, %f100, %p13;
	min.s64 	%rd273, %rd292, %rd112;
$L__BB1_123:
	setp.lt.f32 	%p14, %f215, %f101;
	mov.f32 	%f216, %f215;
	mov.u64 	%rd274, %rd273;
	@%p14 bra 	$L__BB1_126;
	setp.lt.f32 	%p15, %f101, %f215;
	mov.f32 	%f216, %f101;
	mov.u64 	%rd274, %rd113;
	@%p15 bra 	$L__BB1_126;
	setp.lt.s64 	%p16, %rd273, %rd113;
	selp.f32 	%f216, %f215, %f101, %p16;
	min.s64 	%rd274, %rd273, %rd113;
$L__BB1_126:
	setp.lt.f32 	%p17, %f216, %f102;
	mov.f32 	%f217, %f216;
	mov.u64 	%rd275, %rd274;
	@%p17 bra 	$L__BB1_129;
	setp.lt.f32 	%p18, %f102, %f216;
	mov.f32 	%f217, %f102;
	mov.u64 	%rd275, %rd114;
	@%p18 bra 	$L__BB1_129;
	setp.lt.s64 	%p19, %rd274, %rd114;
	selp.f32 	%f217, %f216, %f102, %p19;
	min.s64 	%rd275, %rd274, %rd114;
$L__BB1_129:
	setp.lt.f32 	%p20, %f217, %f103;
	mov.f32 	%f218, %f217;
	mov.u64 	%rd276, %rd275;
	@%p20 bra 	$L__BB1_132;
	setp.lt.f32 	%p21, %f103, %f217;
	mov.f32 	%f218, %f103;
	mov.u64 	%rd276, %rd115;
	@%p21 bra 	$L__BB1_132;
	setp.lt.s64 	%p22, %rd275, %rd115;
	selp.f32 	%f218, %f217, %f103, %p22;
	min.s64 	%rd276, %rd275, %rd115;
$L__BB1_132:
	setp.lt.f32 	%p23, %f218, %f104;
	mov.f32 	%f229, %f218;
	mov.u64 	%rd292, %rd276;
	@%p23 bra 	$L__BB1_135;
	setp.lt.f32 	%p24, %f104, %f218;
	mov.f32 	%f229, %f104;
	mov.u64 	%rd292, %rd116;
	@%p24 bra 	$L__BB1_135;
	setp.lt.s64 	%p25, %rd276, %rd116;
	selp.f32 	%f229, %f218, %f104, %p25;
	min.s64 	%rd292, %rd276, %rd116;
$L__BB1_135:
	add.s32 	%r394, %r18, 1280;
	add.s32 	%r43, %r18, 2560;
	setp.le.s32 	%p26, %r43, %r36;
	@%p26 bra 	$L__BB1_120;
$L__BB1_136:
	setp.le.s32 	%p27, %r36, %r394;
	@%p27 bra 	$L__BB1_159;
	sub.s32 	%r21, %r36, %r394;
	setp.ge.s32 	%p28, %r17, %r21;
	@%p28 bra 	$L__BB1_159;
	not.b32 	%r44, %r17;
	add.s32 	%r45, %r36, %r44;
	sub.s32 	%r22, %r45, %r394;
	and.b32  	%r46, %r22, 768;
	setp.eq.s32 	%p29, %r46, 768;
	mov.u32 	%r397, %r17;
	@%p29 bra 	$L__BB1_144;
	add.s32 	%r47, %r17, %r394;
	cvt.u64.u32 	%rd209, %r47;
	add.s64 	%rd280, %rd198, %rd209;
	mul.wide.u32 	%rd210, %r47, 4;
	add.s64 	%rd279, %rd1, %rd210;
	shr.u32 	%r48, %r22, 8;
	add.s32 	%r49, %r48, 1;
	and.b32  	%r50, %r49, 3;
	neg.s32 	%r395, %r50;
	mov.u32 	%r397, %r17;
$L__BB1_140:
	.pragma "nounroll";
	mov.u64 	%rd132, %rd292;
	mov.f32 	%f116, %f229;
	ld.global.f32 	%f117, [%rd279];
	setp.lt.f32 	%p30, %f116, %f117;
	@%p30 bra 	$L__BB1_143;
	setp.lt.f32 	%p31, %f117, %f116;
	mov.f32 	%f229, %f117;
	mov.u64 	%rd292, %rd280;
	@%p31 bra 	$L__BB1_143;
	setp.lt.s64 	%p32, %rd132, %rd280;
	selp.f32 	%f229, %f116, %f117, %p32;
	min.s64 	%rd292, %rd132, %rd280;
$L__BB1_143:
	add.s32 	%r397, %r397, 256;
	add.s64 	%rd280, %rd280, 256;
	add.s64 	%rd279, %rd279, 1024;
	add.s32 	%r395, %r395, 1;
	setp.ne.s32 	%p33, %r395, 0;
	@%p33 bra 	$L__BB1_140;
$L__BB1_144:
	setp.lt.u32 	%p34, %r22, 768;
	@%p34 bra 	$L__BB1_159;
	add.s32 	%r398, %r397, %r394;
	cvt.u64.u32 	%rd211, %r398;
	add.s64 	%rd287, %rd198, %rd211;
	cvt.u64.u32 	%rd212, %r397;
	cvt.u64.u32 	%rd213, %r394;
	add.s64 	%rd214, %rd212, %rd213;
	shl.b64 	%rd215, %rd214, 2;
	add.s64 	%rd216, %rd215, %rd1;
	add.s64 	%rd286, %rd216, 3072;
	mul.wide.u32 	%rd217, %r398, 4;
	add.s64 	%rd285, %rd1, %rd217;
	add.s32 	%r399, %r397, 512;
$L__BB1_146:
	mov.u32 	%r32, %r399;
	ld.global.f32 	%f123, [%rd285];
	setp.lt.f32 	%p35, %f229, %f123;
	mov.f32 	%f226, %f229;
	mov.u64 	%rd289, %rd292;
	@%p35 bra 	$L__BB1_149;
	setp.lt.f32 	%p36, %f123, %f229;
	mov.f32 	%f226, %f123;
	mov.u64 	%rd289, %rd287;
	@%p36 bra 	$L__BB1_149;
	setp.lt.s64 	%p37, %rd292, %rd287;
	selp.f32 	%f226, %f229, %f123, %p37;
	min.s64 	%rd289, %rd292, %rd287;
$L__BB1_149:
	add.s32 	%r51, %r398, 256;
	cvt.u64.u32 	%rd218, %r51;
	add.s64 	%rd148, %rd198, %rd218;
	ld.global.f32 	%f126, [%rd286+-2048];
	setp.lt.f32 	%p38, %f226, %f126;
	mov.f32 	%f227, %f226;
	mov.u64 	%rd290, %rd289;
	@%p38 bra 	$L__BB1_152;
	setp.lt.f32 	%p39, %f126, %f226;
	mov.f32 	%f227, %f126;
	mov.u64 	%rd290, %rd148;
	@%p39 bra 	$L__BB1_152;
	setp.lt.s64 	%p40, %rd289, %rd148;
	selp.f32 	%f227, %f226, %f126, %p40;
	min.s64 	%rd290, %rd289, %rd148;
$L__BB1_152:
	add.s32 	%r52, %r398, 512;
	cvt.u64.u32 	%rd219, %r52;
	add.s64 	%rd151, %rd198, %rd219;
	ld.global.f32 	%f129, [%rd286+-1024];
	setp.lt.f32 	%p41, %f227, %f129;
	mov.f32 	%f228, %f227;
	mov.u64 	%rd291, %rd290;
	@%p41 bra 	$L__BB1_155;
	setp.lt.f32 	%p42, %f129, %f227;
	mov.f32 	%f228, %f129;
	mov.u64 	%rd291, %rd151;
	@%p42 bra 	$L__BB1_155;
	setp.lt.s64 	%p43, %rd290, %rd151;
	selp.f32 	%f228, %f227, %f129, %p43;
	min.s64 	%rd291, %rd290, %rd151;
$L__BB1_155:
	add.s32 	%r53, %r398, 768;
	cvt.u64.u32 	%rd220, %r53;
	add.s64 	%rd154, %rd198, %rd220;
	ld.global.f32 	%f132, [%rd286];
	setp.lt.f32 	%p44, %f228, %f132;
	mov.f32 	%f229, %f228;
	mov.u64 	%rd292, %rd291;
	@%p44 bra 	$L__BB1_158;
	setp.lt.f32 	%p45, %f132, %f228;
	mov.f32 	%f229, %f132;
	mov.u64 	%rd292, %rd154;
	@%p45 bra 	$L__BB1_158;
	setp.lt.s64 	%p46, %rd291, %rd154;
	selp.f32 	%f229, %f228, %f132, %p46;
	min.s64 	%rd292, %rd291, %rd154;
$L__BB1_158:
	add.s64 	%rd287, %rd287, 1024;
	add.s64 	%rd286, %rd286, 4096;
	add.s64 	%rd285, %rd285, 4096;
	add.s32 	%r399, %r32, 1024;
	add.s32 	%r54, %r32, 512;
	add.s32 	%r398, %r398, 1024;
	setp.lt.s32 	%p47, %r54, %r21;
	@%p47 bra 	$L__BB1_146;
$L__BB1_159:
	// begin inline asm
	mov.u32 %r55, %laneid;
	// end inline asm
	mov.b32 	%r57, %f229;
	mov.b32 	%r73, 1;
	mov.b32 	%r74, 31;
	mov.b32 	%r75, -1;
	// begin inline asm
	shfl.sync.down.b32 %r56, %r57, %r73, %r74, %r75;
	// end inline asm
	mov.b32 	%f136, %r56;
	// begin inline asm
	shfl.sync.down.b32 %r61, %r62, %r73, %r74, %r75;
	// end inline asm
	mov.b64 	{%r67, %r72}, %rd292;
	// begin inline asm
	shfl.sync.down.b32 %r66, %r67, %r73, %r74, %r75;
	// end inline asm
	// begin inline asm
	shfl.sync.down.b32 %r71, %r72, %r73, %r74, %r75;
	// end inline asm
	mov.b64 	%rd161, {%r66, %r71};
	setp.gt.s32 	%p48, %r55, 30;
	setp.lt.f32 	%p49, %f229, %f136;
	or.pred  	%p50, %p48, %p49;
	mov.f32 	%f231, %f229;
	mov.u64 	%rd294, %rd292;
	@%p50 bra 	$L__BB1_162;
	setp.gt.f32 	%p51, %f229, %f136;
	mov.f32 	%f231, %f136;
	mov.u64 	%rd294, %rd161;
	@%p51 bra 	$L__BB1_162;
	setp.lt.s64 	%p52, %rd292, %rd161;
	selp.f32 	%f231, %f229, %f136, %p52;
	min.s64 	%rd294, %rd292, %rd161;
$L__BB1_162:
	mov.b32 	%r77, %f231;
	mov.b32 	%r93, 2;
	mov.b32 	%r94, 31;
	mov.b32 	%r95, -1;
	// begin inline asm
	shfl.sync.down.b32 %r76, %r77, %r93, %r94, %r95;
	// end inline asm
	mov.b32 	%f139, %r76;
	// begin inline asm
	shfl.sync.down.b32 %r81, %r82, %r93, %r94, %r95;
	// end inline asm
	mov.b64 	{%r87, %r92}, %rd294;
	// begin inline asm
	shfl.sync.down.b32 %r86, %r87, %r93, %r94, %r95;
	// end inline asm
	// begin inline asm
	shfl.sync.down.b32 %r91, %r92, %r93, %r94, %r95;
	// end inline asm
	mov.b64 	%rd164, {%r86, %r91};
	setp.gt.s32 	%p53, %r55, 29;
	setp.lt.f32 	%p54, %f231, %f139;
	or.pred  	%p55, %p53, %p54;
	mov.f32 	%f232, %f231;
	mov.u64 	%rd295, %rd294;
	@%p55 bra 	$L__BB1_165;
	setp.gt.f32 	%p56, %f231, %f139;
	mov.f32 	%f232, %f139;
	mov.u64 	%rd295, %rd164;
	@%p56 bra 	$L__BB1_165;
	setp.lt.s64 	%p57, %rd294, %rd164;
	selp.f32 	%f232, %f231, %f139, %p57;
	min.s64 	%rd295, %rd294, %rd164;
$L__BB1_165:
	mov.b32 	%r97, %f232;
	mov.b32 	%r113, 4;
	mov.b32 	%r114, 31;
	mov.b32 	%r115, -1;
	// begin inline asm
	shfl.sync.down.b32 %r96, %r97, %r113, %r114, %r115;
	// end inline asm
	mov.b32 	%f142, %r96;
	// begin inline asm
	shfl.sync.down.b32 %r101, %r102, %r113, %r114, %r115;
	// end inline asm
	mov.b64 	{%r107, %r112}, %rd295;
	// begin inline asm
	shfl.sync.down.b32 %r106, %r107, %r113, %r114, %r115;
	// end inline asm
	// begin inline asm
	shfl.sync.down.b32 %r111, %r112, %r113, %r114, %r115;
	// end inline asm
	mov.b64 	%rd167, {%r106, %r111};
	setp.gt.s32 	%p58, %r55, 27;
	setp.lt.f32 	%p59, %f232, %f142;
	or.pred  	%p60, %p58, %p59;
	mov.f32 	%f233, %f232;
	mov.u64 	%rd296, %rd295;
	@%p60 bra 	$L__BB1_168;
	setp.gt.f32 	%p61, %f232, %f142;
	mov.f32 	%f233, %f142;
	mov.u64 	%rd296, %rd167;
	@%p61 bra 	$L__BB1_168;
	setp.lt.s64 	%p62, %rd295, %rd167;
	selp.f32 	%f233, %f232, %f142, %p62;
	min.s64 	%rd296, %rd295, %rd167;
$L__BB1_168:
	mov.b32 	%r117, %f233;
	mov.b32 	%r133, 8;
	mov.b32 	%r134, 31;
	mov.b32 	%r135, -1;
	// begin inline asm
	shfl.sync.down.b32 %r116, %r117, %r133, %r134, %r135;
	// end inline asm
	mov.b32 	%f145, %r116;
	// begin inline asm
	shfl.sync.down.b32 %r121, %r122, %r133, %r134, %r135;
	// end inline asm
	mov.b64 	{%r127, %r132}, %rd296;
	// begin inline asm
	shfl.sync.down.b32 %r126, %r127, %r133, %r134, %r135;
	// end inline asm
	// begin inline asm
	shfl.sync.down.b32 %r131, %r132, %r133, %r134, %r135;
	// end inline asm
	mov.b64 	%rd170, {%r126, %r131};
	setp.gt.s32 	%p63, %r55, 23;
	setp.lt.f32 	%p64, %f233, %f145;
	or.pred  	%p65, %p63, %p64;
	mov.f32 	%f234, %f233;
	mov.u64 	%rd297, %rd296;
	@%p65 bra 	$L__BB1_171;
	setp.gt.f32 	%p66, %f233, %f145;
	mov.f32 	%f234, %f145;
	mov.u64 	%rd297, %rd170;
	@%p66 bra 	$L__BB1_171;
	setp.lt.s64 	%p67, %rd296, %rd170;
	selp.f32 	%f234, %f233, %f145, %p67;
	min.s64 	%rd297, %rd296, %rd170;
$L__BB1_171:
	mov.b32 	%r137, %f234;
	mov.b32 	%r153, 16;
	mov.b32 	%r154, 31;
	mov.b32 	%r155, -1;
	// begin inline asm
	shfl.sync.down.b32 %r136, %r137, %r153, %r154, %r155;
	// end inline asm
	mov.b32 	%f148, %r136;
	// begin inline asm
	shfl.sync.down.b32 %r141, %r142, %r153, %r154, %r155;
	// end inline asm
	mov.b64 	{%r147, %r152}, %rd297;
	// begin inline asm
	shfl.sync.down.b32 %r146, %r147, %r153, %r154, %r155;
	// end inline asm
	// begin inline asm
	shfl.sync.down.b32 %r151, %r152, %r153, %r154, %r155;
	// end inline asm
	mov.b64 	%rd173, {%r146, %r151};
	setp.gt.s32 	%p68, %r55, 15;
	setp.lt.f32 	%p69, %f234, %f148;
	or.pred  	%p70, %p68, %p69;
	mov.f32 	%f242, %f234;
	mov.u64 	%rd305, %rd297;
	@%p70 bra 	$L__BB1_174;
	setp.gt.f32 	%p71, %f234, %f148;
	mov.f32 	%f242, %f148;
	mov.u64 	%rd305, %rd173;
	@%p71 bra 	$L__BB1_174;
	setp.lt.s64 	%p72, %rd297, %rd173;
	selp.f32 	%f242, %f234, %f148, %p72;
	min.s64 	%rd305, %rd297, %rd173;
$L__BB1_174:
	setp.ne.s32 	%p73, %r55, 0;
	@%p73 bra 	$L__BB1_176;
	shr.u32 	%r156, %r17, 1;
	and.b32  	%r157, %r156, 496;
	mov.u32 	%r158, _ZN6thrust24THRUST_300001_SM_1000_NS8cuda_cub4core6detail5shmemE;
	add.s32 	%r159, %r158, %r157;
	st.shared.f32 	[%r159+8], %f242;
	st.shared.u64 	[%r159+16], %rd305;
$L__BB1_176:
	bar.sync 	0;
	setp.ne.s32 	%p74, %r17, 0;
	@%p74 bra 	$L__BB1_198;
	ld.shared.f32 	%f151, [_ZN6thrust24THRUST_300001_SM_1000_NS8cuda_cub4core6detail5shmemE+24];
	ld.shared.u64 	%rd176, [_ZN6thrust24THRUST_300001_SM_1000_NS8cuda_cub4core6detail5shmemE+32];
	setp.lt.f32 	%p75, %f242, %f151;
	mov.f32 	%f236, %f242;
	mov.u64 	%rd299, %rd305;
	@%p75 bra 	$L__BB1_180;
	setp.lt.f32 	%p76, %f151, %f242;
	mov.f32 	%f236, %f151;
	mov.u64 	%rd299, %rd176;
	@%p76 bra 	$L__BB1_180;
	setp.lt.s64 	%p77, %rd305, %rd176;
	selp.f32 	%f236, %f242, %f151, %p77;
	min.s64 	%rd299, %rd305, %rd176;
$L__BB1_180:
	ld.shared.f32 	%f154, [_ZN6thrust24THRUST_300001_SM_1000_NS8cuda_cub4core6detail5shmemE+40];
	ld.shared.u64 	%rd179, [_ZN6thrust24THRUST_300001_SM_1000_NS8cuda_cub4core6detail5shmemE+48];
	setp.lt.f32 	%p78, %f236, %f154;
	mov.f32 	%f237, %f236;
	mov.u64 	%rd300, %rd299;
	@%p78 bra 	$L__BB1_183;
	setp.lt.f32 	%p79, %f154, %f236;
	mov.f32 	%f237, %f154;
	mov.u64 	%rd300, %rd179;
	@%p79 bra 	$L__BB1_183;
	setp.lt.s64 	%p80, %rd299, %rd179;
	selp.f32 	%f237, %f236, %f154, %p80;
	min.s64 	%rd300, %rd299, %rd179;
$L__BB1_183:
	ld.shared.f32 	%f157, [_ZN6thrust24THRUST_300001_SM_1000_NS8cuda_cub4core6detail5shmemE+56];
	ld.shared.u64 	%rd182, [_ZN6thrust24THRUST_300001_SM_1000_NS8cuda_cub4core6detail5shmemE+64];
	setp.lt.f32 	%p81, %f237, %f157;
	mov.f32 	%f238, %f237;
	mov.u64 	%rd301, %rd300;
	@%p81 bra 	$L__BB1_186;
	setp.lt.f32 	%p82, %f157, %f237;
	mov.f32 	%f238, %f157;
	mov.u64 	%rd301, %rd182;
	@%p82 bra 	$L__BB1_186;
	setp.lt.s64 	%p83, %rd300, %rd182;
	selp.f32 	%f238, %f237, %f157, %p83;
	min.s64 	%rd301, %rd300, %rd182;
$L__BB1_186:
	ld.shared.f32 	%f160, [_ZN6thrust24THRUST_300001_SM_1000_NS8cuda_cub4core6detail5shmemE+72];
	ld.shared.u64 	%rd185, [_ZN6thrust24THRUST_300001_SM_1000_NS8cuda_cub4core6detail5shmemE+80];
	setp.lt.f32 	%p84, %f238, %f160;
	mov.f32 	%f239, %f238;
	mov.u64 	%rd302, %rd301;
	@%p84 bra 	$L__BB1_189;
	setp.lt.f32 	%p85, %f160, %f238;
	mov.f32 	%f239, %f160;
	mov.u64 	%rd302, %rd185;
	@%p85 bra 	$L__BB1_189;
	setp.lt.s64 	%p86, %rd301, %rd185;
	selp.f32 	%f239, %f238, %f160, %p86;
	min.s64 	%rd302, %rd301, %rd185;
$L__BB1_189:
	ld.shared.f32 	%f163, [_ZN6thrust24THRUST_300001_SM_1000_NS8cuda_cub4core6detail5shmemE+88];
	ld.shared.u64 	%rd188, [_ZN6thrust24THRUST_300001_SM_1000_NS8cuda_cub4core6detail5shmemE+96];
	setp.lt.f32 	%p87, %f239, %f163;
	mov.f32 	%f240, %f239;
	mov.u64 	%rd303, %rd302;
	@%p87 bra 	$L__BB1_192;
	setp.lt.f32 	%p88, %f163, %f239;
	mov.f32 	%f240, %f163;
	mov.u64 	%rd303, %rd188;
	@%p88 bra 	$L__BB1_192;
	setp.lt.s64 	%p89, %rd302, %rd188;
	selp.f32 	%f240, %f239, %f163, %p89;
	min.s64 	%rd303, %rd302, %rd188;
$L__BB1_192:
	ld.shared.f32 	%f166, [_ZN6thrust24THRUST_300001_SM_1000_NS8cuda_cub4core6detail5shmemE+104];
	ld.shared.u64 	%rd191, [_ZN6thrust24THRUST_300001_SM_1000_NS8cuda_cub4core6detail5shmemE+112];
	setp.lt.f32 	%p90, %f240, %f166;
	mov.f32 	%f241, %f240;
	mov.u64 	%rd304, %rd303;
	@%p90 bra 	$L__BB1_195;
	setp.lt.f32 	%p91, %f166, %f240;
	mov.f32 	%f241, %f166;
	mov.u64 	%rd304, %rd191;
	@%p91 bra 	$L__BB1_195;
	setp.lt.s64 	%p92, %rd303, %rd191;
	selp.f32 	%f241, %f240, %f166, %p92;
	min.s64 	%rd304, %rd303, %rd191;
$L__BB1_195:
	ld.shared.f32 	%f169, [_ZN6thrust24THRUST_300001_SM_1000_NS8cuda_cub4core6detail5shmemE+120];
	ld.shared.u64 	%rd194, [_ZN6thrust24THRUST_300001_SM_1000_NS8cuda_cub4core6detail5shmemE+128];
	setp.lt.f32 	%p93, %f241, %f169;
	mov.f32 	%f242, %f241;
	mov.u64 	%rd305, %rd304;
	@%p93 bra 	$L__BB1_198;
	setp.lt.f32 	%p94, %f169, %f241;
	mov.f32 	%f242, %f169;
	mov.u64 	%rd305, %rd194;
	@%p94 bra 	$L__BB1_198;
	setp.lt.s64 	%p95, %rd304, %rd194;
	selp.f32 	%f242, %f241, %f169, %p95;
	min.s64 	%rd305, %rd304, %rd194;
$L__BB1_198:
	mov.u32 	%r387, %tid.x;
	setp.ne.s32 	%p222, %r387, 0;
	@%p222 bra 	$L__BB1_200;
	ld.param.u64 	%rd234, [_ZN6thrust24THRUST_300001_SM_1000_NS8cuda_cub4core6detail13_kernel_agentINS1_8__reduce11ReduceAgentINS0_12zip_iteratorIN4cuda3std3__45tupleIJNS0_6detail15normal_iteratorINS0_10device_ptrIfEEEENS0_17counting_iteratorIlNS0_11use_defaultESI_SI_EEEEEEEPNSB_IJflEEESM_iNS1_9__extrema9arg_min_fIflNSA_4lessIfEEEEEEJSL_SN_iSS_EEEvDpT0__param_1];
	cvta.to.global.u64 	%rd233, %rd234;
	st.global.f32 	[%rd233], %f242;
	st.global.u64 	[%rd233+8], %rd305;
$L__BB1_200:
	ret;

}
	// .globl	_ZN6thrust24THRUST_300001_SM_1000_NS8cuda_cub4core6detail13_kernel_agentINS1_8__reduce11ReduceAgentINS0_12zip_iteratorIN4cuda3std3__45tupleIJNS0_6detail15normal_iteratorINS0_10device_ptrIfEEEENS0_17counting_iteratorIlNS0_11use_defaultESI_SI_EEEEEEEPNSB_IJflEEESM_iNS1_9__extrema9arg_min_fIflNSA_4lessIfEEEEEEJSL_SN_iN3cub18CUB_300001_SM_100013GridEvenShareIiEENSV_9GridQueueIjEESS_EEEvDpT0_
.visible .entry _ZN6thrust24THRUST_300001_SM_1000_NS8cuda_cub4core6detail13_kernel_agentINS1_8__reduce11ReduceAgentINS0_12zip_iteratorIN4cuda3std3__45tupleIJNS0_6detail15normal_iteratorINS0_10device_ptrIfEEEENS0_17counting_iteratorIlNS0_11use_defaultESI_SI_EEEEEEEPNSB_IJflEEESM_iNS1_9__extrema9arg_min_fIflNSA_4lessIfEEEEEEJSL_SN_iN3cub18CUB_300001_SM_100013GridEvenShareIiEENSV_9GridQueueIjEESS_EEEvDpT0_(
	.param .align 8 .b8 _ZN6thrust24THRUST_300001_SM_1000_NS8cuda_cub4core6detail13_kernel_agentINS1_8__reduce11ReduceAgentINS0_12zip_iteratorIN4cuda3std3__45tupleIJNS0_6detail15normal_iteratorINS0_10device_ptrIfEEEENS0_17counting_iteratorIlNS0_11use_defaultESI_SI_EEEEEEEPNSB_IJflEEESM_iNS1_9__extrema9arg_min_fIflNSA_4lessIfEEEEEEJSL_SN_iN3cub18CUB_300001_SM_100013GridEvenShareIiEENSV_9GridQueueIjEESS_EEEvDpT0__param_0[16],
	.param .u64 .ptr .align 1 _ZN6thrust24THRUST_300001_SM_1000_NS8cuda_cub4core6detail13_kernel_agentINS1_8__reduce11ReduceAgentINS0_12zip_iteratorIN4cuda3std3__45tupleIJNS0_6detail15normal_iteratorINS0_10device_ptrIfEEEENS0_17counting_iteratorIlNS0_11use_defaultESI_SI_EEEEEEEPNSB_IJflEEESM_iNS1_9__extrema9arg_min_fIflNSA_4lessIfEEEEEEJSL_SN_iN3cub18CUB_300001_SM_100013GridEvenShareIiEENSV_9GridQueueIjEESS_EEEvDpT0__param_1,
	.param .u32 _ZN6thrust24THRUST_300001_SM_1000_NS8cuda_cub4core6detail13_kernel_agentINS1_8__reduce11ReduceAgentINS0_12zip_iteratorIN4cuda3std3__45tupleIJNS0_6detail15normal_iteratorINS0_10device_ptrIfEEEENS0_17counting_iteratorIlNS0_11use_defaultESI_SI_EEEEEEEPNSB_IJflEEESM_iNS1_9__extrema9arg_min_fIflNSA_4lessIfEEEEEEJSL_SN_iN3cub18CUB_300001_SM_100013GridEvenShareIiEENSV_9GridQueueIjEESS_EEEvDpT0__param_2,
	.param .align 4 .b8 _ZN6thrust24THRUST_300001_SM_1000_NS8cuda_cub4core6detail13_kernel_agentINS1_8__reduce11ReduceAgentINS0_12zip_iteratorIN4cuda3std3__45tupleIJNS0_6detail15normal_iteratorINS0_10device_ptrIfEEEENS0_17counting_iteratorIlNS0_11use_defaultESI_SI_EEEEEEEPNSB_IJflEEESM_iNS1_9__extrema9arg_min_fIflNSA_4lessIfEEEEEEJSL_SN_iN3cub18CUB_300001_SM_100013GridEvenShareIiEENSV_9GridQueueIjEESS_EEEvDpT0__param_3[40],
	.param .align 8 .b8 _ZN6thrust24THRUST_300001_SM_1000_NS8cuda_cub4core6detail13_kernel_agentINS1_8__reduce11ReduceAgentINS0_12zip_iteratorIN4cuda3std3__45tupleIJNS0_6detail15normal_iteratorINS0_10device_ptrIfEEEENS0_17counting_iteratorIlNS0_11use_defaultESI_SI_EEEEEEEPNSB_IJflEEESM_iNS1_9__extrema9arg_min_fIflNSA_4lessIfEEEEEEJSL_SN_iN3cub18CUB_300001_SM_100013GridEvenShareIiEENSV_9GridQueueIjEESS_EEEvDpT0__param_4[8],
	.param .align 1 .b8 _ZN6thrust24THRUST_300001_SM_1000_NS8cuda_cub4core6detail13_kernel_agentINS1_8__reduce11ReduceAgentINS0_12zip_iteratorIN4cuda3std3__45tupleIJNS0_6detail15normal_iteratorINS0_10device_ptrIfEEEENS0_17counting_iteratorIlNS0_11use_defaultESI_SI_EEEEEEEPNSB_IJflEEESM_iNS1_9__extrema9arg_min_fIflNSA_4lessIfEEEEEEJSL_SN_iN3cub18CUB_300001_SM_100013GridEvenShareIiEENSV_9GridQueueIjEESS_EEEvDpT0__param_5[1]
)
.maxntid 256
{
	.reg .pred 	%p<225>;
	.reg .b32 	%r<437>;
	.reg .b32 	%f<243>;
	.reg .b64 	%rd<287>;

	ld.param.u64 	%rd3, [_ZN6thrust24THRUST_300001_SM_1000_NS8cuda_cub4core6detail13_kernel_agentINS1_8__reduce11ReduceAgentINS0_12zip_iteratorIN4cuda3std3__45tupleIJNS0_6detail15normal_iteratorINS0_10device_ptrIfEEEENS0_17counting_iteratorIlNS0_11use_defaultESI_SI_EEEEEEEPNSB_IJflEEESM_iNS1_9__extrema9arg_min_fIflNSA_4lessIfEEEEEEJSL_SN_iN3cub18CUB_300001_SM_100013GridEvenShareIiEENSV_9GridQueueIjEESS_EEEvDpT0__param_0+8];
	ld.param.u64 	%rd184, [_ZN6thrust24THRUST_300001_SM_1000_NS8cuda_cub4core6detail13_kernel_agentINS1_8__reduce11ReduceAgentINS0_12zip_iteratorIN4cuda3std3__45tupleIJNS0_6detail15normal_iteratorINS0_10device_ptrIfEEEENS0_17counting_iteratorIlNS0_11use_defaultESI_SI_EEEEEEEPNSB_IJflEEESM_iNS1_9__extrema9arg_min_fIflNSA_4lessIfEEEEEEJSL_SN_iN3cub18CUB_300001_SM_100013GridEvenShareIiEENSV_9GridQueueIjEESS_EEEvDpT0__param_0];
	ld.param.u64 	%rd185, [_ZN6thrust24THRUST_300001_SM_1000_NS8cuda_cub4core6detail13_kernel_agentINS1_8__reduce11ReduceAgentINS0_12zip_iteratorIN4cuda3std3__45tupleIJNS0_6detail15normal_iteratorINS0_10device_ptrIfEEEENS0_17counting_iteratorIlNS0_11use_defaultESI_SI_EEEEEEEPNSB_IJflEEESM_iNS1_9__extrema9arg_min_fIflNSA_4lessIfEEEEEEJSL_SN_iN3cub18CUB_300001_SM_100013GridEvenShareIiEENSV_9GridQueueIjEESS_EEEvDpT0__param_4];
	ld.param.u32 	%r66, [_ZN6thrust24THRUST_300001_SM_1000_NS8cuda_cub4core6detail13_kernel_agentINS1_8__reduce11ReduceAgentINS0_12zip_iteratorIN4cuda3std3__45tupleIJNS0_6detail15normal_iteratorINS0_10device_ptrIfEEEENS0_17counting_iteratorIlNS0_11use_defaultESI_SI_EEEEEEEPNSB_IJflEEESM_iNS1_9__extrema9arg_min_fIflNSA_4lessIfEEEEEEJSL_SN_iN3cub18CUB_300001_SM_100013GridEvenShareIiEENSV_9GridQueueIjEESS_EEEvDpT0__param_2];
	cvta.to.global.u64 	%rd1, %rd185;
	cvta.to.global.u64 	%rd2, %rd184;
	mov.u32 	%r1, %ctaid.x;
	mul.lo.s32 	%r2, %r1, 1280;
	mov.u32 	%r67, %nctaid.x;
	mul.lo.s32 	%r3, %r67, 1280;
	add.s32 	%r68, %r2, 1280;
	setp.le.s32 	%p1, %r68, %r66;
	@%p1 bra 	$L__BB2_111;
	sub.s32 	%r4, %r66, %r2;
	mov.u32 	%r5, %tid.x;
	setp.ge.s32 	%p98, %r5, %r4;
	mov.f32 	%f188, 0f00000000;
	mov.b64 	%rd232, 0;
	mov.u32 	%r420, %r5;
	@%p98 bra 	$L__BB2_3;
	add.s32 	%r190, %r2, %r5;
	cvt.s64.s32 	%rd207, %r190;
	mul.wide.s32 	%rd208, %r190, 4;
	add.s64 	%rd209, %rd2, %rd208;
	add.s64 	%rd232, %rd3, %rd207;
	ld.global.f32 	%f188, [%rd209];
	add.s32 	%r420, %r5, 256;
$L__BB2_3:
	setp.ge.s32 	%p99, %r420, %r4;
	@%p99 bra 	$L__BB2_25;
	not.b32 	%r191, %r420;
	add.s32 	%r192, %r66, %r191;
	sub.s32 	%r8, %r192, %r2;
	and.b32  	%r193, %r8, 768;
	setp.eq.s32 	%p100, %r193, 768;
	@%p100 bra 	$L__BB2_10;
	add.s32 	%r418, %r420, %r2;
	shr.u32 	%r194, %r8, 8;
	add.s32 	%r195, %r194, 1;
	and.b32  	%r196, %r195, 3;
	neg.s32 	%r417, %r196;
$L__BB2_6:
	.pragma "nounroll";
	mov.u64 	%rd6, %rd232;
	mov.f32 	%f3, %f188;
	cvt.s64.s32 	%rd211, %r418;
	add.s64 	%rd7, %rd3, %rd211;
	mul.wide.s32 	%rd212, %r418, 4;
	add.s64 	%rd213, %rd2, %rd212;
	ld.global.f32 	%f4, [%rd213];
	setp.lt.f32 	%p101, %f3, %f4;
	@%p101 bra 	$L__BB2_9;
	setp.lt.f32 	%p102, %f4, %f3;
	mov.u64 	%rd232, %rd7;
	mov.f32 	%f188, %f4;
	@%p102 bra 	$L__BB2_9;
	setp.lt.s64 	%p103, %rd6, %rd7;
	min.s64 	%rd232, %rd6, %rd7;
	selp.f32 	%f188, %f3, %f4, %p103;
$L__BB2_9:
	add.s32 	%r420, %r420, 256;
	add.s32 	%r418, %r418, 256;
	add.s32 	%r417, %r417, 1;
	setp.ne.s32 	%p104, %r417, 0;
	@%p104 bra 	$L__BB2_6;
$L__BB2_10:
	setp.lt.u32 	%p105, %r8, 768;
	@%p105 bra 	$L__BB2_25;
	add.s32 	%r421, %r420, %r2;
	add.s32 	%r424, %r421, 256;
	add.s32 	%r423, %r421, 512;
	add.s32 	%r422, %r421, 768;
	add.s64 	%rd12, %rd2, 2048;
$L__BB2_12:
	cvt.s64.s32 	%rd214, %r424;
	add.s64 	%rd14, %rd3, %rd214;
	cvt.s64.s32 	%rd215, %r423;
	add.s64 	%rd15, %rd3, %rd215;
	cvt.s64.s32 	%rd216, %r422;
	add.s64 	%rd16, %rd3, %rd216;
	cvt.s64.s32 	%rd217, %r421;
	mul.wide.s32 	%rd218, %r421, 4;
	add.s64 	%rd17, %rd12, %rd218;
	add.s64 	%rd18, %rd3, %rd217;
	ld.global.f32 	%f10, [%rd17+-2048];
	setp.lt.f32 	%p106, %f188, %f10;
	mov.u64 	%rd229, %rd232;
	mov.f32 	%f185, %f188;
	@%p106 bra 	$L__BB2_15;
	setp.lt.f32 	%p107, %f10, %f188;
	mov.u64 	%rd229, %rd18;
	mov.f32 	%f185, %f10;
	@%p107 bra 	$L__BB2_15;
	setp.lt.s64 	%p108, %rd232, %rd18;
	min.s64 	%rd229, %rd232, %rd18;
	selp.f32 	%f185, %f188, %f10, %p108;
$L__BB2_15:
	ld.global.f32 	%f13, [%rd17+-1024];
	setp.lt.f32 	%p109, %f185, %f13;
	mov.u64 	%rd230, %rd229;
	mov.f32 	%f186, %f185;
	@%p109 bra 	$L__BB2_18;
	setp.lt.f32 	%p110, %f13, %f185;
	mov.u64 	%rd230, %rd14;
	mov.f32 	%f186, %f13;
	@%p110 bra 	$L__BB2_18;
	setp.lt.s64 	%p111, %rd229, %rd14;
	min.s64 	%rd230, %rd229, %rd14;
	selp.f32 	%f186, %f185, %f13, %p111;
$L__BB2_18:
	ld.global.f32 	%f16, [%rd17];
	setp.lt.f32 	%p112, %f186, %f16;
	mov.u64 	%rd231, %rd230;
	mov.f32 	%f187, %f186;
	@%p112 bra 	$L__BB2_21;
	setp.lt.f32 	%p113, %f16, %f186;
	mov.u64 	%rd231, %rd15;
	mov.f32 	%f187, %f16;
	@%p113 bra 	$L__BB2_21;
	setp.lt.s64 	%p114, %rd230, %rd15;
	min.s64 	%rd231, %rd230, %rd15;
	selp.f32 	%f187, %f186, %f16, %p114;
$L__BB2_21:
	ld.global.f32 	%f19, [%rd17+1024];
	setp.lt.f32 	%p115, %f187, %f19;
	mov.u64 	%rd232, %rd231;
	mov.f32 	%f188, %f187;
	@%p115 bra 	$L__BB2_24;
	setp.lt.f32 	%p116, %f19, %f187;
	mov.u64 	%rd232, %rd16;
	mov.f32 	%f188, %f19;
	@%p116 bra 	$L__BB2_24;
	setp.lt.s64 	%p117, %rd231, %rd16;
	min.s64 	%rd232, %rd231, %rd16;
	selp.f32 	%f188, %f187, %f19, %p117;
$L__BB2_24:
	add.s32 	%r420, %r420, 1024;
	add.s32 	%r424, %r424, 1024;
	add.s32 	%r423, %r423, 1024;
	add.s32 	%r422, %r422, 1024;
	add.s32 	%r421, %r421, 1024;
	setp.lt.s32 	%p118, %r420, %r4;
	@%p118 bra 	$L__BB2_12;
$L__BB2_25:
	setp.lt.s32 	%p119, %r4, 256;
	@%p119 bra 	$L__BB2_65;
	// begin inline asm
	mov.u32 %r310, %laneid;
	// end inline asm
	mov.b32 	%r312, %f188;
	mov.b32 	%r328, 1;
	mov.b32 	%r329, 31;
	mov.b32 	%r330, -1;
	// begin inline asm
	shfl.sync.down.b32 %r311, %r312, %r328, %r329, %r330;
	// end inline asm
	mov.b32 	%f23, %r311;
	// begin inline asm
	shfl.sync.down.b32 %r316, %r317, %r328, %r329, %r330;
	// end inline asm
	mov.b64 	{%r322, %r327}, %rd232;
	// begin inline asm
	shfl.sync.down.b32 %r321, %r322, %r328, %r329, %r330;
	// end inline asm
	// begin inline asm
	shfl.sync.down.b32 %r326, %r327, %r328, %r329, %r330;
	// end inline asm
	mov.b64 	%rd28, {%r321, %r326};
	setp.gt.s32 	%p176, %r310, 30;
	setp.lt.f32 	%p177, %f188, %f23;
	or.pred  	%p178, %p176, %p177;
	mov.u64 	%rd234, %rd232;
	mov.f32 	%f190, %f188;
	@%p178 bra 	$L__BB2_29;
	setp.gt.f32 	%p179, %f188, %f23;
	mov.u64 	%rd234, %rd28;
	mov.f32 	%f190, %f23;
	@%p179 bra 	$L__BB2_29;
	setp.lt.s64 	%p180, %rd232, %rd28;
	min.s64 	%rd234, %rd232, %rd28;
	selp.f32 	%f190, %f188, %f23, %p180;
$L__BB2_29:
	mov.b32 	%r332, %f190;
	mov.b32 	%r348, 2;
	mov.b32 	%r349, 31;
	mov.b32 	%r350, -1;
	// begin inline asm
	shfl.sync.down.b32 %r331, %r332, %r348, %r349, %r350;
	// end inline asm
	mov.b32 	%f26, %r331;
	// begin inline asm
	shfl.sync.down.b32 %r336, %r337, %r348, %r349, %r350;
	// end inline asm
	mov.b64 	{%r342, %r347}, %rd234;
	// begin inline asm
	shfl.sync.down.b32 %r341, %r342, %r348, %r349, %r350;
	// end inline asm
	// begin inline asm
	shfl.sync.down.b32 %r346, %r347, %r348, %r349, %r350;
	// end inline asm
	mov.b64 	%rd31, {%r341, %r346};
	setp.gt.s32 	%p181, %r310, 29;
	setp.lt.f32 	%p182, %f190, %f26;
	or.pred  	%p183, %p181, %p182;
	mov.u64 	%rd235, %rd234;
	mov.f32 	%f191, %f190;
	@%p183 bra 	$L__BB2_32;
	setp.gt.f32 	%p184, %f190, %f26;
	mov.u64 	%rd235, %rd31;
	mov.f32 	%f191, %f26;
	@%p184 bra 	$L__BB2_32;
	setp.lt.s64 	%p185, %rd234, %rd31;
	min.s64 	%rd235, %rd234, %rd31;
	selp.f32 	%f191, %f190, %f26, %p185;
$L__BB2_32:
	mov.b32 	%r352, %f191;
	mov.b32 	%r368, 4;
	mov.b32 	%r369, 31;
	mov.b32 	%r370, -1;
	// begin inline asm
	shfl.sync.down.b32 %r351, %r352, %r368, %r369, %r370;
	// end inline asm
	mov.b32 	%f29, %r351;
	// begin inline asm
	shfl.sync.down.b32 %r356, %r357, %r368, %r369, %r370;
	// end inline asm
	mov.b64 	{%r362, %r367}, %rd235;
	// begin inline asm
	shfl.sync.down.b32 %r361, %r362, %r368, %r369, %r370;
	// end inline asm
	// begin inline asm
	shfl.sync.down.b32 %r366, %r367, %r368, %r369, %r370;
	// end inline asm
	mov.b64 	%rd34, {%r361, %r366};
	setp.gt.s32 	%p186, %r310, 27;
	setp.lt.f32 	%p187, %f191, %f29;
	or.pred  	%p188, %p186, %p187;
	mov.u64 	%rd236, %rd235;
	mov.f32 	%f192, %f191;
	@%p188 bra 	$L__BB2_35;
	setp.gt.f32 	%p189, %f191, %f29;
	mov.u64 	%rd236, %rd34;
	mov.f32 	%f192, %f29;
	@%p189 bra 	$L__BB2_35;
	setp.lt.s64 	%p190, %rd235, %rd34;
	min.s64 	%rd236, %rd235, %rd34;
	selp.f32 	%f192, %f191, %f29, %p190;
$L__BB2_35:
	mov.b32 	%r372, %f192;
	mov.b32 	%r388, 8;
	mov.b32 	%r389, 31;
	mov.b32 	%r390, -1;
	// begin inline asm
	shfl.sync.down.b32 %r371, %r372, %r388, %r389, %r390;
	// end inline asm
	mov.b32 	%f32, %r371;
	// begin inline asm
	shfl.sync.down.b32 %r376, %r377, %r388, %r389, %r390;
	// end inline asm
	mov.b64 	{%r382, %r387}, %rd236;
	// begin inline asm
	shfl.sync.down.b32 %r381, %r382, %r388, %r389, %r390;
	// end inline asm
	// begin inline asm
	shfl.sync.down.b32 %r386, %r387, %r388, %r389, %r390;
	// end inline asm
	mov.b64 	%rd37, {%r381, %r386};
	setp.gt.s32 	%p191, %r310, 23;
	setp.lt.f32 	%p192, %f192, %f32;
	or.pred  	%p193, %p191, %p192;
	mov.u64 	%rd237, %rd236;
	mov.f32 	%f193, %f192;
	@%p193 bra 	$L__BB2_38;
	setp.gt.f32 	%p194, %f192, %f32;
	mov.u64 	%rd237, %rd37;
	mov.f32 	%f193, %f32;
	@%p194 bra 	$L__BB2_38;
	setp.lt.s64 	%p195, %rd236, %rd37;
	min.s64 	%rd237, %rd236, %rd37;
	selp.f32 	%f193, %f192, %f32, %p195;
$L__BB2_38:
	mov.b32 	%r392, %f193;
	mov.b32 	%r408, 16;
	mov.b32 	%r409, 31;
	mov.b32 	%r410, -1;
	// begin inline asm
	shfl.sync.down.b32 %r391, %r392, %r408, %r409, %r410;
	// end inline asm
	mov.b32 	%f35, %r391;
	// begin inline asm
	shfl.sync.down.b32 %r396, %r397, %r408, %r409, %r410;
	// end inline asm
	mov.b64 	{%r402, %r407}, %rd237;
	// begin inline asm
	shfl.sync.down.b32 %r401, %r402, %r408, %r409, %r410;
	// end inline asm
	// begin inline asm
	shfl.sync.down.b32 %r406, %r407, %r408, %r409, %r410;
	// end inline asm
	mov.b64 	%rd40, {%r401, %r406};
	setp.gt.s32 	%p196, %r310, 15;
	setp.lt.f32 	%p197, %f193, %f35;
	or.pred  	%p198, %p196, %p197;
	mov.u64 	%rd286, %rd237;
	mov.f32 	%f242, %f193;
	@%p198 bra 	$L__BB2_41;
	setp.gt.f32 	%p199, %f193, %f35;
	mov.u64 	%rd286, %rd40;
	mov.f32 	%f242, %f35;
	@%p199 bra 	$L__BB2_41;
	setp.lt.s64 	%p200, %rd237, %rd40;
	min.s64 	%rd286, %rd237, %rd40;
	selp.f32 	%f242, %f193, %f35, %p200;
$L__BB2_41:
	setp.ne.s32 	%p201, %r310, 0;
	@%p201 bra 	$L__BB2_43;
	shr.u32 	%r411, %r5, 1;
	and.b32  	%r412, %r411, 496;
	mov.u32 	%r413, _ZN6thrust24THRUST_300001_SM_1000_NS8cuda_cub4core6detail5shmemE;
	add.s32 	%r414, %r413, %r412;
	st.shared.f32 	[%r414+8], %f242;
	st.shared.u64 	[%r414+16], %rd286;
$L__BB2_43:
	bar.sync 	0;
	setp.ne.s32 	%p202, %r5, 0;
	@%p202 bra 	$L__BB2_201;
	ld.shared.f32 	%f38, [_ZN6thrust24THRUST_300001_SM_1000_NS8cuda_cub4core6detail5shmemE+24];
	ld.shared.u64 	%rd43, [_ZN6thrust24THRUST_300001_SM_1000_NS8cuda_cub4core6detail5shmemE+32];
	setp.lt.f32 	%p203, %f242, %f38;
	mov.u64 	%rd239, %rd286;
	mov.f32 	%f195, %f242;
	@%p203 bra 	$L__BB2_47;
	setp.lt.f32 	%p204, %f38, %f242;
	mov.u64 	%rd239, %rd43;
	mov.f32 	%f195, %f38;
	@%p204 bra 	$L__BB2_47;
	setp.lt.s64 	%p205, %rd286, %rd43;
	min.s64 	%rd239, %rd286, %rd43;
	selp.f32 	%f195, %f242, %f38, %p205;
$L__BB2_47:
	ld.shared.f32 	%f41, [_ZN6thrust24THRUST_300001_SM_1000_NS8cuda_cub4core6detail5shmemE+40];
	ld.shared.u64 	%rd46, [_ZN6thrust24THRUST_300001_SM_1000_NS8cuda_cub4core6detail5shmemE+48];
	setp.lt.f32 	%p206, %f195, %f41;
	mov.u64 	%rd240, %rd239;
	mov.f32 	%f196, %f195;
	@%p206 bra 	$L__BB2_50;
	setp.lt.f32 	%p207, %f41, %f195;
	mov.u64 	%rd240, %rd46;
	mov.f32 	%f196, %f41;
	@%p207 bra 	$L__BB2_50;
	setp.lt.s64 	%p208, %rd239, %rd46;
	min.s64 	%rd240, %rd239, %rd46;
	selp.f32 	%f196, %f195, %f41, %p208;
$L__BB2_50:
	ld.shared.f32 	%f44, [_ZN6thrust24THRUST_300001_SM_1000_NS8cuda_cub4core6detail5shmemE+56];
	ld.shared.u64 	%rd49, [_ZN6thrust24THRUST_300001_SM_1000_NS8cuda_cub4core6detail5shmemE+64];
	setp.lt.f32 	%p209, %f196, %f44;
	mov.u64 	%rd241, %rd240;
	mov.f32 	%f197, %f196;
	@%p209 bra 	$L__BB2_53;
	setp.lt.f32 	%p210, %f44, %f196;
	mov.u64 	%rd241, %rd49;
	mov.f32 	%f197, %f44;
	@%p210 bra 	$L__BB2_53;
	setp.lt.s64 	%p211, %rd240, %rd49;
	min.s64 	%rd241, %rd240, %rd49;
	selp.f32 	%f197, %f196, %f44, %p211;
$L__BB2_53:
	ld.shared.f32 	%f47, [_ZN6thrust24THRUST_300001_SM_1000_NS8cuda_cub4core6detail5shmemE+72];
	ld.shared.u64 	%rd52, [_ZN6thrust24THRUST_300001_SM_1000_NS8cuda_cub4core6detail5shmemE+80];
	setp.lt.f32 	%p212, %f197, %f47;
	mov.u64 	%rd242, %rd241;
	mov.f32 	%f198, %f197;
	@%p212 bra 	$L__BB2_56;
	setp.lt.f32 	%p213, %f47, %f197;
	mov.u64 	%rd242, %rd52;
	mov.f32 	%f198, %f47;
	@%p213 bra 	$L__BB2_56;
	setp.lt.s64 	%p214, %rd241, %rd52;
	min.s64 	%rd242, %rd241, %rd52;
	selp.f32 	%f198, %f197, %f47, %p214;
$L__BB2_56:
	ld.shared.f32 	%f50, [_ZN6thrust24THRUST_300001_SM_1000_NS8cuda_cub4core6detail5shmemE+88];
	ld.shared.u64 	%rd55, [_ZN6thrust24THRUST_300001_SM_1000_NS8cuda_cub4core6detail5shmemE+96];
	setp.lt.f32 	%p215, %f198, %f50;
	mov.f32 	%f199, %f198;
	mov.u64 	%rd243, %rd242;
	@%p215 bra 	$L__BB2_59;
	setp.lt.f32 	%p216, %f50, %f198;
	mov.f32 	%f199, %f50;
	mov.u64 	%rd243, %rd55;
	@%p216 bra 	$L__BB2_59;
	setp.lt.s64 	%p217, %rd242, %rd55;
	selp.f32 	%f199, %f198, %f50, %p217;
	min.s64 	%rd243, %rd242, %rd55;
$L__BB2_59:
	ld.shared.f32 	%f53, [_ZN6thrust24THRUST_300001_SM_1000_NS8cuda_cub4core6detail5shmemE+104];
	ld.shared.u64 	%rd58, [_ZN6thrust24THRUST_300001_SM_1000_NS8cuda_cub4core6detail5shmemE+112];
	setp.lt.f32 	%p218, %f199, %f53;
	mov.f32 	%f200, %f199;
	mov.u64 	%rd244, %rd243;
	@%p218 bra 	$L__BB2_62;
	setp.lt.f32 	%p219, %f53, %f199;
	mov.f32 	%f200, %f53;
	mov.u64 	%rd244, %rd58;
	@%p219 bra 	$L__BB2_62;
	setp.lt.s64 	%p220, %rd243, %rd58;
	selp.f32 	%f200, %f199, %f53, %p220;
	min.s64 	%rd244, %rd243, %rd58;
$L__BB2_62:
	ld.shared.f32 	%f56, [_ZN6thrust24THRUST_300001_SM_1000_NS8cuda_cub4core6detail5shmemE+120];
	ld.shared.u64 	%rd61, [_ZN6thrust24THRUST_300001_SM_1000_NS8cuda_cub4core6detail5shmemE+128];
	setp.lt.f32 	%p221, %f200, %f56;
	mov.f32 	%f242, %f200;
	mov.u64 	%rd286, %rd244;
	@%p221 bra 	$L__BB2_201;
	setp.lt.f32 	%p222, %f56, %f200;
	mov.f32 	%f242, %f56;
	mov.u64 	%rd286, %rd61;
	@%p222 bra 	$L__BB2_201;
	setp.lt.s64 	%p223, %rd244, %rd61;
	selp.f32 	%f242, %f200, %f56, %p223;
	min.s64 	%rd286, %rd244, %rd61;
	bra.uni 	$L__BB2_201;
$L__BB2_65:
	// begin inline asm
	mov.u32 %r197, %laneid;
	// end inline asm
	and.b32  	%r218, %r5, 992;
	add.s32 	%r219, %r218, 32;
	setp.gt.s32 	%p120, %r219, %r4;
	not.b32 	%r220, %r218;
	add.s32 	%r221, %r4, %r220;
	selp.b32 	%r216, %r221, 31, %p120;
	mov.b32 	%r199, %f188;
	mov.b32 	%r215, 1;
	mov.b32 	%r217, -1;
	// begin inline asm
	shfl.sync.down.b32 %r198, %r199, %r215, %r216, %r217;
	// end inline asm
	mov.b32 	%f58, %r198;
	// begin inline asm
	shfl.sync.down.b32 %r203, %r204, %r215, %r216, %r217;
	// end inline asm
	mov.b64 	{%r209, %r214}, %rd232;
	// begin inline asm
	shfl.sync.down.b32 %r208, %r209, %r215, %r216, %r217;
	// end inline asm
	// begin inline asm
	shfl.sync.down.b32 %r213, %r214, %r215, %r216, %r217;
	// end inline asm
	mov.b64 	%rd63, {%r208, %r213};
	setp.ge.s32 	%p121, %r197, %r216;
	setp.lt.f32 	%p122, %f188, %f58;
	or.pred  	%p123, %p121, %p122;
	mov.f32 	%f201, %f188;
	mov.u64 	%rd245, %rd232;
	@%p123 bra 	$L__BB2_68;
	setp.gt.f32 	%p124, %f188, %f58;
	mov.f32 	%f201, %f58;
	mov.u64 	%rd245, %rd63;
	@%p124 bra 	$L__BB2_68;
	setp.lt.s64 	%p125, %rd232, %rd63;
	selp.f32 	%f201, %f188, %f58, %p125;
	min.s64 	%rd245, %rd232, %rd63;
$L__BB2_68:
	mov.b32 	%r223, %f201;
	mov.b32 	%r239, 2;
	mov.b32 	%r241, -1;
	// begin inline asm
	shfl.sync.down.b32 %r222, %r223, %r239, %r216, %r241;
	// end inline asm
	mov.b32 	%f61, %r222;
	// begin inline asm
	shfl.sync.down.b32 %r227, %r228, %r239, %r216, %r241;
	// end inline asm
	mov.b64 	{%r233, %r238}, %rd245;
	// begin inline asm
	shfl.sync.down.b32 %r232, %r233, %r239, %r216, %r241;
	// end inline asm
	// begin inline asm
	shfl.sync.down.b32 %r237, %r238, %r239, %r216, %r241;
	// end inline asm
	mov.b64 	%rd66, {%r232, %r237};
	add.s32 	%r242, %r197, 2;
	setp.gt.s32 	%p126, %r242, %r216;
	setp.lt.f32 	%p127, %f201, %f61;
	or.pred  	%p128, %p126, %p127;
	mov.f32 	%f202, %f201;
	mov.u64 	%rd246, %rd245;
	@%p128 bra 	$L__BB2_71;
	setp.gt.f32 	%p129, %f201, %f61;
	mov.f32 	%f202, %f61;
	mov.u64 	%rd246, %rd66;
	@%p129 bra 	$L__BB2_71;
	setp.lt.s64 	%p130, %rd245, %rd66;
	selp.f32 	%f202, %f201, %f61, %p130;
	min.s64 	%rd246, %rd245, %rd66;
$L__BB2_71:
	mov.b32 	%r244, %f202;
	mov.b32 	%r260, 4;
	mov.b32 	%r262, -1;
	// begin inline asm
	shfl.sync.down.b32 %r243, %r244, %r260, %r216, %r262;
	// end inline asm
	mov.b32 	%f64, %r243;
	// begin inline asm
	shfl.sync.down.b32 %r248, %r249, %r260, %r216, %r262;
	// end inline asm
	mov.b64 	{%r254, %r259}, %rd246;
	// begin inline asm
	shfl.sync.down.b32 %r253, %r254, %r260, %r216, %r262;
	// end inline asm
	// begin inline asm
	shfl.sync.down.b32 %r258, %r259, %r260, %r216, %r262;
	// end inline asm
	mov.b64 	%rd69, {%r253, %r258};
	add.s32 	%r263, %r197, 4;
	setp.gt.s32 	%p131, %r263, %r216;
	setp.lt.f32 	%p132, %f202, %f64;
	or.pred  	%p133, %p131, %p132;
	mov.f32 	%f203, %f202;
	mov.u64 	%rd247, %rd246;
	@%p133 bra 	$L__BB2_74;
	setp.gt.f32 	%p134, %f202, %f64;
	mov.f32 	%f203, %f64;
	mov.u64 	%rd247, %rd69;
	@%p134 bra 	$L__BB2_74;
	setp.lt.s64 	%p135, %rd246, %rd69;
	selp.f32 	%f203, %f202, %f64, %p135;
	min.s64 	%rd247, %rd246, %rd69;
$L__BB2_74:
	mov.b32 	%r265, %f203;
	mov.b32 	%r281, 8;
	mov.b32 	%r283, -1;
	// begin inline asm
	shfl.sync.down.b32 %r264, %r265, %r281, %r216, %r283;
	// end inline asm
	mov.b32 	%f67, %r264;
	// begin inline asm
	shfl.sync.down.b32 %r269, %r270, %r281, %r216, %r283;
	// end inline asm
	mov.b64 	{%r275, %r280}, %rd247;
	// begin inline asm
	shfl.sync.down.b32 %r274, %r275, %r281, %r216, %r283;
	// end inline asm
	// begin inline asm
	shfl.sync.down.b32 %r279, %r280, %r281, %r216, %r283;
	// end inline asm
	mov.b64 	%rd72, {%r274, %r279};
	add.s32 	%r284, %r197, 8;
	setp.gt.s32 	%p136, %r284, %r216;
	setp.lt.f32 	%p137, %f203, %f67;
	or.pred  	%p138, %p136, %p137;
	mov.f32 	%f204, %f203;
	mov.u64 	%rd248, %rd247;
	@%p138 bra 	$L__BB2_77;
	setp.gt.f32 	%p139, %f203, %f67;
	mov.f32 	%f204, %f67;
	mov.u64 	%rd248, %rd72;
	@%p139 bra 	$L__BB2_77;
	setp.lt.s64 	%p140, %rd247, %rd72;
	selp.f32 	%f204, %f203, %f67, %p140;
	min.s64 	%rd248, %rd247, %rd72;
$L__BB2_77:
	mov.b32 	%r286, %f204;
	mov.b32 	%r302, 16;
	mov.b32 	%r304, -1;
	// begin inline asm
	shfl.sync.down.b32 %r285, %r286, %r302, %r216, %r304;
	// end inline asm
	mov.b32 	%f70, %r285;
	// begin inline asm
	shfl.sync.down.b32 %r290, %r291, %r302, %r216, %r304;
	// end inline asm
	mov.b64 	{%r296, %r301}, %rd248;
	// begin inline asm
	shfl.sync.down.b32 %r295, %r296, %r302, %r216, %r304;
	// end inline asm
	// begin inline asm
	shfl.sync.down.b32 %r300, %r301, %r302, %r216, %r304;
	// end inline asm
	mov.b64 	%rd75, {%r295, %r300};
	add.s32 	%r305, %r197, 16;
	setp.gt.s32 	%p141, %r305, %r216;
	setp.lt.f32 	%p142, %f204, %f70;
	or.pred  	%p143, %p141, %p142;
	mov.f32 	%f242, %f204;
	mov.u64 	%rd286, %rd248;
	@%p143 bra 	$L__BB2_80;
	setp.gt.f32 	%p144, %f204, %f70;
	mov.f32 	%f242, %f70;
	mov.u64 	%rd286, %rd75;
	@%p144 bra 	$L__BB2_80;
	setp.lt.s64 	%p145, %rd248, %rd75;
	selp.f32 	%f242, %f204, %f70, %p145;
	min.s64 	%rd286, %rd248, %rd75;
$L__BB2_80:
	setp.ne.s32 	%p146, %r197, 0;
	@%p146 bra 	$L__BB2_82;
	shr.u32 	%r306, %r5, 1;
	and.b32  	%r307, %r306, 496;
	mov.u32 	%r308, _ZN6thrust24THRUST_300001_SM_1000_NS8cuda_cub4core6detail5shmemE;
	add.s32 	%r309, %r308, %r307;
	st.shared.f32 	[%r309+8], %f242;
	st.shared.u64 	[%r309+16], %rd286;
$L__BB2_82:
	bar.sync 	0;
	setp.ne.s32 	%p147, %r5, 0;
	@%p147 bra 	$L__BB2_201;
	setp.lt.s32 	%p148, %r4, 33;
	mov.f32 	%f206, %f242;
	mov.u64 	%rd250, %rd286;
	@%p148 bra 	$L__BB2_87;
	ld.shared.f32 	%f73, [_ZN6thrust24THRUST_300001_SM_1000_NS8cuda_cub4core6detail5shmemE+24];
	ld.shared.u64 	%rd78, [_ZN6thrust24THRUST_300001_SM_1000_NS8cuda_cub4core6detail5shmemE+32];
	setp.lt.f32 	%p149, %f242, %f73;
	mov.f32 	%f206, %f242;
	mov.u64 	%rd250, %rd286;
	@%p149 bra 	$L__BB2_87;
	setp.lt.f32 	%p150, %f73, %f242;
	mov.f32 	%f206, %f73;
	mov.u64 	%rd250, %rd78;
	@%p150 bra 	$L__BB2_87;
	setp.lt.s64 	%p151, %rd286, %rd78;
	selp.f32 	%f206, %f242, %f73, %p151;
	min.s64 	%rd250, %rd286, %rd78;
$L__BB2_87:
	setp.lt.s32 	%p152, %r4, 65;
	mov.f32 	%f207, %f206;
	mov.u64 	%rd251, %rd250;
	@%p152 bra 	$L__BB2_91;
	ld.shared.f32 	%f76, [_ZN6thrust24THRUST_300001_SM_1000_NS8cuda_cub4core6detail5shmemE+40];
	ld.shared.u64 	%rd81, [_ZN6thrust24THRUST_300001_SM_1000_NS8cuda_cub4core6detail5shmemE+48];
	setp.lt.f32 	%p153, %f206, %f76;
	mov.f32 	%f207, %f206;
	mov.u64 	%rd251, %rd250;
	@%p153 bra 	$L__BB2_91;
	setp.lt.f32 	%p154, %f76, %f206;
	mov.f32 	%f207, %f76;
	mov.u64 	%rd251, %rd81;
	@%p154 bra 	$L__BB2_91;
	setp.lt.s64 	%p155, %rd250, %rd81;
	selp.f32 	%f207, %f206, %f76, %p155;
	min.s64 	%rd251, %rd250, %rd81;
$L__BB2_91:
	setp.lt.s32 	%p156, %r4, 97;
	mov.f32 	%f208, %f207;
	mov.u64 	%rd252, %rd251;
	@%p156 bra 	$L__BB2_95;
	ld.shared.f32 	%f79, [_ZN6thrust24THRUST_300001_SM_1000_NS8cuda_cub4core6detail5shmemE+56];
	ld.shared.u64 	%rd84, [_ZN6thrust24THRUST_300001_SM_1000_NS8cuda_cub4core6detail5shmemE+64];
	setp.lt.f32 	%p157, %f207, %f79;
	mov.f32 	%f208, %f207;
	mov.u64 	%rd252, %rd251;
	@%p157 bra 	$L__BB2_95;
	setp.lt.f32 	%p158, %f79, %f207;
	mov.f32 	%f208, %f79;
	mov.u64 	%rd252, %rd84;
	@%p158 bra 	$L__BB2_95;
	setp.lt.s64 	%p159, %rd251, %rd84;
	selp.f32 	%f208, %f207, %f79, %p159;
	min.s64 	%rd252, %rd251, %rd84;
$L__BB2_95:
	setp.lt.s32 	%p160, %r4, 129;
	mov.f32 	%f209, %f208;
	mov.u64 	%rd253, %rd252;
	@%p160 bra 	$L__BB2_99;
	ld.shared.f32 	%f82, [_ZN6thrust24THRUST_300001_SM_1000_NS8cuda_cub4core6detail5shmemE+72];
	ld.shared.u64 	%rd87, [_ZN6thrust24THRUST_300001_SM_1000_NS8cuda_cub4core6detail5shmemE+80];
	setp.lt.f32 	%p161, %f208, %f82;
	mov.f32 	%f209, %f208;
	mov.u64 	%rd253, %rd252;
	@%p161 bra 	$L__BB2_99;
	setp.lt.f32 	%p162, %f82, %f208;
	mov.f32 	%f209, %f82;
	mov.u64 	%rd253, %rd87;
	@%p162 bra 	$L__BB2_99;
	setp.lt.s64 	%p163, %rd252, %rd87;
	selp.f32 	%f209, %f208, %f82, %p163;
	min.s64 	%rd253, %rd252, %rd87;
$L__BB2_99:
	setp.lt.s32 	%p164, %r4, 161;
	mov.f32 	%f210, %f209;
	mov.u64 	%rd254, %rd253;
	@%p164 bra 	$L__BB2_103;
	ld.shared.f32 	%f85, [_ZN6thrust24THRUST_300001_SM_1000_NS8cuda_cub4core6detail5shmemE+88];
	ld.shared.u64 	%rd90, [_ZN6thrust24THRUST_300001_SM_1000_NS8cuda_cub4core6detail5shmemE+96];
	setp.lt.f32 	%p165, %f209, %f85;
	mov.f32 	%f210, %f209;
	mov.u64 	%rd254, %rd253;
	@%p165 bra 	$L__BB2_103;
	setp.lt.f32 	%p166, %f85, %f209;
	mov.f32 	%f210, %f85;
	mov.u64 	%rd254, %rd90;
	@%p166 bra 	$L__BB2_103;
	setp.lt.s64 	%p167, %rd253, %rd90;
	selp.f32 	%f210, %f209, %f85, %p167;
	min.s64 	%rd254, %rd253, %rd90;
$L__BB2_103:
	setp.lt.s32 	%p168, %r4, 193;
	mov.f32 	%f211, %f210;
	mov.u64 	%rd255, %rd254;
	@%p168 bra 	$L__BB2_107;
	ld.shared.f32 	%f88, [_ZN6thrust24THRUST_300001_SM_1000_NS8cuda_cub4core6detail5shmemE+104];
	ld.shared.u64 	%rd93, [_ZN6thrust24THRUST_300001_SM_1000_NS8cuda_cub4core6detail5shmemE+112];
	setp.lt.f32 	%p169, %f210, %f88;
	mov.f32 	%f211, %f210;
	mov.u64 	%rd255, %rd254;
	@%p169 bra 	$L__BB2_107;
	setp.lt.f32 	%p170, %f88, %f210;
	mov.f32 	%f211, %f88;
	mov.u64 	%rd255, %rd93;
	@%p170 bra 	$L__BB2_107;
	setp.lt.s64 	%p171, %rd254, %rd93;
	selp.f32 	%f211, %f210, %f88, %p171;
	min.s64 	%rd255, %rd254, %rd93;
$L__BB2_107:
	setp.lt.s32 	%p172, %r4, 225;
	mov.f32 	%f242, %f211;
	mov.u64 	%rd286, %rd255;
	@%p172 bra 	$L__BB2_201;
	ld.shared.f32 	%f91, [_ZN6thrust24THRUST_300001_SM_1000_NS8cuda_cub4core6detail5shmemE+120];
	ld.shared.u64 	%rd96, [_ZN6thrust24THRUST_300001_SM_1000_NS8cuda_cub4core6detail5shmemE+128];
	setp.lt.f32 	%p173, %f211, %f91;
	mov.f32 	%f242, %f211;
	mov.u64 	%rd286, %rd255;
	@%p173 bra 	$L__BB2_201;
	setp.lt.f32 	%p174, %f91, %f211;
	mov.f32 	%f242, %f91;
	mov.u64 	%rd286, %rd96;
	@%p174 bra 	$L__BB2_201;
	setp.lt.s64 	%p175, %rd255, %rd96;
	selp.f32 	%f242, %f211, %f91, %p175;
	min.s64 	%rd286, %rd255, %rd96;
	bra.uni 	$L__BB2_201;
$L__BB2_111:
	mov.u32 	%r35, %tid.x;
	cvt.s64.s32 	%rd186, %r2;
	add.s64 	%rd98, %rd3, %rd186;
	cvt.u64.u32 	%rd99, %r35;
	add.s64 	%rd187, %rd99, %rd186;
	shl.b64 	%rd188, %rd187, 2;
	add.s64 	%rd189, %rd2, %rd188;
	ld.global.f32 	%f172, [%rd189];
	add.s32 	%r69, %r35, 256;
	cvt.u64.u32 	%rd190, %r69;
	ld.global.f32 	%f173, [%rd189+1024];
	add.s32 	%r70, %r35, 512;
	cvt.u64.u32 	%rd191, %r70;
	ld.global.f32 	%f174, [%rd189+2048];
	ld.global.f32 	%f93, [%rd189+3072];
	or.b32  	%r71, %r35, 1024;
	cvt.u64.u32 	%rd100, %r71;
	add.s64 	%rd101, %rd98, %rd100;
	ld.global.f32 	%f94, [%rd189+4096];
	setp.lt.f32 	%p2, %f173, %f172;
	selp.f32 	%f175, %f173, %f172, %p2;
	selp.b64 	%rd192, %rd190, %rd99, %p2;
	setp.lt.f32 	%p3, %f174, %f175;
	selp.f32 	%f95, %f174, %f175, %p3;
	selp.b64 	%rd102, %rd191, %rd192, %p3;
	setp.lt.f32 	%p4, %f95, %f93;
	mov.f32 	%f212, %f95;
	mov.u64 	%rd256, %rd102;
	@%p4 bra 	$L__BB2_114;
	add.s32 	%r72, %r35, 768;
	cvt.u64.u32 	%rd256, %r72;
	setp.lt.f32 	%p5, %f93, %f95;
	mov.f32 	%f212, %f93;
	@%p5 bra 	$L__BB2_114;
	mov.f32 	%f212, %f95;
	mov.u64 	%rd256, %rd102;
$L__BB2_114:
	add.s64 	%rd105, %rd98, %rd256;
	setp.lt.f32 	%p6, %f212, %f94;
	mov.f32 	%f230, %f212;
	mov.u64 	%rd274, %rd105;
	@%p6 bra 	$L__BB2_117;
	setp.lt.f32 	%p7, %f94, %f212;
	mov.f32 	%f230, %f94;
	mov.u64 	%rd274, %rd101;
	@%p7 bra 	$L__BB2_117;
	setp.lt.s64 	%p8, %rd256, %rd100;
	selp.f32 	%f230, %f212, %f94, %p8;
	selp.b64 	%rd274, %rd105, %rd101, %p8;
$L__BB2_117:
	setp.le.s32 	%p9, %r66, %r3;
	@%p9 bra 	$L__BB2_162;
	setp.ne.s32 	%p10, %r35, 0;
	@%p10 bra 	$L__BB2_120;
	atom.global.add.u32 	%r73, [%rd1+4], 1280;
	add.s32 	%r74, %r73, %r3;
	st.shared.u32 	[_ZN6thrust24THRUST_300001_SM_1000_NS8cuda_cub4core6detail5shmemE+152], %r74;
$L__BB2_120:
	bar.sync 	0;
	ld.shared.u32 	%r427, [_ZN6thrust24THRUST_300001_SM_1000_NS8cuda_cub4core6detail5shmemE+152];
	add.s32 	%r75, %r427, 1280;
	setp.gt.s32 	%p11, %r75, %r66;
	@%p11 bra 	$L__BB2_139;
$L__BB2_121:
	cvt.s64.s32 	%rd193, %r427;
	add.s64 	%rd194, %rd99, %rd193;
	shl.b64 	%rd195, %rd194, 2;
	add.s64 	%rd196, %rd2, %rd195;
	add.s64 	%rd109, %rd194, %rd3;
	ld.global.f32 	%f100, [%rd196];
	add.s64 	%rd110, %rd109, 256;
	ld.global.f32 	%f101, [%rd196+1024];
	add.s64 	%rd111, %rd109, 512;
	ld.global.f32 	%f102, [%rd196+2048];
	add.s64 	%rd112, %rd109, 768;
	ld.global.f32 	%f103, [%rd196+3072];
	add.s64 	%rd113, %rd109, 1024;
	ld.global.f32 	%f104, [%rd196+4096];
	setp.lt.f32 	%p12, %f230, %f100;
	mov.f32 	%f215, %f230;
	mov.u64 	%rd259, %rd274;
	@%p12 bra 	$L__BB2_124;
	setp.lt.f32 	%p13, %f100, %f230;
	mov.f32 	%f215, %f100;
	mov.u64 	%rd259, %rd109;
	@%p13 bra 	$L__BB2_124;
	setp.lt.s64 	%p14, %rd274, %rd109;
	selp.f32 	%f215, %f230, %f100, %p14;
	min.s64 	%rd259, %rd274, %rd109;
$L__BB2_124:
	setp.lt.f32 	%p15, %f215, %f101;
	mov.f32 	%f216, %f215;
	mov.u64 	%rd260, %rd259;
	@%p15 bra 	$L__BB2_127;
	setp.lt.f32 	%p16, %f101, %f215;
	mov.f32 	%f216, %f101;
	mov.u64 	%rd260, %rd110;
	@%p16 bra 	$L__BB2_127;
	setp.lt.s64 	%p17, %rd259, %rd110;
	selp.f32 	%f216, %f215, %f101, %p17;
	min.s64 	%rd260, %rd259, %rd110;
$L__BB2_127:
	setp.lt.f32 	%p18, %f216, %f102;
	mov.f32 	%f217, %f216;
	mov.u64 	%rd261, %rd260;
	@%p18 bra 	$L__BB2_130;
	setp.lt.f32 	%p19, %f102, %f216;
	mov.f32 	%f217, %f102;
	mov.u64 	%rd261, %rd111;
	@%p19 bra 	$L__BB2_130;
	setp.lt.s64 	%p20, %rd260, %rd111;
	selp.f32 	%f217, %f216, %f102, %p20;
	min.s64 	%rd261, %rd260, %rd111;
$L__BB2_130:
	setp.lt.f32 	%p21, %f217, %f103;
	mov.f32 	%f218, %f217;
	mov.u64 	%rd262, %rd261;
	@%p21 bra 	$L__BB2_133;
	setp.lt.f32 	%p22, %f103, %f217;
	mov.f32 	%f218, %f103;
	mov.u64 	%rd262, %rd112;
	@%p22 bra 	$L__BB2_133;
	setp.lt.s64 	%p23, %rd261, %rd112;
	selp.f32 	%f218, %f217, %f103, %p23;
	min.s64 	%rd262, %rd261, %rd112;
$L__BB2_133:
	setp.lt.f32 	%p24, %f218, %f104;
	mov.f32 	%f230, %f218;
	mov.u64 	%rd274, %rd262;
	@%p24 bra 	$L__BB2_136;
	setp.lt.f32 	%p25, %f104, %f218;
	mov.f32 	%f230, %f104;
	mov.u64 	%rd274, %rd113;
	@%p25 bra 	$L__BB2_136;
	setp.lt.s64 	%p26, %rd262, %rd113;
	selp.f32 	%f230, %f218, %f104, %p26;
	min.s64 	%rd274, %rd262, %rd113;
$L__BB2_136:
	setp.ne.s32 	%p27, %r35, 0;
	bar.sync 	0;
	@%p27 bra 	$L__BB2_138;
	atom.global.add.u32 	%r76, [%rd1+4], 1280;
	add.s32 	%r77, %r76, %r3;
	st.shared.u32 	[_ZN6thrust24THRUST_300001_SM_1000_NS8cuda_cub4core6detail5shmemE+152], %r77;
$L__BB2_138:
	bar.sync 	0;
	ld.shared.u32 	%r427, [_ZN6thrust24THRUST_300001_SM_1000_NS8cuda_cub4core6detail5shmemE+152];
	add.s32 	%r78, %r427, 1280;
	setp.le.s32 	%p28, %r78, %r66;
	@%p28 bra 	$L__BB2_121;
$L__BB2_139:
	setp.le.s32 	%p29, %r66, %r427;
	@%p29 bra 	$L__BB2_162;
	sub.s32 	%r40, %r66, %r427;
	setp.ge.s32 	%p30, %r35, %r40;
	@%p30 bra 	$L__BB2_162;
	not.b32 	%r79, %r35;
	add.s32 	%r80, %r66, %r79;
	sub.s32 	%r41, %r80, %r427;
	and.b32  	%r81, %r41, 768;
	setp.eq.s32 	%p31, %r81, 768;
	mov.u32 	%r431, %r35;
	@%p31 bra 	$L__BB2_147;
	add.s32 	%r429, %r35, %r427;
	shr.u32 	%r82, %r41, 8;
	add.s32 	%r83, %r82, 1;
	and.b32  	%r84, %r83, 3;
	neg.s32 	%r428, %r84;
	mov.u32 	%r431, %r35;
$L__BB2_143:
	.pragma "nounroll";
	mov.u64 	%rd125, %rd274;
	mov.f32 	%f116, %f230;
	cvt.s64.s32 	%rd198, %r429;
	add.s64 	%rd126, %rd3, %rd198;
	mul.wide.s32 	%rd199, %r429, 4;
	add.s64 	%rd200, %rd2, %rd199;
	ld.global.f32 	%f117, [%rd200];
	setp.lt.f32 	%p32, %f116, %f117;
	@%p32 bra 	$L__BB2_146;
	setp.lt.f32 	%p33, %f117, %f116;
	mov.f32 	%f230, %f117;
	mov.u64 	%rd274, %rd126;
	@%p33 bra 	$L__BB2_146;
	setp.lt.s64 	%p34, %rd125, %rd126;
	selp.f32 	%f230, %f116, %f117, %p34;
	min.s64 	%rd274, %rd125, %rd126;
$L__BB2_146:
	add.s32 	%r431, %r431, 256;
	add.s32 	%r429, %r429, 256;
	add.s32 	%r428, %r428, 1;
	setp.ne.s32 	%p35, %r428, 0;
	@%p35 bra 	$L__BB2_143;
$L__BB2_147:
	setp.lt.u32 	%p36, %r41, 768;
	@%p36 bra 	$L__BB2_162;
	add.s32 	%r432, %r431, %r427;
	add.s32 	%r435, %r432, 256;
	add.s32 	%r434, %r432, 512;
	add.s32 	%r433, %r432, 768;
	add.s64 	%rd131, %rd2, 2048;
$L__BB2_149:
	cvt.s64.s32 	%rd201, %r435;
	add.s64 	%rd133, %rd3, %rd201;
	cvt.s64.s32 	%rd202, %r434;
	add.s64 	%rd134, %rd3, %rd202;
	cvt.s64.s32 	%rd203, %r433;
	add.s64 	%rd135, %rd3, %rd203;
	cvt.s64.s32 	%rd204, %r432;
	mul.wide.s32 	%rd205, %r432, 4;
	add.s64 	%rd136, %rd131, %rd205;
	add.s64 	%rd137, %rd3, %rd204;
	ld.global.f32 	%f123, [%rd136+-2048];
	setp.lt.f32 	%p37, %f230, %f123;
	mov.f32 	%f226, %f230;
	mov.u64 	%rd270, %rd274;
	@%p37 bra 	$L__BB2_152;
	setp.lt.f32 	%p38, %f123, %f230;
	mov.f32 	%f226, %f123;
	mov.u64 	%rd270, %rd137;
	@%p38 bra 	$L__BB2_152;
	setp.lt.s64 	%p39, %rd274, %rd137;
	selp.f32 	%f226, %f230, %f123, %p39;
	min.s64 	%rd270, %rd274, %rd137;
$L__BB2_152:
	ld.global.f32 	%f126, [%rd136+-1024];
	setp.lt.f32 	%p40, %f226, %f126;
	mov.f32 	%f227, %f226;
	mov.u64 	%rd271, %rd270;
	@%p40 bra 	$L__BB2_155;
	setp.lt.f32 	%p41, %f126, %f226;
	mov.f32 	%f227, %f126;
	mov.u64 	%rd271, %rd133;
	@%p41 bra 	$L__BB2_155;
	setp.lt.s64 	%p42, %rd270, %rd133;
	selp.f32 	%f227, %f226, %f126, %p42;
	min.s64 	%rd271, %rd270, %rd133;
$L__BB2_155:
	ld.global.f32 	%f129, [%rd136];
	setp.lt.f32 	%p43, %f227, %f129;
	mov.f32 	%f228, %f227;
	mov.u64 	%rd272, %rd271;
	@%p43 bra 	$L__BB2_158;
	setp.lt.f32 	%p44, %f129, %f227;
	mov.f32 	%f228, %f129;
	mov.u64 	%rd272, %rd134;
	@%p44 bra 	$L__BB2_158;
	setp.lt.s64 	%p45, %rd271, %rd134;
	selp.f32 	%f228, %f227, %f129, %p45;
	min.s64 	%rd272, %rd271, %rd134;
$L__BB2_158:
	ld.global.f32 	%f132, [%rd136+1024];
	setp.lt.f32 	%p46, %f228, %f132;
	mov.f32 	%f230, %f228;
	mov.u64 	%rd274, %rd272;
	@%p46 bra 	$L__BB2_161;
	setp.lt.f32 	%p47, %f132, %f228;
	mov.f32 	%f230, %f132;
	mov.u64 	%rd274, %rd135;
	@%p47 bra 	$L__BB2_161;
	setp.lt.s64 	%p48, %rd272, %rd135;
	selp.f32 	%f230, %f228, %f132, %p48;
	min.s64 	%rd274, %rd272, %rd135;
$L__BB2_161:
	add.s32 	%r431, %r431, 1024;
	add.s32 	%r435, %r435, 1024;
	add.s32 	%r434, %r434, 1024;
	add.s32 	%r433, %r433, 1024;
	add.s32 	%r432, %r432, 1024;
	setp.lt.s32 	%p49, %r431, %r40;
	@%p49 bra 	$L__BB2_149;
$L__BB2_162:
	// begin inline asm
	mov.u32 %r85, %laneid;
	// end inline asm
	mov.b32 	%r87, %f230;
	mov.b32 	%r103, 1;
	mov.b32 	%r104, 31;
	mov.b32 	%r105, -1;
	// begin inline asm
	shfl.sync.down.b32 %r86, %r87, %r103, %r104, %r105;
	// end inline asm
	mov.b32 	%f136, %r86;
	// begin inline asm
	shfl.sync.down.b32 %r91, %r92, %r103, %r104, %r105;
	// end inline asm
	mov.b64 	{%r97, %r102}, %rd274;
	// begin inline asm
	shfl.sync.down.b32 %r96, %r97, %r103, %r104, %r105;
	// end inline asm
	// begin inline asm
	shfl.sync.down.b32 %r101, %r102, %r103, %r104, %r105;
	// end inline asm
	mov.b64 	%rd147, {%r96, %r101};
	setp.gt.s32 	%p50, %r85, 30;
	setp.lt.f32 	%p51, %f230, %f136;
	or.pred  	%p52, %p50, %p51;
	mov.f32 	%f231, %f230;
	mov.u64 	%rd275, %rd274;
	@%p52 bra 	$L__BB2_165;
	setp.gt.f32 	%p53, %f230, %f136;
	mov.f32 	%f231, %f136;
	mov.u64 	%rd275, %rd147;
	@%p53 bra 	$L__BB2_165;
	setp.lt.s64 	%p54, %rd274, %rd147;
	selp.f32 	%f231, %f230, %f136, %p54;
	min.s64 	%rd275, %rd274, %rd147;
$L__BB2_165:
	mov.b32 	%r107, %f231;
	mov.b32 	%r123, 2;
	mov.b32 	%r124, 31;
	mov.b32 	%r125, -1;
	// begin inline asm
	shfl.sync.down.b32 %r106, %r107, %r123, %r124, %r125;
	// end inline asm
	mov.b32 	%f139, %r106;
	// begin inline asm
	shfl.sync.down.b32 %r111, %r112, %r123, %r124, %r125;
	// end inline asm
	mov.b64 	{%r117, %r122}, %rd275;
	// begin inline asm
	shfl.sync.down.b32 %r116, %r117, %r123, %r124, %r125;
	// end inline asm
	// begin inline asm
	shfl.sync.down.b32 %r121, %r122, %r123, %r124, %r125;
	// end inline asm
	mov.b64 	%rd150, {%r116, %r121};
	setp.gt.s32 	%p55, %r85, 29;
	setp.lt.f32 	%p56, %f231, %f139;
	or.pred  	%p57, %p55, %p56;
	mov.f32 	%f232, %f231;
	mov.u64 	%rd276, %rd275;
	@%p57 bra 	$L__BB2_168;
	setp.gt.f32 	%p58, %f231, %f139;
	mov.f32 	%f232, %f139;
	mov.u64 	%rd276, %rd150;
	@%p58 bra 	$L__BB2_168;
	setp.lt.s64 	%p59, %rd275, %rd150;
	selp.f32 	%f232, %f231, %f139, %p59;
	min.s64 	%rd276, %rd275, %rd150;
$L__BB2_168:
	mov.b32 	%r127, %f232;
	mov.b32 	%r143, 4;
	mov.b32 	%r144, 31;
	mov.b32 	%r145, -1;
	// begin inline asm
	shfl.sync.down.b32 %r126, %r127, %r143, %r144, %r145;
	// end inline asm
	mov.b32 	%f142, %r126;
	// begin inline asm
	shfl.sync.down.b32 %r131, %r132, %r143, %r144, %r145;
	// end inline asm
	mov.b64 	{%r137, %r142}, %rd276;
	// begin inline asm
	shfl.sync.down.b32 %r136, %r137, %r143, %r144, %r145;
	// end inline asm
	// begin inline asm
	shfl.sync.down.b32 %r141, %r142, %r143, %r144, %r145;
	// end inline asm
	mov.b64 	%rd153, {%r136, %r141};
	setp.gt.s32 	%p60, %r85, 27;
	setp.lt.f32 	%p61, %f232, %f142;
	or.pred  	%p62, %p60, %p61;
	mov.f32 	%f233, %f232;
	mov.u64 	%rd277, %rd276;
	@%p62 bra 	$L__BB2_171;
	setp.gt.f32 	%p63, %f232, %f142;
	mov.f32 	%f233, %f142;
	mov.u64 	%rd277, %rd153;
	@%p63 bra 	$L__BB2_171;
	setp.lt.s64 	%p64, %rd276, %rd153;
	selp.f32 	%f233, %f232, %f142, %p64;
	min.s64 	%rd277, %rd276, %rd153;
$L__BB2_171:
	mov.b32 	%r147, %f233;
	mov.b32 	%r163, 8;
	mov.b32 	%r164, 31;
	mov.b32 	%r165, -1;
	// begin inline asm
	shfl.sync.down.b32 %r146, %r147, %r163, %r164, %r165;
	// end inline asm
	mov.b32 	%f145, %r146;
	// begin inline asm
	shfl.sync.down.b32 %r151, %r152, %r163, %r164, %r165;
	// end inline asm
	mov.b64 	{%r157, %r162}, %rd277;
	// begin inline asm
	shfl.sync.down.b32 %r156, %r157, %r163, %r164, %r165;
	// end inline asm
	// begin inline asm
	shfl.sync.down.b32 %r161, %r162, %r163, %r164, %r165;
	// end inline asm
	mov.b64 	%rd156, {%r156, %r161};
	setp.gt.s32 	%p65, %r85, 23;
	setp.lt.f32 	%p66, %f233, %f145;
	or.pred  	%p67, %p65, %p66;
	mov.f32 	%f234, %f233;
	mov.u64 	%rd278, %rd277;
	@%p67 bra 	$L__BB2_174;
	setp.gt.f32 	%p68, %f233, %f145;
	mov.f32 	%f234, %f145;
	mov.u64 	%rd278, %rd156;
	@%p68 bra 	$L__BB2_174;
	setp.lt.s64 	%p69, %rd277, %rd156;
	selp.f32 	%f234, %f233, %f145, %p69;
	min.s64 	%rd278, %rd277, %rd156;
$L__BB2_174:
	mov.b32 	%r167, %f234;
	mov.b32 	%r183, 16;
	mov.b32 	%r184, 31;
	mov.b32 	%r185, -1;
	// begin inline asm
	shfl.sync.down.b32 %r166, %r167, %r183, %r184, %r185;
	// end inline asm
	mov.b32 	%f148, %r166;
	// begin inline asm
	shfl.sync.down.b32 %r171, %r172, %r183, %r184, %r185;
	// end inline asm
	mov.b64 	{%r177, %r182}, %rd278;
	// begin inline asm
	shfl.sync.down.b32 %r176, %r177, %r183, %r184, %r185;
	// end inline asm
	// begin inline asm
	shfl.sync.down.b32 %r181, %r182, %r183, %r184, %r185;
	// end inline asm
	mov.b64 	%rd159, {%r176, %r181};
	setp.gt.s32 	%p70, %r85, 15;
	setp.lt.f32 	%p71, %f234, %f148;
	or.pred  	%p72, %p70, %p71;
	mov.f32 	%f242, %f234;
	mov.u64 	%rd286, %rd278;
	@%p72 bra 	$L__BB2_177;
	setp.gt.f32 	%p73, %f234, %f148;
	mov.f32 	%f242, %f148;
	mov.u64 	%rd286, %rd159;
	@%p73 bra 	$L__BB2_177;
	setp.lt.s64 	%p74, %rd278, %rd159;
	selp.f32 	%f242, %f234, %f148, %p74;
	min.s64 	%rd286, %rd278, %rd159;
$L__BB2_177:
	setp.ne.s32 	%p75, %r85, 0;
	@%p75 bra 	$L__BB2_179;
	shr.u32 	%r186, %r35, 1;
	and.b32  	%r187, %r186, 496;
	mov.u32 	%r188, _ZN6thrust24THRUST_300001_SM_1000_NS8cuda_cub4core6detail5shmemE;
	add.s32 	%r189, %r188, %r187;
	st.shared.f32 	[%r189+8], %f242;
	st.shared.u64 	[%r189+16], %rd286;
$L__BB2_179:
	bar.sync 	0;
	setp.ne.s32 	%p76, %r35, 0;
	@%p76 bra 	$L__BB2_201;
	ld.shared.f32 	%f151, [_ZN6thrust24THRUST_300001_SM_1000_NS8cuda_cub4core6detail5shmemE+24];
	ld.shared.u64 	%rd162, [_ZN6thrust24THRUST_300001_SM_1000_NS8cuda_cub4core6detail5shmemE+32];
	setp.lt.f32 	%p77, %f242, %f151;
	mov.f32 	%f236, %f242;
	mov.u64 	%rd280, %rd286;
	@%p77 bra 	$L__BB2_183;
	setp.lt.f32 	%p78, %f151, %f242;
	mov.f32 	%f236, %f151;
	mov.u64 	%rd280, %rd162;
	@%p78 bra 	$L__BB2_183;
	setp.lt.s64 	%p79, %rd286, %rd162;
	selp.f32 	%f236, %f242, %f151, %p79;
	min.s64 	%rd280, %rd286, %rd162;
$L__BB2_183:
	ld.shared.f32 	%f154, [_ZN6thrust24THRUST_300001_SM_1000_NS8cuda_cub4core6detail5shmemE+40];
	ld.shared.u64 	%rd165, [_ZN6thrust24THRUST_300001_SM_1000_NS8cuda_cub4core6detail5shmemE+48];
	setp.lt.f32 	%p80, %f236, %f154;
	mov.f32 	%f237, %f236;
	mov.u64 	%rd281, %rd280;
	@%p80 bra 	$L__BB2_186;
	setp.lt.f32 	%p81, %f154, %f236;
	mov.f32 	%f237, %f154;
	mov.u64 	%rd281, %rd165;
	@%p81 bra 	$L__BB2_186;
	setp.lt.s64 	%p82, %rd280, %rd165;
	selp.f32 	%f237, %f236, %f154, %p82;
	min.s64 	%rd281, %rd280, %rd165;
$L__BB2_186:
	ld.shared.f32 	%f157, [_ZN6thrust24THRUST_300001_SM_1000_NS8cuda_cub4core6detail5shmemE+56];
	ld.shared.u64 	%rd168, [_ZN6thrust24THRUST_300001_SM_1000_NS8cuda_cub4core6detail5shmemE+64];
	setp.lt.f32 	%p83, %f237, %f157;
	mov.f32 	%f238, %f237;
	mov.u64 	%rd282, %rd281;
	@%p83 bra 	$L__BB2_189;
	setp.lt.f32 	%p84, %f157, %f237;
	mov.f32 	%f238, %f157;
	mov.u64 	%rd282, %rd168;
	@%p84 bra 	$L__BB2_189;
	setp.lt.s64 	%p85, %rd281, %rd168;
	selp.f32 	%f238, %f237, %f157, %p85;
	min.s64 	%rd282, %rd281, %rd168;
$L__BB2_189:
	ld.shared.f32 	%f160, [_ZN6thrust24THRUST_300001_SM_1000_NS8cuda_cub4core6detail5shmemE+72];
	ld.shared.u64 	%rd171, [_ZN6thrust24THRUST_300001_SM_1000_NS8cuda_cub4core6detail5shmemE+80];
	setp.lt.f32 	%p86, %f238, %f160;
	mov.f32 	%f239, %f238;
	mov.u64 	%rd283, %rd282;
	@%p86 bra 	$L__BB2_192;
	setp.lt.f32 	%p87, %f160, %f238;
	mov.f32 	%f239, %f160;
	mov.u64 	%rd283, %rd171;
	@%p87 bra 	$L__BB2_192;
	setp.lt.s64 	%p88, %rd282, %rd171;
	selp.f32 	%f239, %f238, %f160, %p88;
	min.s64 	%rd283, %rd282, %rd171;
$L__BB2_192:
	ld.shared.f32 	%f163, [_ZN6thrust24THRUST_300001_SM_1000_NS8cuda_cub4core6detail5shmemE+88];
	ld.shared.u64 	%rd174, [_ZN6thrust24THRUST_300001_SM_1000_NS8cuda_cub4core6detail5shmemE+96];
	setp.lt.f32 	%p89, %f239, %f163;
	mov.f32 	%f240, %f239;
	mov.u64 	%rd284, %rd283;
	@%p89 bra 	$L__BB2_195;
	setp.lt.f32 	%p90, %f163, %f239;
	mov.f32 	%f240, %f163;
	mov.u64 	%rd284, %rd174;
	@%p90 bra 	$L__BB2_195;
	setp.lt.s64 	%p91, %rd283, %rd174;
	selp.f32 	%f240, %f239, %f163, %p91;
	min.s64 	%rd284, %rd283, %rd174;
$L__BB2_195:
	ld.shared.f32 	%f166, [_ZN6thrust24THRUST_300001_SM_1000_NS8cuda_cub4core6detail5shmemE+104];
	ld.shared.u64 	%rd177, [_ZN6thrust24THRUST_300001_SM_1000_NS8cuda_cub4core6detail5shmemE+112];
	setp.lt.f32 	%p92, %f240, %f166;
	mov.f32 	%f241, %f240;
	mov.u64 	%rd285, %rd284;
	@%p92 bra 	$L__BB2_198;
	setp.lt.f32 	%p93, %f166, %f240;
	mov.f32 	%f241, %f166;
	mov.u64 	%rd285, %rd177;
	@%p93 bra 	$L__BB2_198;
	setp.lt.s64 	%p94, %rd284, %rd177;
	selp.f32 	%f241, %f240, %f166, %p94;
	min.s64 	%rd285, %rd284, %rd177;
$L__BB2_198:
	ld.shared.f32 	%f169, [_ZN6thrust24THRUST_300001_SM_1000_NS8cuda_cub4core6detail5shmemE+120];
	ld.shared.u64 	%rd180, [_ZN6thrust24THRUST_300001_SM_1000_NS8cuda_cub4core6detail5shmemE+128];
	setp.lt.f32 	%p95, %f241, %f169;
	mov.f32 	%f242, %f241;
	mov.u64 	%rd286, %rd285;
	@%p95 bra 	$L__BB2_201;
	setp.lt.f32 	%p96, %f169, %f241;
	mov.f32 	%f242, %f169;
	mov.u64 	%rd286, %rd180;
	@%p96 bra 	$L__BB2_201;
	setp.lt.s64 	%p97, %rd285, %rd180;
	selp.f32 	%f242, %f241, %f169, %p97;
	min.s64 	%rd286, %rd285, %rd180;
$L__BB2_201:
	mov.u32 	%r415, %tid.x;
	setp.ne.s32 	%p224, %r415, 0;
	@%p224 bra 	$L__BB2_203;
	ld.param.u64 	%rd222, [_ZN6thrust24THRUST_300001_SM_1000_NS8cuda_cub4core6detail13_kernel_agentINS1_8__reduce11ReduceAgentINS0_12zip_iteratorIN4cuda3std3__45tupleIJNS0_6detail15normal_iteratorINS0_10device_ptrIfEEEENS0_17counting_iteratorIlNS0_11use_defaultESI_SI_EEEEEEEPNSB_IJflEEESM_iNS1_9__extrema9arg_min_fIflNSA_4lessIfEEEEEEJSL_SN_iN3cub18CUB_300001_SM_100013GridEvenShareIiEENSV_9GridQueueIjEESS_EEEvDpT0__param_1];
	cvta.to.global.u64 	%rd219, %rd222;
	mul.wide.u32 	%rd220, %r1, 16;
	add.s64 	%rd221, %rd219, %rd220;
	st.global.f32 	[%rd221], %f242;
	st.global.u64 	[%rd221+8], %rd286;
$L__BB2_203:
	ret;

}
	// .globl	_ZN6thrust24THRUST_300001_SM_1000_NS8cuda_cub4core6detail13_kernel_agentINS1_8__reduce10DrainAgentIiEEJN3cub18CUB_300001_SM_10009GridQueueIjEEiEEEvDpT0_
.visible .entry _ZN6thrust24THRUST_300001_SM_1000_NS8cuda_cub4core6detail13_kernel_agentINS1_8__reduce10DrainAgentIiEEJN3cub18CUB_300001_SM_10009GridQueueIjEEiEEEvDpT0_(
	.param .align 8 .b8 _ZN6thrust24THRUST_300001_SM_1000_NS8cuda_cub4core6detail13_kernel_agentINS1_8__reduce10DrainAgentIiEEJN3cub18CUB_300001_SM_10009GridQueueIjEEiEEEvDpT0__param_0[8],
	.param .u32 _ZN6thrust24THRUST_300001_SM_1000_NS8cuda_cub4core6detail13_kernel_agentINS1_8__reduce10DrainAgentIiEEJN3cub18CUB_300001_SM_10009GridQueueIjEEiEEEvDpT0__param_1
)
.maxntid 1
{
	.reg .b32 	%r<3>;
	.reg .b64 	%rd<3>;

	ld.param.u64 	%rd1, [_ZN6thrust24THRUST_300001_SM_1000_NS8cuda_cub4core6detail13_kernel_agentINS1_8__reduce10DrainAgentIiEEJN3cub18CUB_300001_SM_10009GridQueueIjEEiEEEvDpT0__param_0];
	ld.param.u32 	%r1, [_ZN6thrust24THRUST_300001_SM_1000_NS8cuda_cub4core6detail13_kernel_agentINS1_8__reduce10DrainAgentIiEEJN3cub18CUB_300001_SM_10009GridQueueIjEEiEEEvDpT0__param_1];
	cvta.to.global.u64 	%rd2, %rd1;
	st.global.u32 	[%rd2], %r1;
	mov.b32 	%r2, 0;
	st.global.u32 	[%rd2+4], %r2;
	ret;

}
	// .globl	_ZN6thrust24THRUST_300001_SM_1000_NS8cuda_cub4core6detail13_kernel_agentINS1_8__reduce11ReduceAgentIPN4cuda3std3__45tupleIJflEEESC_SB_iNS1_9__extrema9arg_min_fIflNS9_4lessIfEEEEEEJSC_SC_iSH_EEEvDpT0_
.visible .entry _ZN6thrust24THRUST_300001_SM_1000_NS8cuda_cub4core6detail13_kernel_agentINS1_8__reduce11ReduceAgentIPN4cuda3std3__45tupleIJflEEESC_SB_iNS1_9__extrema9arg_min_fIflNS9_4lessIfEEEEEEJSC_SC_iSH_EEEvDpT0_(
	.param .u64 .ptr .align 1 _ZN6thrust24THRUST_300001_SM_1000_NS8cuda_cub4core6detail13_kernel_agentINS1_8__reduce11ReduceAgentIPN4cuda3std3__45tupleIJflEEESC_SB_iNS1_9__extrema9arg_min_fIflNS9_4lessIfEEEEEEJSC_SC_iSH_EEEvDpT0__param_0,
	.param .u64 .ptr .align 1 _ZN6thrust24THRUST_300001_SM_1000_NS8cuda_cub4core6detail13_kernel_agentINS1_8__reduce11ReduceAgentIPN4cuda3std3__45tupleIJflEEESC_SB_iNS1_9__extrema9arg_min_fIflNS9_4lessIfEEEEEEJSC_SC_iSH_EEEvDpT0__param_1,
	.param .u32 _ZN6thrust24THRUST_300001_SM_1000_NS8cuda_cub4core6detail13_kernel_agentINS1_8__reduce11ReduceAgentIPN4cuda3std3__45tupleIJflEEESC_SB_iNS1_9__extrema9arg_min_fIflNS9_4lessIfEEEEEEJSC_SC_iSH_EEEvDpT0__param_2,
	.param .align 1 .b8 _ZN6thrust24THRUST_300001_SM_1000_NS8cuda_cub4core6detail13_kernel_agentINS1_8__reduce11ReduceAgentIPN4cuda3std3__45tupleIJflEEESC_SB_iNS1_9__extrema9arg_min_fIflNS9_4lessIfEEEEEEJSC_SC_iSH_EEEvDpT0__param_3[1]
)
.maxntid 256
{
	.reg .pred 	%p<228>;
	.reg .b32 	%r<432>;
	.reg .b32 	%f<248>;
	.reg .b64 	%rd<356>;

	ld.param.u64 	%rd186, [_ZN6thrust24THRUST_300001_SM_1000_NS8cuda_cub4core6detail13_kernel_agentINS1_8__reduce11ReduceAgentIPN4cuda3std3__45tupleIJflEEESC_SB_iNS1_9__extrema9arg_min_fIflNS9_4lessIfEEEEEEJSC_SC_iSH_EEEvDpT0__param_0];
	ld.param.u64 	%rd187, [_ZN6thrust24THRUST_300001_SM_1000_NS8cuda_cub4core6detail13_kernel_agentINS1_8__reduce11ReduceAgentIPN4cuda3std3__45tupleIJflEEESC_SB_iNS1_9__extrema9arg_min_fIflNS9_4lessIfEEEEEEJSC_SC_iSH_EEEvDpT0__param_1];
	ld.param.u32 	%r37, [_ZN6thrust24THRUST_300001_SM_1000_NS8cuda_cub4core6detail13_kernel_agentINS1_8__reduce11ReduceAgentIPN4cuda3std3__45tupleIJflEEESC_SB_iNS1_9__extrema9arg_min_fIflNS9_4lessIfEEEEEEJSC_SC_iSH_EEEvDpT0__param_2];
	setp.eq.s32 	%p1, %r37, 0;
	@%p1 bra 	$L__BB4_205;
	setp.gt.s32 	%p2, %r37, 1279;
	@%p2 bra 	$L__BB4_111;
	mov.u32 	%r1, %tid.x;
	setp.ge.s32 	%p101, %r1, %r37;
	mov.f32 	%f191, 0f00000000;
	mov.b64 	%rd298, 0;
	mov.u32 	%r422, %r1;
	@%p101 bra 	$L__BB4_4;
	mul.wide.u32 	%rd263, %r1, 16;
	add.s64 	%rd260, %rd186, %rd263;
	// begin inline asm
	ld.global.nc.u64 %rd259, [%rd260];
	// end inline asm
	mov.b64 	{%r183, %r184}, %rd259;
	mov.b32 	%f191, %r183;
	add.s64 	%rd262, %rd260, 8;
	// begin inline asm
	ld.global.nc.u64 %rd298, [%rd262];
	// end inline asm
	add.s32 	%r422, %r1, 256;
$L__BB4_4:
	setp.ge.s32 	%p102, %r422, %r37;
	@%p102 bra 	$L__BB4_25;
	not.b32 	%r185, %r422;
	add.s32 	%r4, %r37, %r185;
	and.b32  	%r186, %r4, 768;
	setp.eq.s32 	%p103, %r186, 768;
	@%p103 bra 	$L__BB4_11;
	mul.wide.u32 	%rd265, %r422, 16;
	add.s64 	%rd289, %rd186, %rd265;
	shr.u32 	%r187, %r4, 8;
	add.s32 	%r188, %r187, 1;
	and.b32  	%r189, %r188, 3;
	neg.s32 	%r420, %r189;
$L__BB4_7:
	.pragma "nounroll";
	mov.u64 	%rd5, %rd298;
	mov.f32 	%f3, %f191;
	// begin inline asm
	ld.global.nc.u64 %rd266, [%rd289];
	// end inline asm
	mov.b64 	{%r190, %r191}, %rd266;
	mov.b32 	%f4, %r190;
	add.s64 	%rd269, %rd289, 8;
	// begin inline asm
	ld.global.nc.u64 %rd268, [%rd269];
	// end inline asm
	setp.lt.f32 	%p104, %f3, %f4;
	@%p104 bra 	$L__BB4_10;
	setp.lt.f32 	%p105, %f4, %f3;
	mov.u64 	%rd298, %rd268;
	mov.f32 	%f191, %f4;
	@%p105 bra 	$L__BB4_10;
	setp.lt.s64 	%p106, %rd5, %rd268;
	min.s64 	%rd298, %rd5, %rd268;
	selp.f32 	%f191, %f3, %f4, %p106;
$L__BB4_10:
	add.s32 	%r422, %r422, 256;
	add.s64 	%rd289, %rd289, 4096;
	add.s32 	%r420, %r420, 1;
	setp.ne.s32 	%p107, %r420, 0;
	@%p107 bra 	$L__BB4_7;
$L__BB4_11:
	setp.lt.u32 	%p108, %r4, 768;
	@%p108 bra 	$L__BB4_25;
$L__BB4_12:
	mul.wide.s32 	%rd274, %r422, 16;
	add.s64 	%rd271, %rd186, %rd274;
	// begin inline asm
	ld.global.nc.u64 %rd270, [%rd271];
	// end inline asm
	mov.b64 	{%r192, %r193}, %rd270;
	mov.b32 	%f10, %r192;
	add.s64 	%rd273, %rd271, 8;
	// begin inline asm
	ld.global.nc.u64 %rd272, [%rd273];
	// end inline asm
	setp.lt.f32 	%p109, %f191, %f10;
	mov.u64 	%rd295, %rd298;
	mov.f32 	%f188, %f191;
	@%p109 bra 	$L__BB4_15;
	setp.lt.f32 	%p110, %f10, %f191;
	mov.u64 	%rd295, %rd272;
	mov.f32 	%f188, %f10;
	@%p110 bra 	$L__BB4_15;
	setp.lt.s64 	%p111, %rd298, %rd272;
	min.s64 	%rd295, %rd298, %rd272;
	selp.f32 	%f188, %f191, %f10, %p111;
$L__BB4_15:
	add.s64 	%rd276, %rd271, 4096;
	// begin inline asm
	ld.global.nc.u64 %rd275, [%rd276];
	// end inline asm
	mov.b64 	{%r194, %r195}, %rd275;
	mov.b32 	%f13, %r194;
	add.s64 	%rd278, %rd271, 4104;
	// begin inline asm
	ld.global.nc.u64 %rd277, [%rd278];
	// end inline asm
	setp.lt.f32 	%p112, %f188, %f13;
	mov.u64 	%rd296, %rd295;
	mov.f32 	%f189, %f188;
	@%p112 bra 	$L__BB4_18;
	setp.lt.f32 	%p113, %f13, %f188;
	mov.u64 	%rd296, %rd277;
	mov.f32 	%f189, %f13;
	@%p113 bra 	$L__BB4_18;
	setp.lt.s64 	%p114, %rd295, %rd277;
	min.s64 	%rd296, %rd295, %rd277;
	selp.f32 	%f189, %f188, %f13, %p114;
$L__BB4_18:
	add.s64 	%rd280, %rd271, 8192;
	// begin inline asm
	ld.global.nc.u64 %rd279, [%rd280];
	// end inline asm
	mov.b64 	{%r196, %r197}, %rd279;
	mov.b32 	%f16, %r196;
	add.s64 	%rd282, %rd271, 8200;
	// begin inline asm
	ld.global.nc.u64 %rd281, [%rd282];
	// end inline asm
	setp.lt.f32 	%p115, %f189, %f16;
	mov.u64 	%rd297, %rd296;
	mov.f32 	%f190, %f189;
	@%p115 bra 	$L__BB4_21;
	setp.lt.f32 	%p116, %f16, %f189;
	mov.u64 	%rd297, %rd281;
	mov.f32 	%f190, %f16;
	@%p116 bra 	$L__BB4_21;
	setp.lt.s64 	%p117, %rd296, %rd281;
	min.s64 	%rd297, %rd296, %rd281;
	selp.f32 	%f190, %f189, %f16, %p117;
$L__BB4_21:
	add.s64 	%rd284, %rd271, 12288;
	// begin inline asm
	ld.global.nc.u64 %rd283, [%rd284];
	// end inline asm
	mov.b64 	{%r198, %r199}, %rd283;
	mov.b32 	%f19, %r198;
	add.s64 	%rd286, %rd271, 12296;
	// begin inline asm
	ld.global.nc.u64 %rd285, [%rd286];
	// end inline asm
	setp.lt.f32 	%p118, %f190, %f19;
	mov.u64 	%rd298, %rd297;
	mov.f32 	%f191, %f190;
	@%p118 bra 	$L__BB4_24;
	setp.lt.f32 	%p119, %f19, %f190;
	mov.u64 	%rd298, %rd285;
	mov.f32 	%f191, %f19;
	@%p119 bra 	$L__BB4_24;
	setp.lt.s64 	%p120, %rd297, %rd285;
	min.s64 	%rd298, %rd297, %rd285;
	selp.f32 	%f191, %f190, %f19, %p120;
$L__BB4_24:
	add.s32 	%r422, %r422, 1024;
	setp.lt.s32 	%p121, %r422, %r37;
	@%p121 bra 	$L__BB4_12;
$L__BB4_25:
	setp.lt.s32 	%p122, %r37, 256;
	@%p122 bra 	$L__BB4_65;
	// begin inline asm
	mov.u32 %r313, %laneid;
	// end inline asm
	mov.b32 	%r315, %f191;
	mov.b32 	%r331, 1;
	mov.b32 	%r332, 31;
	mov.b32 	%r333, -1;
	// begin inline asm
	shfl.sync.down.b32 %r314, %r315, %r331, %r332, %r333;
	// end inline asm
	mov.b32 	%f23, %r314;
	// begin inline asm
	shfl.sync.down.b32 %r319, %r320, %r331, %r332, %r333;
	// end inline asm
	mov.b64 	{%r325, %r330}, %rd298;
	// begin inline asm
	shfl.sync.down.b32 %r324, %r325, %r331, %r332, %r333;
	// end inline asm
	// begin inline asm
	shfl.sync.down.b32 %r329, %r330, %r331, %r332, %r333;
	// end inline asm
	mov.b64 	%rd27, {%r324, %r329};
	setp.gt.s32 	%p179, %r313, 30;
	setp.lt.f32 	%p180, %f191, %f23;
	or.pred  	%p181, %p179, %p180;
	mov.u64 	%rd300, %rd298;
	mov.f32 	%f193, %f191;
	@%p181 bra 	$L__BB4_29;
	setp.gt.f32 	%p182, %f191, %f23;
	mov.u64 	%rd300, %rd27;
	mov.f32 	%f193, %f23;
	@%p182 bra 	$L__BB4_29;
	setp.lt.s64 	%p183, %rd298, %rd27;
	min.s64 	%rd300, %rd298, %rd27;
	selp.f32 	%f193, %f191, %f23, %p183;
$L__BB4_29:
	mov.b32 	%r335, %f193;
	mov.b32 	%r351, 2;
	mov.b32 	%r352, 31;
	mov.b32 	%r353, -1;
	// begin inline asm
	shfl.sync.down.b32 %r334, %r335, %r351, %r352, %r353;
	// end inline asm
	mov.b32 	%f26, %r334;
	// begin inline asm
	shfl.sync.down.b32 %r339, %r340, %r351, %r352, %r353;
	// end inline asm
	mov.b64 	{%r345, %r350}, %rd300;
	// begin inline asm
	shfl.sync.down.b32 %r344, %r345, %r351, %r352, %r353;
	// end inline asm
	// begin inline asm
	shfl.sync.down.b32 %r349, %r350, %r351, %r352, %r353;
	// end inline asm
	mov.b64 	%rd30, {%r344, %r349};
	setp.gt.s32 	%p184, %r313, 29;
	setp.lt.f32 	%p185, %f193, %f26;
	or.pred  	%p186, %p184, %p185;
	mov.u64 	%rd301, %rd300;
	mov.f32 	%f194, %f193;
	@%p186 bra 	$L__BB4_32;
	setp.gt.f32 	%p187, %f193, %f26;
	mov.u64 	%rd301, %rd30;
	mov.f32 	%f194, %f26;
	@%p187 bra 	$L__BB4_32;
	setp.lt.s64 	%p188, %rd300, %rd30;
	min.s64 	%rd301, %rd300, %rd30;
	selp.f32 	%f194, %f193, %f26, %p188;
$L__BB4_32:
	mov.b32 	%r355, %f194;
	mov.b32 	%r371, 4;
	mov.b32 	%r372, 31;
	mov.b32 	%r373, -1;
	// begin inline asm
	shfl.sync.down.b32 %r354, %r355, %r371, %r372, %r373;
	// end inline asm
	mov.b32 	%f29, %r354;
	// begin inline asm
	shfl.sync.down.b32 %r359, %r360, %r371, %r372, %r373;
	// end inline asm
	mov.b64 	{%r365, %r370}, %rd301;
	// begin inline asm
	shfl.sync.down.b32 %r364, %r365, %r371, %r372, %r373;
	// end inline asm
	// begin inline asm
	shfl.sync.down.b32 %r369, %r370, %r371, %r372, %r373;
	// end inline asm
	mov.b64 	%rd33, {%r364, %r369};
	setp.gt.s32 	%p189, %r313, 27;
	setp.lt.f32 	%p190, %f194, %f29;
	or.pred  	%p191, %p189, %p190;
	mov.u64 	%rd302, %rd301;
	mov.f32 	%f195, %f194;
	@%p191 bra 	$L__BB4_35;
	setp.gt.f32 	%p192, %f194, %f29;
	mov.u64 	%rd302, %rd33;
	mov.f32 	%f195, %f29;
	@%p192 bra 	$L__BB4_35;
	setp.lt.s64 	%p193, %rd301, %rd33;
	min.s64 	%rd302, %rd301, %rd33;
	selp.f32 	%f195, %f194, %f29, %p193;
$L__BB4_35:
	mov.b32 	%r375, %f195;
	mov.b32 	%r391, 8;
	mov.b32 	%r392, 31;
	mov.b32 	%r393, -1;
	// begin inline asm
	shfl.sync.down.b32 %r374, %r375, %r391, %r392, %r393;
	// end inline asm
	mov.b32 	%f32, %r374;
	// begin inline asm
	shfl.sync.down.b32 %r379, %r380, %r391, %r392, %r393;
	// end inline asm
	mov.b64 	{%r385, %r390}, %rd302;
	// begin inline asm
	shfl.sync.down.b32 %r384, %r385, %r391, %r392, %r393;
	// end inline asm
	// begin inline asm
	shfl.sync.down.b32 %r389, %r390, %r391, %r392, %r393;
	// end inline asm
	mov.b64 	%rd36, {%r384, %r389};
	setp.gt.s32 	%p194, %r313, 23;
	setp.lt.f32 	%p195, %f195, %f32;
	or.pred  	%p196, %p194, %p195;
	mov.u64 	%rd303, %rd302;
	mov.f32 	%f196, %f195;
	@%p196 bra 	$L__BB4_38;
	setp.gt.f32 	%p197, %f195, %f32;
	mov.u64 	%rd303, %rd36;
	mov.f32 	%f196, %f32;
	@%p197 bra 	$L__BB4_38;
	setp.lt.s64 	%p198, %rd302, %rd36;
	min.s64 	%rd303, %rd302, %rd36;
	selp.f32 	%f196, %f195, %f32, %p198;
$L__BB4_38:
	mov.b32 	%r395, %f196;
	mov.b32 	%r411, 16;
	mov.b32 	%r412, 31;
	mov.b32 	%r413, -1;
	// begin inline asm
	shfl.sync.down.b32 %r394, %r395, %r411, %r412, %r413;
	// end inline asm
	mov.b32 	%f35, %r394;
	// begin inline asm
	shfl.sync.down.b32 %r399, %r400, %r411, %r412, %r413;
	// end inline asm
	mov.b64 	{%r405, %r410}, %rd303;
	// begin inline asm
	shfl.sync.down.b32 %r404, %r405, %r411, %r412, %r413;
	// end inline asm
	// begin inline asm
	shfl.sync.down.b32 %r409, %r410, %r411, %r412, %r413;
	// end inline asm
	mov.b64 	%rd39, {%r404, %r409};
	setp.gt.s32 	%p199, %r313, 15;
	setp.lt.f32 	%p200, %f196, %f35;
	or.pred  	%p201, %p199, %p200;
	mov.u64 	%rd355, %rd303;
	mov.f32 	%f247, %f196;
	@%p201 bra 	$L__BB4_41;
	setp.gt.f32 	%p202, %f196, %f35;
	mov.u64 	%rd355, %rd39;
	mov.f32 	%f247, %f35;
	@%p202 bra 	$L__BB4_41;
	setp.lt.s64 	%p203, %rd303, %rd39;
	min.s64 	%rd355, %rd303, %rd39;
	selp.f32 	%f247, %f196, %f35, %p203;
$L__BB4_41:
	setp.ne.s32 	%p204, %r313, 0;
	@%p204 bra 	$L__BB4_43;
	shr.u32 	%r414, %r1, 1;
	and.b32  	%r415, %r414, 496;
	mov.u32 	%r416, _ZN6thrust24THRUST_300001_SM_1000_NS8cuda_cub4core6detail5shmemE;
	add.s32 	%r417, %r416, %r415;
	st.shared.f32 	[%r417+8], %f247;
	st.shared.u64 	[%r417+16], %rd355;
$L__BB4_43:
	bar.sync 	0;
	setp.ne.s32 	%p205, %r1, 0;
	@%p205 bra 	$L__BB4_203;
	ld.shared.f32 	%f38, [_ZN6thrust24THRUST_300001_SM_1000_NS8cuda_cub4core6detail5shmemE+24];
	ld.shared.u64 	%rd42, [_ZN6thrust24THRUST_300001_SM_1000_NS8cuda_cub4core6detail5shmemE+32];
	setp.lt.f32 	%p206, %f247, %f38;
	mov.u64 	%rd305, %rd355;
	mov.f32 	%f198, %f247;
	@%p206 bra 	$L__BB4_47;
	setp.lt.f32 	%p207, %f38, %f247;
	mov.u64 	%rd305, %rd42;
	mov.f32 	%f198, %f38;
	@%p207 bra 	$L__BB4_47;
	setp.lt.s64 	%p208, %rd355, %rd42;
	min.s64 	%rd305, %rd355, %rd42;
	selp.f32 	%f198, %f247, %f38, %p208;
$L__BB4_47:
	ld.shared.f32 	%f41, [_ZN6thrust24THRUST_300001_SM_1000_NS8cuda_cub4core6detail5shmemE+40];
	ld.shared.u64 	%rd45, [_ZN6thrust24THRUST_300001_SM_1000_NS8cuda_cub4core6detail5shmemE+48];
	setp.lt.f32 	%p209, %f198, %f41;
	mov.u64 	%rd306, %rd305;
	mov.f32 	%f199, %f198;
	@%p209 bra 	$L__BB4_50;
	setp.lt.f32 	%p210, %f41, %f198;
	mov.u64 	%rd306, %rd45;
	mov.f32 	%f199, %f41;
	@%p210 bra 	$L__BB4_50;
	setp.lt.s64 	%p211, %rd305, %rd45;
	min.s64 	%rd306, %rd305, %rd45;
	selp.f32 	%f199, %f198, %f41, %p211;
$L__BB4_50:
	ld.shared.f32 	%f44, [_ZN6thrust24THRUST_300001_SM_1000_NS8cuda_cub4core6detail5shmemE+56];
	ld.shared.u64 	%rd48, [_ZN6thrust24THRUST_300001_SM_1000_NS8cuda_cub4core6detail5shmemE+64];
	setp.lt.f32 	%p212, %f199, %f44;
	mov.u64 	%rd307, %rd306;
	mov.f32 	%f200, %f199;
	@%p212 bra 	$L__BB4_53;
	setp.lt.f32 	%p213, %f44, %f199;
	mov.u64 	%rd307, %rd48;
	mov.f32 	%f200, %f44;
	@%p213 bra 	$L__BB4_53;
	setp.lt.s64 	%p214, %rd306, %rd48;
	min.s64 	%rd307, %rd306, %rd48;
	selp.f32 	%f200, %f199, %f44, %p214;
$L__BB4_53:
	ld.shared.f32 	%f47, [_ZN6thrust24THRUST_300001_SM_1000_NS8cuda_cub4core6detail5shmemE+72];
	ld.shared.u64 	%rd51, [_ZN6thrust24THRUST_300001_SM_1000_NS8cuda_cub4core6detail5shmemE+80];
	setp.lt.f32 	%p215, %f200, %f47;
	mov.u64 	%rd308, %rd307;
	mov.f32 	%f201, %f200;
	@%p215 bra 	$L__BB4_56;
	setp.lt.f32 	%p216, %f47, %f200;
	mov.u64 	%rd308, %rd51;
	mov.f32 	%f201, %f47;
	@%p216 bra 	$L__BB4_56;
	setp.lt.s64 	%p217, %rd307, %rd51;
	min.s64 	%rd308, %rd307, %rd51;
	selp.f32 	%f201, %f200, %f47, %p217;
$L__BB4_56:
	ld.shared.f32 	%f50, [_ZN6thrust24THRUST_300001_SM_1000_NS8cuda_cub4core6detail5shmemE+88];
	ld.shared.u64 	%rd54, [_ZN6thrust24THRUST_300001_SM_1000_NS8cuda_cub4core6detail5shmemE+96];
	setp.lt.f32 	%p218, %f201, %f50;
	mov.u64 	%rd309, %rd308;
	mov.f32 	%f202, %f201;
	@%p218 bra 	$L__BB4_59;
	setp.lt.f32 	%p219, %f50, %f201;
	mov.u64 	%rd309, %rd54;
	mov.f32 	%f202, %f50;
	@%p219 bra 	$L__BB4_59;
	setp.lt.s64 	%p220, %rd308, %rd54;
	min.s64 	%rd309, %rd308, %rd54;
	selp.f32 	%f202, %f201, %f50, %p220;
$L__BB4_59:
	ld.shared.f32 	%f53, [_ZN6thrust24THRUST_300001_SM_1000_NS8cuda_cub4core6detail5shmemE+104];
	ld.shared.u64 	%rd57, [_ZN6thrust24THRUST_300001_SM_1000_NS8cuda_cub4core6detail5shmemE+112];
	setp.lt.f32 	%p221, %f202, %f53;
	mov.u64 	%rd310, %rd309;
	mov.f32 	%f203, %f202;
	@%p221 bra 	$L__BB4_62;
	setp.lt.f32 	%p222, %f53, %f202;
	mov.u64 	%rd310, %rd57;
	mov.f32 	%f203, %f53;
	@%p222 bra 	$L__BB4_62;
	setp.lt.s64 	%p223, %rd309, %rd57;
	min.s64 	%rd310, %rd309, %rd57;
	selp.f32 	%f203, %f202, %f53, %p223;
$L__BB4_62:
	ld.shared.f32 	%f56, [_ZN6thrust24THRUST_300001_SM_1000_NS8cuda_cub4core6detail5shmemE+120];
	ld.shared.u64 	%rd60, [_ZN6thrust24THRUST_300001_SM_1000_NS8cuda_cub4core6detail5shmemE+128];
	setp.lt.f32 	%p224, %f203, %f56;
	mov.f32 	%f247, %f203;
	mov.u64 	%rd355, %rd310;
	@%p224 bra 	$L__BB4_203;
	setp.lt.f32 	%p225, %f56, %f203;
	mov.f32 	%f247, %f56;
	mov.u64 	%rd355, %rd60;
	@%p225 bra 	$L__BB4_203;
	setp.lt.s64 	%p226, %rd310, %rd60;
	min.s64 	%rd355, %rd310, %rd60;
	selp.f32 	%f247, %f203, %f56, %p226;
	bra.uni 	$L__BB4_203;
$L__BB4_65:
	// begin inline asm
	mov.u32 %r200, %laneid;
	// end inline asm
	and.b32  	%r221, %r1, 992;
	add.s32 	%r222, %r221, 32;
	setp.gt.s32 	%p123, %r222, %r37;
	not.b32 	%r223, %r221;
	add.s32 	%r224, %r37, %r223;
	selp.b32 	%r219, %r224, 31, %p123;
	mov.b32 	%r202, %f191;
	mov.b32 	%r218, 1;
	mov.b32 	%r220, -1;
	// begin inline asm
	shfl.sync.down.b32 %r201, %r202, %r218, %r219, %r220;
	// end inline asm
	mov.b32 	%f58, %r201;
	// begin inline asm
	shfl.sync.down.b32 %r206, %r207, %r218, %r219, %r220;
	// end inline asm
	mov.b64 	{%r212, %r217}, %rd298;
	// begin inline asm
	shfl.sync.down.b32 %r211, %r212, %r218, %r219, %r220;
	// end inline asm
	// begin inline asm
	shfl.sync.down.b32 %r216, %r217, %r218, %r219, %r220;
	// end inline asm
	mov.b64 	%rd62, {%r211, %r216};
	setp.ge.s32 	%p124, %r200, %r219;
	setp.lt.f32 	%p125, %f191, %f58;
	or.pred  	%p126, %p124, %p125;
	mov.u64 	%rd311, %rd298;
	mov.f32 	%f204, %f191;
	@%p126 bra 	$L__BB4_68;
	setp.gt.f32 	%p127, %f191, %f58;
	mov.u64 	%rd311, %rd62;
	mov.f32 	%f204, %f58;
	@%p127 bra 	$L__BB4_68;
	setp.lt.s64 	%p128, %rd298, %rd62;
	min.s64 	%rd311, %rd298, %rd62;
	selp.f32 	%f204, %f191, %f58, %p128;
$L__BB4_68:
	mov.b32 	%r226, %f204;
	mov.b32 	%r242, 2;
	mov.b32 	%r244, -1;
	// begin inline asm
	shfl.sync.down.b32 %r225, %r226, %r242, %r219, %r244;
	// end inline asm
	mov.b32 	%f61, %r225;
	// begin inline asm
	shfl.sync.down.b32 %r230, %r231, %r242, %r219, %r244;
	// end inline asm
	mov.b64 	{%r236, %r241}, %rd311;
	// begin inline asm
	shfl.sync.down.b32 %r235, %r236, %r242, %r219, %r244;
	// end inline asm
	// begin inline asm
	shfl.sync.down.b32 %r240, %r241, %r242, %r219, %r244;
	// end inline asm
	mov.b64 	%rd65, {%r235, %r240};
	add.s32 	%r245, %r200, 2;
	setp.gt.s32 	%p129, %r245, %r219;
	setp.lt.f32 	%p130, %f204, %f61;
	or.pred  	%p131, %p129, %p130;
	mov.u64 	%rd312, %rd311;
	mov.f32 	%f205, %f204;
	@%p131 bra 	$L__BB4_71;
	setp.gt.f32 	%p132, %f204, %f61;
	mov.u64 	%rd312, %rd65;
	mov.f32 	%f205, %f61;
	@%p132 bra 	$L__BB4_71;
	setp.lt.s64 	%p133, %rd311, %rd65;
	min.s64 	%rd312, %rd311, %rd65;
	selp.f32 	%f205, %f204, %f61, %p133;
$L__BB4_71:
	mov.b32 	%r247, %f205;
	mov.b32 	%r263, 4;
	mov.b32 	%r265, -1;
	// begin inline asm
	shfl.sync.down.b32 %r246, %r247, %r263, %r219, %r265;
	// end inline asm
	mov.b32 	%f64, %r246;
	// begin inline asm
	shfl.sync.down.b32 %r251, %r252, %r263, %r219, %r265;
	// end inline asm
	mov.b64 	{%r257, %r262}, %rd312;
	// begin inline asm
	shfl.sync.down.b32 %r256, %r257, %r263, %r219, %r265;
	// end inline asm
	// begin inline asm
	shfl.sync.down.b32 %r261, %r262, %r263, %r219, %r265;
	// end inline asm
	mov.b64 	%rd68, {%r256, %r261};
	add.s32 	%r266, %r200, 4;
	setp.gt.s32 	%p134, %r266, %r219;
	setp.lt.f32 	%p135, %f205, %f64;
	or.pred  	%p136, %p134, %p135;
	mov.f32 	%f206, %f205;
	mov.u64 	%rd313, %rd312;
	@%p136 bra 	$L__BB4_74;
	setp.gt.f32 	%p137, %f205, %f64;
	mov.f32 	%f206, %f64;
	mov.u64 	%rd313, %rd68;
	@%p137 bra 	$L__BB4_74;
	setp.lt.s64 	%p138, %rd312, %rd68;
	selp.f32 	%f206, %f205, %f64, %p138;
	min.s64 	%rd313, %rd312, %rd68;
$L__BB4_74:
	mov.b32 	%r268, %f206;
	mov.b32 	%r284, 8;
	mov.b32 	%r286, -1;
	// begin inline asm
	shfl.sync.down.b32 %r267, %r268, %r284, %r219, %r286;
	// end inline asm
	mov.b32 	%f67, %r267;
	// begin inline asm
	shfl.sync.down.b32 %r272, %r273, %r284, %r219, %r286;
	// end inline asm
	mov.b64 	{%r278, %r283}, %rd313;
	// begin inline asm
	shfl.sync.down.b32 %r277, %r278, %r284, %r219, %r286;
	// end inline asm
	// begin inline asm
	shfl.sync.down.b32 %r282, %r283, %r284, %r219, %r286;
	// end inline asm
	mov.b64 	%rd71, {%r277, %r282};
	add.s32 	%r287, %r200, 8;
	setp.gt.s32 	%p139, %r287, %r219;
	setp.lt.f32 	%p140, %f206, %f67;
	or.pred  	%p141, %p139, %p140;
	mov.f32 	%f207, %f206;
	mov.u64 	%rd314, %rd313;
	@%p141 bra 	$L__BB4_77;
	setp.gt.f32 	%p142, %f206, %f67;
	mov.f32 	%f207, %f67;
	mov.u64 	%rd314, %rd71;
	@%p142 bra 	$L__BB4_77;
	setp.lt.s64 	%p143, %rd313, %rd71;
	selp.f32 	%f207, %f206, %f67, %p143;
	min.s64 	%rd314, %rd313, %rd71;
$L__BB4_77:
	mov.b32 	%r289, %f207;
	mov.b32 	%r305, 16;
	mov.b32 	%r307, -1;
	// begin inline asm
	shfl.sync.down.b32 %r288, %r289, %r305, %r219, %r307;
	// end inline asm
	mov.b32 	%f70, %r288;
	// begin inline asm
	shfl.sync.down.b32 %r293, %r294, %r305, %r219, %r307;
	// end inline asm
	mov.b64 	{%r299, %r304}, %rd314;
	// begin inline asm
	shfl.sync.down.b32 %r298, %r299, %r305, %r219, %r307;
	// end inline asm
	// begin inline asm
	shfl.sync.down.b32 %r303, %r304, %r305, %r219, %r307;
	// end inline asm
	mov.b64 	%rd74, {%r298, %r303};
	add.s32 	%r308, %r200, 16;
	setp.gt.s32 	%p144, %r308, %r219;
	setp.lt.f32 	%p145, %f207, %f70;
	or.pred  	%p146, %p144, %p145;
	mov.f32 	%f247, %f207;
	mov.u64 	%rd355, %rd314;
	@%p146 bra 	$L__BB4_80;
	setp.gt.f32 	%p147, %f207, %f70;
	mov.f32 	%f247, %f70;
	mov.u64 	%rd355, %rd74;
	@%p147 bra 	$L__BB4_80;
	setp.lt.s64 	%p148, %rd314, %rd74;
	selp.f32 	%f247, %f207, %f70, %p148;
	min.s64 	%rd355, %rd314, %rd74;
$L__BB4_80:
	setp.ne.s32 	%p149, %r200, 0;
	@%p149 bra 	$L__BB4_82;
	shr.u32 	%r309, %r1, 1;
	and.b32  	%r310, %r309, 496;
	mov.u32 	%r311, _ZN6thrust24THRUST_300001_SM_1000_NS8cuda_cub4core6detail5shmemE;
	add.s32 	%r312, %r311, %r310;
	st.shared.f32 	[%r312+8], %f247;
	st.shared.u64 	[%r312+16], %rd355;
$L__BB4_82:
	bar.sync 	0;
	setp.ne.s32 	%p150, %r1, 0;
	@%p150 bra 	$L__BB4_203;
	setp.lt.s32 	%p151, %r37, 33;
	mov.f32 	%f209, %f247;
	mov.u64 	%rd316, %rd355;
	@%p151 bra 	$L__BB4_87;
	ld.shared.f32 	%f73, [_ZN6thrust24THRUST_300001_SM_1000_NS8cuda_cub4core6detail5shmemE+24];
	ld.shared.u64 	%rd77, [_ZN6thrust24THRUST_300001_SM_1000_NS8cuda_cub4core6detail5shmemE+32];
	setp.lt.f32 	%p152, %f247, %f73;
	mov.f32 	%f209, %f247;
	mov.u64 	%rd316, %rd355;
	@%p152 bra 	$L__BB4_87;
	setp.lt.f32 	%p153, %f73, %f247;
	mov.f32 	%f209, %f73;
	mov.u64 	%rd316, %rd77;
	@%p153 bra 	$L__BB4_87;
	setp.lt.s64 	%p154, %rd355, %rd77;
	selp.f32 	%f209, %f247, %f73, %p154;
	min.s64 	%rd316, %rd355, %rd77;
$L__BB4_87:
	setp.lt.s32 	%p155, %r37, 65;
	mov.f32 	%f210, %f209;
	mov.u64 	%rd317, %rd316;
	@%p155 bra 	$L__BB4_91;
	ld.shared.f32 	%f76, [_ZN6thrust24THRUST_300001_SM_1000_NS8cuda_cub4core6detail5shmemE+40];
	ld.shared.u64 	%rd80, [_ZN6thrust24THRUST_300001_SM_1000_NS8cuda_cub4core6detail5shmemE+48];
	setp.lt.f32 	%p156, %f209, %f76;
	mov.f32 	%f210, %f209;
	mov.u64 	%rd317, %rd316;
	@%p156 bra 	$L__BB4_91;
	setp.lt.f32 	%p157, %f76, %f209;
	mov.f32 	%f210, %f76;
	mov.u64 	%rd317, %rd80;
	@%p157 bra 	$L__BB4_91;
	setp.lt.s64 	%p158, %rd316, %rd80;
	selp.f32 	%f210, %f209, %f76, %p158;
	min.s64 	%rd317, %rd316, %rd80;
$L__BB4_91:
	setp.lt.s32 	%p159, %r37, 97;
	mov.f32 	%f211, %f210;
	mov.u64 	%rd318, %rd317;
	@%p159 bra 	$L__BB4_95;
	ld.shared.f32 	%f79, [_ZN6thrust24THRUST_300001_SM_1000_NS8cuda_cub4core6detail5shmemE+56];
	ld.shared.u64 	%rd83, [_ZN6thrust24THRUST_300001_SM_1000_NS8cuda_cub4core6detail5shmemE+64];
	setp.lt.f32 	%p160, %f210, %f79;
	mov.f32 	%f211, %f210;
	mov.u64 	%rd318, %rd317;
	@%p160 bra 	$L__BB4_95;
	setp.lt.f32 	%p161, %f79, %f210;
	mov.f32 	%f211, %f79;
	mov.u64 	%rd318, %rd83;
	@%p161 bra 	$L__BB4_95;
	setp.lt.s64 	%p162, %rd317, %rd83;
	selp.f32 	%f211, %f210, %f79, %p162;
	min.s64 	%rd318, %rd317, %rd83;
$L__BB4_95:
	setp.lt.s32 	%p163, %r37, 129;
	mov.f32 	%f212, %f211;
	mov.u64 	%rd319, %rd318;
	@%p163 bra 	$L__BB4_99;
	ld.shared.f32 	%f82, [_ZN6thrust24THRUST_300001_SM_1000_NS8cuda_cub4core6detail5shmemE+72];
	ld.shared.u64 	%rd86, [_ZN6thrust24THRUST_300001_SM_1000_NS8cuda_cub4core6detail5shmemE+80];
	setp.lt.f32 	%p164, %f211, %f82;
	mov.f32 	%f212, %f211;
	mov.u64 	%rd319, %rd318;
	@%p164 bra 	$L__BB4_99;
	setp.lt.f32 	%p165, %f82, %f211;
	mov.f32 	%f212, %f82;
	mov.u64 	%rd319, %rd86;
	@%p165 bra 	$L__BB4_99;
	setp.lt.s64 	%p166, %rd318, %rd86;
	selp.f32 	%f212, %f211, %f82, %p166;
	min.s64 	%rd319, %rd318, %rd86;
$L__BB4_99:
	setp.lt.s32 	%p167, %r37, 161;
	mov.f32 	%f213, %f212;
	mov.u64 	%rd320, %rd319;
	@%p167 bra 	$L__BB4_103;
	ld.shared.f32 	%f85, [_ZN6thrust24THRUST_300001_SM_1000_NS8cuda_cub4core6detail5shmemE+88];
	ld.shared.u64 	%rd89, [_ZN6thrust24THRUST_300001_SM_1000_NS8cuda_cub4core6detail5shmemE+96];
	setp.lt.f32 	%p168, %f212, %f85;
	mov.f32 	%f213, %f212;
	mov.u64 	%rd320, %rd319;
	@%p168 bra 	$L__BB4_103;
	setp.lt.f32 	%p169, %f85, %f212;
	mov.f32 	%f213, %f85;
	mov.u64 	%rd320, %rd89;
	@%p169 bra 	$L__BB4_103;
	setp.lt.s64 	%p170, %rd319, %rd89;
	selp.f32 	%f213, %f212, %f85, %p170;
	min.s64 	%rd320, %rd319, %rd89;
$L__BB4_103:
	setp.lt.s32 	%p171, %r37, 193;
	mov.f32 	%f214, %f213;
	mov.u64 	%rd321, %rd320;
	@%p171 bra 	$L__BB4_107;
	ld.shared.f32 	%f88, [_ZN6thrust24THRUST_300001_SM_1000_NS8cuda_cub4core6detail5shmemE+104];
	ld.shared.u64 	%rd92, [_ZN6thrust24THRUST_300001_SM_1000_NS8cuda_cub4core6detail5shmemE+112];
	setp.lt.f32 	%p172, %f213, %f88;
	mov.f32 	%f214, %f213;
	mov.u64 	%rd321, %rd320;
	@%p172 bra 	$L__BB4_107;
	setp.lt.f32 	%p173, %f88, %f213;
	mov.f32 	%f214, %f88;
	mov.u64 	%rd321, %rd92;
	@%p173 bra 	$L__BB4_107;
	setp.lt.s64 	%p174, %rd320, %rd92;
	selp.f32 	%f214, %f213, %f88, %p174;
	min.s64 	%rd321, %rd320, %rd92;
$L__BB4_107:
	setp.lt.s32 	%p175, %r37, 225;
	mov.f32 	%f247, %f214;
	mov.u64 	%rd355, %rd321;
	@%p175 bra 	$L__BB4_203;
	ld.shared.f32 	%f91, [_ZN6thrust24THRUST_300001_SM_1000_NS8cuda_cub4core6detail5shmemE+120];
	ld.shared.u64 	%rd95, [_ZN6thrust24THRUST_300001_SM_1000_NS8cuda_cub4core6detail5shmemE+128];
	setp.lt.f32 	%p176, %f214, %f91;
	mov.f32 	%f247, %f214;
	mov.u64 	%rd355, %rd321;
	@%p176 bra 	$L__BB4_203;
	setp.lt.f32 	%p177, %f91, %f214;
	mov.f32 	%f247, %f91;
	mov.u64 	%rd355, %rd95;
	@%p177 bra 	$L__BB4_203;
	setp.lt.s64 	%p178, %rd321, %rd95;
	selp.f32 	%f247, %f214, %f91, %p178;
	min.s64 	%rd355, %rd321, %rd95;
	bra.uni 	$L__BB4_203;
$L__BB4_111:
	mov.u32 	%r16, %tid.x;
	mul.wide.u32 	%rd208, %r16, 16;
	add.s64 	%rd189, %rd186, %rd208;
	// begin inline asm
	ld.global.nc.u64 %rd188, [%rd189];
	// end inline asm
	mov.b64 	{%r38, %r39}, %rd188;
	mov.b32 	%f93, %r38;
	add.s64 	%rd191, %rd189, 8;
	// begin inline asm
	ld.global.nc.u64 %rd190, [%rd191];
	// end inline asm
	add.s64 	%rd193, %rd189, 4096;
	// begin inline asm
	ld.global.nc.u64 %rd192, [%rd193];
	// end inline asm
	mov.b64 	{%r40, %r41}, %rd192;
	mov.b32 	%f94, %r40;
	add.s64 	%rd195, %rd189, 4104;
	// begin inline asm
	ld.global.nc.u64 %rd194, [%rd195];
	// end inline asm
	add.s64 	%rd197, %rd189, 8192;
	// begin inline asm
	ld.global.nc.u64 %rd196, [%rd197];
	// end inline asm
	mov.b64 	{%r42, %r43}, %rd196;
	mov.b32 	%f95, %r42;
	add.s64 	%rd199, %rd189, 8200;
	// begin inline asm
	ld.global.nc.u64 %rd198, [%rd199];
	// end inline asm
	add.s64 	%rd201, %rd189, 12288;
	// begin inline asm
	ld.global.nc.u64 %rd200, [%rd201];
	// end inline asm
	mov.b64 	{%r44, %r45}, %rd200;
	mov.b32 	%f96, %r44;
	add.s64 	%rd203, %rd189, 12296;
	// begin inline asm
	ld.global.nc.u64 %rd202, [%rd203];
	// end inline asm
	add.s64 	%rd205, %rd189, 16384;
	// begin inline asm
	ld.global.nc.u64 %rd204, [%rd205];
	// end inline asm
	mov.b64 	{%r46, %r47}, %rd204;
	mov.b32 	%f97, %r46;
	add.s64 	%rd207, %rd189, 16392;
	// begin inline asm
	ld.global.nc.u64 %rd206, [%rd207];
	// end inline asm
	setp.lt.f32 	%p3, %f93, %f94;
	mov.f32 	%f215, %f93;
	mov.u64 	%rd322, %rd190;
	@%p3 bra 	$L__BB4_114;
	setp.lt.f32 	%p4, %f94, %f93;
	mov.f32 	%f215, %f94;
	mov.u64 	%rd322, %rd194;
	@%p4 bra 	$L__BB4_114;
	setp.lt.s64 	%p5, %rd190, %rd194;
	selp.f32 	%f215, %f93, %f94, %p5;
	min.s64 	%rd322, %rd190, %rd194;
$L__BB4_114:
	setp.lt.f32 	%p6, %f215, %f95;
	mov.f32 	%f216, %f215;
	mov.u64 	%rd323, %rd322;
	@%p6 bra 	$L__BB4_117;
	setp.lt.f32 	%p7, %f95, %f215;
	mov.f32 	%f216, %f95;
	mov.u64 	%rd323, %rd198;
	@%p7 bra 	$L__BB4_117;
	setp.lt.s64 	%p8, %rd322, %rd198;
	selp.f32 	%f216, %f215, %f95, %p8;
	min.s64 	%rd323, %rd322, %rd198;
$L__BB4_117:
	setp.lt.f32 	%p9, %f216, %f96;
	mov.f32 	%f217, %f216;
	mov.u64 	%rd324, %rd323;
	@%p9 bra 	$L__BB4_120;
	setp.lt.f32 	%p10, %f96, %f216;
	mov.f32 	%f217, %f96;
	mov.u64 	%rd324, %rd202;
	@%p10 bra 	$L__BB4_120;
	setp.lt.s64 	%p11, %rd323, %rd202;
	selp.f32 	%f217, %f216, %f96, %p11;
	min.s64 	%rd324, %rd323, %rd202;
$L__BB4_120:
	setp.lt.f32 	%p12, %f217, %f97;
	mov.f32 	%f234, %f217;
	mov.u64 	%rd342, %rd324;
	@%p12 bra 	$L__BB4_123;
	setp.lt.f32 	%p13, %f97, %f217;
	mov.f32 	%f234, %f97;
	mov.u64 	%rd342, %rd206;
	@%p13 bra 	$L__BB4_123;
	setp.lt.s64 	%p14, %rd324, %rd206;
	selp.f32 	%f234, %f217, %f97, %p14;
	min.s64 	%rd342, %rd324, %rd206;
$L__BB4_123:
	setp.lt.u32 	%p15, %r37, 2560;
	mov.b32 	%r425, 1280;
	@%p15 bra 	$L__BB4_141;
	mov.b32 	%r425, 1280;
$L__BB4_125:
	mov.u32 	%r17, %r425;
	add.s32 	%r50, %r17, %r16;
	mul.wide.u32 	%rd229, %r50, 16;
	add.s64 	%rd210, %rd186, %rd229;
	// begin inline asm
	ld.global.nc.u64 %rd209, [%rd210];
	// end inline asm
	mov.b64 	{%r51, %r52}, %rd209;
	mov.b32 	%f107, %r51;
	add.s64 	%rd212, %rd210, 8;
	// begin inline asm
	ld.global.nc.u64 %rd211, [%rd212];
	// end inline asm
	add.s64 	%rd214, %rd210, 4096;
	// begin inline asm
	ld.global.nc.u64 %rd213, [%rd214];
	// end inline asm
	mov.b64 	{%r53, %r54}, %rd213;
	mov.b32 	%f108, %r53;
	add.s64 	%rd216, %rd210, 4104;
	// begin inline asm
	ld.global.nc.u64 %rd215, [%rd216];
	// end inline asm
	add.s64 	%rd218, %rd210, 8192;
	// begin inline asm
	ld.global.nc.u64 %rd217, [%rd218];
	// end inline asm
	mov.b64 	{%r55, %r56}, %rd217;
	mov.b32 	%f109, %r55;
	add.s64 	%rd220, %rd210, 8200;
	// begin inline asm
	ld.global.nc.u64 %rd219, [%rd220];
	// end inline asm
	add.s64 	%rd222, %rd210, 12288;
	// begin inline asm
	ld.global.nc.u64 %rd221, [%rd222];
	// end inline asm
	mov.b64 	{%r57, %r58}, %rd221;
	mov.b32 	%f110, %r57;
	add.s64 	%rd224, %rd210, 12296;
	// begin inline asm
	ld.global.nc.u64 %rd223, [%rd224];
	// end inline asm
	add.s64 	%rd226, %rd210, 16384;
	// begin inline asm
	ld.global.nc.u64 %rd225, [%rd226];
	// end inline asm
	mov.b64 	{%r59, %r60}, %rd225;
	mov.b32 	%f111, %r59;
	add.s64 	%rd228, %rd210, 16392;
	// begin inline asm
	ld.global.nc.u64 %rd227, [%rd228];
	// end inline asm
	setp.lt.f32 	%p16, %f234, %f107;
	mov.f32 	%f220, %f234;
	mov.u64 	%rd327, %rd342;
	@%p16 bra 	$L__BB4_128;
	setp.lt.f32 	%p17, %f107, %f234;
	mov.f32 	%f220, %f107;
	mov.u64 	%rd327, %rd211;
	@%p17 bra 	$L__BB4_128;
	setp.lt.s64 	%p18, %rd342, %rd211;
	selp.f32 	%f220, %f234, %f107, %p18;
	min.s64 	%rd327, %rd342, %rd211;
$L__BB4_128:
	setp.lt.f32 	%p19, %f220, %f108;
	mov.f32 	%f221, %f220;
	mov.u64 	%rd328, %rd327;
	@%p19 bra 	$L__BB4_131;
	setp.lt.f32 	%p20, %f108, %f220;
	mov.f32 	%f221, %f108;
	mov.u64 	%rd328, %rd215;
	@%p20 bra 	$L__BB4_131;
	setp.lt.s64 	%p21, %rd327, %rd215;
	selp.f32 	%f221, %f220, %f108, %p21;
	min.s64 	%rd328, %rd327, %rd215;
$L__BB4_131:
	setp.lt.f32 	%p22, %f221, %f109;
	mov.f32 	%f222, %f221;
	mov.u64 	%rd329, %rd328;
	@%p22 bra 	$L__BB4_134;
	setp.lt.f32 	%p23, %f109, %f221;
	mov.f32 	%f222, %f109;
	mov.u64 	%rd329, %rd219;
	@%p23 bra 	$L__BB4_134;
	setp.lt.s64 	%p24, %rd328, %rd219;
	selp.f32 	%f222, %f221, %f109, %p24;
	min.s64 	%rd329, %rd328, %rd219;
$L__BB4_134:
	setp.lt.f32 	%p25, %f222, %f110;
	mov.f32 	%f223, %f222;
	mov.u64 	%rd330, %rd329;
	@%p25 bra 	$L__BB4_137;
	setp.lt.f32 	%p26, %f110, %f222;
	mov.f32 	%f223, %f110;
	mov.u64 	%rd330, %rd223;
	@%p26 bra 	$L__BB4_137;
	setp.lt.s64 	%p27, %rd329, %rd223;
	selp.f32 	%f223, %f222, %f110, %p27;
	min.s64 	%rd330, %rd329, %rd223;
$L__BB4_137:
	setp.lt.f32 	%p28, %f223, %f111;
	mov.f32 	%f234, %f223;
	mov.u64 	%rd342, %rd330;
	@%p28 bra 	$L__BB4_140;
	setp.lt.f32 	%p29, %f111, %f223;
	mov.f32 	%f234, %f111;
	mov.u64 	%rd342, %rd227;
	@%p29 bra 	$L__BB4_140;
	setp.lt.s64 	%p30, %rd330, %rd227;
	selp.f32 	%f234, %f223, %f111, %p30;
	min.s64 	%rd342, %rd330, %rd227;
$L__BB4_140:
	add.s32 	%r425, %r17, 1280;
	add.s32 	%r61, %r17, 2560;
	setp.le.s32 	%p31, %r61, %r37;
	@%p31 bra 	$L__BB4_125;
$L__BB4_141:
	setp.le.s32 	%p32, %r37, %r425;
	@%p32 bra 	$L__BB4_164;
	sub.s32 	%r20, %r37, %r425;
	setp.ge.s32 	%p33, %r16, %r20;
	@%p33 bra 	$L__BB4_164;
	not.b32 	%r62, %r16;
	add.s32 	%r63, %r37, %r62;
	sub.s32 	%r21, %r63, %r425;
	and.b32  	%r64, %r21, 768;
	setp.eq.s32 	%p34, %r64, 768;
	mov.u32 	%r429, %r16;
	@%p34 bra 	$L__BB4_149;
	add.s32 	%r427, %r16, %r425;
	shr.u32 	%r65, %r21, 8;
	add.s32 	%r66, %r65, 1;
	and.b32  	%r67, %r66, 3;
	neg.s32 	%r426, %r67;
	mov.u32 	%r429, %r16;
$L__BB4_145:
	.pragma "nounroll";
	mov.u64 	%rd127, %rd342;
	mov.f32 	%f123, %f234;
	mul.wide.u32 	%rd235, %r427, 16;
	add.s64 	%rd232, %rd186, %rd235;
	// begin inline asm
	ld.global.nc.u64 %rd231, [%rd232];
	// end inline asm
	mov.b64 	{%r68, %r69}, %rd231;
	mov.b32 	%f124, %r68;
	add.s64 	%rd234, %rd232, 8;
	// begin inline asm
	ld.global.nc.u64 %rd233, [%rd234];
	// end inline asm
	setp.lt.f32 	%p35, %f123, %f124;
	@%p35 bra 	$L__BB4_148;
	setp.lt.f32 	%p36, %f124, %f123;
	mov.f32 	%f234, %f124;
	mov.u64 	%rd342, %rd233;
	@%p36 bra 	$L__BB4_148;
	setp.lt.s64 	%p37, %rd127, %rd233;
	selp.f32 	%f234, %f123, %f124, %p37;
	min.s64 	%rd342, %rd127, %rd233;
$L__BB4_148:
	add.s32 	%r429, %r429, 256;
	add.s32 	%r427, %r427, 256;
	add.s32 	%r426, %r426, 1;
	setp.ne.s32 	%p38, %r426, 0;
	@%p38 bra 	$L__BB4_145;
$L__BB4_149:
	setp.lt.u32 	%p39, %r21, 768;
	@%p39 bra 	$L__BB4_164;
	cvt.u64.u32 	%rd236, %r429;
	cvt.u64.u32 	%rd237, %r425;
	add.s64 	%rd238, %rd236, %rd237;
	shl.b64 	%rd239, %rd238, 4;
	add.s64 	%rd240, %rd239, %rd186;
	add.s64 	%rd337, %rd240, 12296;
	add.s32 	%r430, %r429, %r425;
$L__BB4_151:
	mul.wide.u32 	%rd245, %r430, 16;
	add.s64 	%rd242, %rd186, %rd245;
	// begin inline asm
	ld.global.nc.u64 %rd241, [%rd242];
	// end inline asm
	mov.b64 	{%r70, %r71}, %rd241;
	mov.b32 	%f130, %r70;
	add.s64 	%rd244, %rd242, 8;
	// begin inline asm
	ld.global.nc.u64 %rd243, [%rd244];
	// end inline asm
	setp.lt.f32 	%p40, %f234, %f130;
	mov.f32 	%f231, %f234;
	mov.u64 	%rd339, %rd342;
	@%p40 bra 	$L__BB4_154;
	setp.lt.f32 	%p41, %f130, %f234;
	mov.f32 	%f231, %f130;
	mov.u64 	%rd339, %rd243;
	@%p41 bra 	$L__BB4_154;
	setp.lt.s64 	%p42, %rd342, %rd243;
	selp.f32 	%f231, %f234, %f130, %p42;
	min.s64 	%rd339, %rd342, %rd243;
$L__BB4_154:
	add.s64 	%rd247, %rd337, -8200;
	// begin inline asm
	ld.global.nc.u64 %rd246, [%rd247];
	// end inline asm
	mov.b64 	{%r72, %r73}, %rd246;
	mov.b32 	%f133, %r72;
	add.s64 	%rd249, %rd337, -8192;
	// begin inline asm
	ld.global.nc.u64 %rd248, [%rd249];
	// end inline asm
	setp.lt.f32 	%p43, %f231, %f133;
	mov.f32 	%f232, %f231;
	mov.u64 	%rd340, %rd339;
	@%p43 bra 	$L__BB4_157;
	setp.lt.f32 	%p44, %f133, %f231;
	mov.f32 	%f232, %f133;
	mov.u64 	%rd340, %rd248;
	@%p44 bra 	$L__BB4_157;
	setp.lt.s64 	%p45, %rd339, %rd248;
	selp.f32 	%f232, %f231, %f133, %p45;
	min.s64 	%rd340, %rd339, %rd248;
$L__BB4_157:
	add.s64 	%rd251, %rd337, -4104;
	// begin inline asm
	ld.global.nc.u64 %rd250, [%rd251];
	// end inline asm
	mov.b64 	{%r74, %r75}, %rd250;
	mov.b32 	%f136, %r74;
	add.s64 	%rd253, %rd337, -4096;
	// begin inline asm
	ld.global.nc.u64 %rd252, [%rd253];
	// end inline asm
	setp.lt.f32 	%p46, %f232, %f136;
	mov.f32 	%f233, %f232;
	mov.u64 	%rd341, %rd340;
	@%p46 bra 	$L__BB4_160;
	setp.lt.f32 	%p47, %f136, %f232;
	mov.f32 	%f233, %f136;
	mov.u64 	%rd341, %rd252;
	@%p47 bra 	$L__BB4_160;
	setp.lt.s64 	%p48, %rd340, %rd252;
	selp.f32 	%f233, %f232, %f136, %p48;
	min.s64 	%rd341, %rd340, %rd252;
$L__BB4_160:
	add.s64 	%rd255, %rd337, -8;
	// begin inline asm
	ld.global.nc.u64 %rd254, [%rd255];
	// end inline asm
	mov.b64 	{%r76, %r77}, %rd254;
	mov.b32 	%f139, %r76;
	// begin inline asm
	ld.global.nc.u64 %rd256, [%rd337];
	// end inline asm
	setp.lt.f32 	%p49, %f233, %f139;
	mov.f32 	%f234, %f233;
	mov.u64 	%rd342, %rd341;
	@%p49 bra 	$L__BB4_163;
	setp.lt.f32 	%p50, %f139, %f233;
	mov.f32 	%f234, %f139;
	mov.u64 	%rd342, %rd256;
	@%p50 bra 	$L__BB4_163;
	setp.lt.s64 	%p51, %rd341, %rd256;
	selp.f32 	%f234, %f233, %f139, %p51;
	min.s64 	%rd342, %rd341, %rd256;
$L__BB4_163:
	add.s32 	%r429, %r429, 1024;
	add.s64 	%rd337, %rd337, 16384;
	add.s32 	%r430, %r430, 1024;
	setp.lt.s32 	%p52, %r429, %r20;
	@%p52 bra 	$L__BB4_151;
$L__BB4_164:
	// begin inline asm
	mov.u32 %r78, %laneid;
	// end inline asm
	mov.b32 	%r80, %f234;
	mov.b32 	%r96, 1;
	mov.b32 	%r97, 31;
	mov.b32 	%r98, -1;
	// begin inline asm
	shfl.sync.down.b32 %r79, %r80, %r96, %r97, %r98;
	// end inline asm
	mov.b32 	%f143, %r79;
	// begin inline asm
	shfl.sync.down.b32 %r84, %r85, %r96, %r97, %r98;
	// end inline asm
	mov.b64 	{%r90, %r95}, %rd342;
	// begin inline asm
	shfl.sync.down.b32 %r89, %r90, %r96, %r97, %r98;
	// end inline asm
	// begin inline asm
	shfl.sync.down.b32 %r94, %r95, %r96, %r97, %r98;
	// end inline asm
	mov.b64 	%rd150, {%r89, %r94};
	setp.gt.s32 	%p53, %r78, 30;
	setp.lt.f32 	%p54, %f234, %f143;
	or.pred  	%p55, %p53, %p54;
	mov.f32 	%f236, %f234;
	mov.u64 	%rd344, %rd342;
	@%p55 bra 	$L__BB4_167;
	setp.gt.f32 	%p56, %f234, %f143;
	mov.f32 	%f236, %f143;
	mov.u64 	%rd344, %rd150;
	@%p56 bra 	$L__BB4_167;
	setp.lt.s64 	%p57, %rd342, %rd150;
	selp.f32 	%f236, %f234, %f143, %p57;
	min.s64 	%rd344, %rd342, %rd150;
$L__BB4_167:
	mov.b32 	%r100, %f236;
	mov.b32 	%r116, 2;
	mov.b32 	%r117, 31;
	mov.b32 	%r118, -1;
	// begin inline asm
	shfl.sync.down.b32 %r99, %r100, %r116, %r117, %r118;
	// end inline asm
	mov.b32 	%f146, %r99;
	// begin inline asm
	shfl.sync.down.b32 %r104, %r105, %r116, %r117, %r118;
	// end inline asm
	mov.b64 	{%r110, %r115}, %rd344;
	// begin inline asm
	shfl.sync.down.b32 %r109, %r110, %r116, %r117, %r118;
	// end inline asm
	// begin inline asm
	shfl.sync.down.b32 %r114, %r115, %r116, %r117, %r118;
	// end inline asm
	mov.b64 	%rd153, {%r109, %r114};
	setp.gt.s32 	%p58, %r78, 29;
	setp.lt.f32 	%p59, %f236, %f146;
	or.pred  	%p60, %p58, %p59;
	mov.f32 	%f237, %f236;
	mov.u64 	%rd345, %rd344;
	@%p60 bra 	$L__BB4_170;
	setp.gt.f32 	%p61, %f236, %f146;
	mov.f32 	%f237, %f146;
	mov.u64 	%rd345, %rd153;
	@%p61 bra 	$L__BB4_170;
	setp.lt.s64 	%p62, %rd344, %rd153;
	selp.f32 	%f237, %f236, %f146, %p62;
	min.s64 	%rd345, %rd344, %rd153;
$L__BB4_170:
	mov.b32 	%r120, %f237;
	mov.b32 	%r136, 4;
	mov.b32 	%r137, 31;
	mov.b32 	%r138, -1;
	// begin inline asm
	shfl.sync.down.b32 %r119, %r120, %r136, %r137, %r138;
	// end inline asm
	mov.b32 	%f149, %r119;
	// begin inline asm
	shfl.sync.down.b32 %r124, %r125, %r136, %r137, %r138;
	// end inline asm
	mov.b64 	{%r130, %r135}, %rd345;
	// begin inline asm
	shfl.sync.down.b32 %r129, %r130, %r136, %r137, %r138;
	// end inline asm
	// begin inline asm
	shfl.sync.down.b32 %r134, %r135, %r136, %r137, %r138;
	// end inline asm
	mov.b64 	%rd156, {%r129, %r134};
	setp.gt.s32 	%p63, %r78, 27;
	setp.lt.f32 	%p64, %f237, %f149;
	or.pred  	%p65, %p63, %p64;
	mov.f32 	%f238, %f237;
	mov.u64 	%rd346, %rd345;
	@%p65 bra 	$L__BB4_173;
	setp.gt.f32 	%p66, %f237, %f149;
	mov.f32 	%f238, %f149;
	mov.u64 	%rd346, %rd156;
	@%p66 bra 	$L__BB4_173;
	setp.lt.s64 	%p67, %rd345, %rd156;
	selp.f32 	%f238, %f237, %f149, %p67;
	min.s64 	%rd346, %rd345, %rd156;
$L__BB4_173:
	mov.b32 	%r140, %f238;
	mov.b32 	%r156, 8;
	mov.b32 	%r157, 31;
	mov.b32 	%r158, -1;
	// begin inline asm
	shfl.sync.down.b32 %r139, %r140, %r156, %r157, %r158;
	// end inline asm
	mov.b32 	%f152, %r139;
	// begin inline asm
	shfl.sync.down.b32 %r144, %r145, %r156, %r157, %r158;
	// end inline asm
	mov.b64 	{%r150, %r155}, %rd346;
	// begin inline asm
	shfl.sync.down.b32 %r149, %r150, %r156, %r157, %r158;
	// end inline asm
	// begin inline asm
	shfl.sync.down.b32 %r154, %r155, %r156, %r157, %r158;
	// end inline asm
	mov.b64 	%rd159, {%r149, %r154};
	setp.gt.s32 	%p68, %r78, 23;
	setp.lt.f32 	%p69, %f238, %f152;
	or.pred  	%p70, %p68, %p69;
	mov.f32 	%f239, %f238;
	mov.u64 	%rd347, %rd346;
	@%p70 bra 	$L__BB4_176;
	setp.gt.f32 	%p71, %f238, %f152;
	mov.f32 	%f239, %f152;
	mov.u64 	%rd347, %rd159;
	@%p71 bra 	$L__BB4_176;
	setp.lt.s64 	%p72, %rd346, %rd159;
	selp.f32 	%f239, %f238, %f152, %p72;
	min.s64 	%rd347, %rd346, %rd159;
$L__BB4_176:
	mov.b32 	%r160, %f239;
	mov.b32 	%r176, 16;
	mov.b32 	%r177, 31;
	mov.b32 	%r178, -1;
	// begin inline asm
	shfl.sync.down.b32 %r159, %r160, %r176, %r177, %r178;
	// end inline asm
	mov.b32 	%f155, %r159;
	// begin inline asm
	shfl.sync.down.b32 %r164, %r165, %r176, %r177, %r178;
	// end inline asm
	mov.b64 	{%r170, %r175}, %rd347;
	// begin inline asm
	shfl.sync.down.b32 %r169, %r170, %r176, %r177, %r178;
	// end inline asm
	// begin inline asm
	shfl.sync.down.b32 %r174, %r175, %r176, %r177, %r178;
	// end inline asm
	mov.b64 	%rd162, {%r169, %r174};
	setp.gt.s32 	%p73, %r78, 15;
	setp.lt.f32 	%p74, %f239, %f155;
	or.pred  	%p75, %p73, %p74;
	mov.f32 	%f247, %f239;
	mov.u64 	%rd355, %rd347;
	@%p75 bra 	$L__BB4_179;
	setp.gt.f32 	%p76, %f239, %f155;
	mov.f32 	%f247, %f155;
	mov.u64 	%rd355, %rd162;
	@%p76 bra 	$L__BB4_179;
	setp.lt.s64 	%p77, %rd347, %rd162;
	selp.f32 	%f247, %f239, %f155, %p77;
	min.s64 	%rd355, %rd347, %rd162;
$L__BB4_179:
	setp.ne.s32 	%p78, %r78, 0;
	@%p78 bra 	$L__BB4_181;
	shr.u32 	%r179, %r16, 1;
	and.b32  	%r180, %r179, 496;
	mov.u32 	%r181, _ZN6thrust24THRUST_300001_SM_1000_NS8cuda_cub4core6detail5shmemE;
	add.s32 	%r182, %r181, %r180;
	st.shared.f32 	[%r182+8], %f247;
	st.shared.u64 	[%r182+16], %rd355;
$L__BB4_181:
	bar.sync 	0;
	setp.ne.s32 	%p79, %r16, 0;
	@%p79 bra 	$L__BB4_203;
	ld.shared.f32 	%f158, [_ZN6thrust24THRUST_300001_SM_1000_NS8cuda_cub4core6detail5shmemE+24];
	ld.shared.u64 	%rd165, [_ZN6thrust24THRUST_300001_SM_1000_NS8cuda_cub4core6detail5shmemE+32];
	setp.lt.f32 	%p80, %f247, %f158;
	mov.f32 	%f241, %f247;
	mov.u64 	%rd349, %rd355;
	@%p80 bra 	$L__BB4_185;
	setp.lt.f32 	%p81, %f158, %f247;
	mov.f32 	%f241, %f158;
	mov.u64 	%rd349, %rd165;
	@%p81 bra 	$L__BB4_185;
	setp.lt.s64 	%p82, %rd355, %rd165;
	selp.f32 	%f241, %f247, %f158, %p82;
	min.s64 	%rd349, %rd355, %rd165;
$L__BB4_185:
	ld.shared.f32 	%f161, [_ZN6thrust24THRUST_300001_SM_1000_NS8cuda_cub4core6detail5shmemE+40];
	ld.shared.u64 	%rd168, [_ZN6thrust24THRUST_300001_SM_1000_NS8cuda_cub4core6detail5shmemE+48];
	setp.lt.f32 	%p83, %f241, %f161;
	mov.f32 	%f242, %f241;
	mov.u64 	%rd350, %rd349;
	@%p83 bra 	$L__BB4_188;
	setp.lt.f32 	%p84, %f161, %f241;
	mov.f32 	%f242, %f161;
	mov.u64 	%rd350, %rd168;
	@%p84 bra 	$L__BB4_188;
	setp.lt.s64 	%p85, %rd349, %rd168;
	selp.f32 	%f242, %f241, %f161, %p85;
	min.s64 	%rd350, %rd349, %rd168;
$L__BB4_188:
	ld.shared.f32 	%f164, [_ZN6thrust24THRUST_300001_SM_1000_NS8cuda_cub4core6detail5shmemE+56];
	ld.shared.u64 	%rd171, [_ZN6thrust24THRUST_300001_SM_1000_NS8cuda_cub4core6detail5shmemE+64];
	setp.lt.f32 	%p86, %f242, %f164;
	mov.f32 	%f243, %f242;
	mov.u64 	%rd351, %rd350;
	@%p86 bra 	$L__BB4_191;
	setp.lt.f32 	%p87, %f164, %f242;
	mov.f32 	%f243, %f164;
	mov.u64 	%rd351, %rd171;
	@%p87 bra 	$L__BB4_191;
	setp.lt.s64 	%p88, %rd350, %rd171;
	selp.f32 	%f243, %f242, %f164, %p88;
	min.s64 	%rd351, %rd350, %rd171;
$L__BB4_191:
	ld.shared.f32 	%f167, [_ZN6thrust24THRUST_300001_SM_1000_NS8cuda_cub4core6detail5shmemE+72];
	ld.shared.u64 	%rd174, [_ZN6thrust24THRUST_300001_SM_1000_NS8cuda_cub4core6detail5shmemE+80];
	setp.lt.f32 	%p89, %f243, %f167;
	mov.f32 	%f244, %f243;
	mov.u64 	%rd352, %rd351;
	@%p89 bra 	$L__BB4_194;
	setp.lt.f32 	%p90, %f167, %f243;
	mov.f32 	%f244, %f167;
	mov.u64 	%rd352, %rd174;
	@%p90 bra 	$L__BB4_194;
	setp.lt.s64 	%p91, %rd351, %rd174;
	selp.f32 	%f244, %f243, %f167, %p91;
	min.s64 	%rd352, %rd351, %rd174;
$L__BB4_194:
	ld.shared.f32 	%f170, [_ZN6thrust24THRUST_300001_SM_1000_NS8cuda_cub4core6detail5shmemE+88];
	ld.shared.u64 	%rd177, [_ZN6thrust24THRUST_300001_SM_1000_NS8cuda_cub4core6detail5shmemE+96];
	setp.lt.f32 	%p92, %f244, %f170;
	mov.f32 	%f245, %f244;
	mov.u64 	%rd353, %rd352;
	@%p92 bra 	$L__BB4_197;
	setp.lt.f32 	%p93, %f170, %f244;
	mov.f32 	%f245, %f170;
	mov.u64 	%rd353, %rd177;
	@%p93 bra 	$L__BB4_197;
	setp.lt.s64 	%p94, %rd352, %rd177;
	selp.f32 	%f245, %f244, %f170, %p94;
	min.s64 	%rd353, %rd352, %rd177;
$L__BB4_197:
	ld.shared.f32 	%f173, [_ZN6thrust24THRUST_300001_SM_1000_NS8cuda_cub4core6detail5shmemE+104];
	ld.shared.u64 	%rd180, [_ZN6thrust24THRUST_300001_SM_1000_NS8cuda_cub4core6detail5shmemE+112];
	setp.lt.f32 	%p95, %f245, %f173;
	mov.f32 	%f246, %f245;
	mov.u64 	%rd354, %rd353;
	@%p95 bra 	$L__BB4_200;
	setp.lt.f32 	%p96, %f173, %f245;
	mov.f32 	%f246, %f173;
	mov.u64 	%rd354, %rd180;
	@%p96 bra 	$L__BB4_200;
	setp.lt.s64 	%p97, %rd353, %rd180;
	selp.f32 	%f246, %f245, %f173, %p97;
	min.s64 	%rd354, %rd353, %rd180;
$L__BB4_200:
	ld.shared.f32 	%f176, [_ZN6thrust24THRUST_300001_SM_1000_NS8cuda_cub4core6detail5shmemE+120];
	ld.shared.u64 	%rd183, [_ZN6thrust24THRUST_300001_SM_1000_NS8cuda_cub4core6detail5shmemE+128];
	setp.lt.f32 	%p98, %f246, %f176;
	mov.f32 	%f247, %f246;
	mov.u64 	%rd355, %rd354;
	@%p98 bra 	$L__BB4_203;
	setp.lt.f32 	%p99, %f176, %f246;
	mov.f32 	%f247, %f176;
	mov.u64 	%rd355, %rd183;
	@%p99 bra 	$L__BB4_203;
	setp.lt.s64 	%p100, %rd354, %rd183;
	selp.f32 	%f247, %f246, %f176, %p100;
	min.s64 	%rd355, %rd354, %rd183;
$L__BB4_203:
	mov.u32 	%r418, %tid.x;
	setp.ne.s32 	%p227, %r418, 0;
	@%p227 bra 	$L__BB4_205;
	cvta.to.global.u64 	%rd287, %rd187;
	st.global.f32 	[%rd287], %f247;
	st.global.u64 	[%rd287+8], %rd355;
$L__BB4_205:
	ret;

}
	// .globl	_ZN6thrust24THRUST_300001_SM_1000_NS8cuda_cub4core6detail13_kernel_agentINS1_8__reduce11ReduceAgentINS0_12zip_iteratorIN4cuda3std3__45tupleIJNS0_6detail15normal_iteratorINS0_10device_ptrIfEEEENS0_17counting_iteratorIlNS0_11use_defaultESI_SI_EEEEEEEPNSB_IJflEEESM_lNS1_9__extrema9arg_min_fIflNSA_4lessIfEEEEEEJSL_SN_lSS_EEEvDpT0_
.visible .entry _ZN6thrust24THRUST_300001_SM_1000_NS8cuda_cub4core6detail13_kernel_agentINS1_8__reduce11ReduceAgentINS0_12zip_iteratorIN4cuda3std3__45tupleIJNS0_6detail15normal_iteratorINS0_10device_ptrIfEEEENS0_17counting_iteratorIlNS0_11use_defaultESI_SI_EEEEEEEPNSB_IJflEEESM_lNS1_9__extrema9arg_min_fIflNSA_4lessIfEEEEEEJSL_SN_lSS_EEEvDpT0_(
	.param .align 8 .b8 _ZN6thrust24THRUST_300001_SM_1000_NS8cuda_cub4core6detail13_kernel_agentINS1_8__reduce11ReduceAgentINS0_12zip_iteratorIN4cuda3std3__45tupleIJNS0_6detail15normal_iteratorINS0_10device_ptrIfEEEENS0_17counting_iteratorIlNS0_11use_defaultESI_SI_EEEEEEEPNSB_IJflEEESM_lNS1_9__extrema9arg_min_fIflNSA_4lessIfEEEEEEJSL_SN_lSS_EEEvDpT0__param_0[16],
	.param .u64 .ptr .align 1 _ZN6thrust24THRUST_300001_SM_1000_NS8cuda_cub4core6detail13_kernel_agentINS1_8__reduce11ReduceAgentINS0_12zip_iteratorIN4cuda3std3__45tupleIJNS0_6detail15normal_iteratorINS0_10device_ptrIfEEEENS0_17counting_iteratorIlNS0_11use_defaultESI_SI_EEEEEEEPNSB_IJflEEESM_lNS1_9__extrema9arg_min_fIflNSA_4lessIfEEEEEEJSL_SN_lSS_EEEvDpT0__param_1,
	.param .u64 _ZN6thrust24THRUST_300001_SM_1000_NS8cuda_cub4core6detail13_kernel_agentINS1_8__reduce11ReduceAgentINS0_12zip_iteratorIN4cuda3std3__45tupleIJNS0_6detail15normal_iteratorINS0_10device_ptrIfEEEENS0_17counting_iteratorIlNS0_11use_defaultESI_SI_EEEEEEEPNSB_IJflEEESM_lNS1_9__extrema9arg_min_fIflNSA_4lessIfEEEEEEJSL_SN_lSS_EEEvDpT0__param_2,
	.param .align 1 .b8 _ZN6thrust24THRUST_300001_SM_1000_NS8cuda_cub4core6detail13_kernel_agentINS1_8__reduce11ReduceAgentINS0_12zip_iteratorIN4cuda3std3__45tupleIJNS0_6detail15normal_iteratorINS0_10device_ptrIfEEEENS0_17counting_iteratorIlNS0_11use_defaultESI_SI_EEEEEEEPNSB_IJflEEESM_lNS1_9__extrema9arg_min_fIflNSA_4lessIfEEEEEEJSL_SN_lSS_EEEvDpT0__param_3[1]
)
.maxntid 256
{
	.reg .pred 	%p<223>;
	.reg .b32 	%r<391>;
	.reg .b32 	%f<243>;
	.reg .b64 	%rd<308>;

	ld.param.u64 	%rd195, [_ZN6thrust24THRUST_300001_SM_1000_NS8cuda_cub4core6detail13_kernel_agentINS1_8__reduce11ReduceAgentINS0_12zip_iteratorIN4cuda3std3__45tupleIJNS0_6detail15normal_iteratorINS0_10device_ptrIfEEEENS0_17counting_iteratorIlNS0_11use_defaultESI_SI_EEEEEEEPNSB_IJflEEESM_lNS1_9__extrema9arg_min_fIflNSA_4lessIfEEEEEEJSL_SN_lSS_EEEvDpT0__param_0+8];
	ld.param.u64 	%rd194, [_ZN6thrust24THRUST_300001_SM_1000_NS8cuda_cub4core6detail13_kernel_agentINS1_8__reduce11ReduceAgentINS0_12zip_iteratorIN4cuda3std3__45tupleIJNS0_6detail15normal_iteratorINS0_10device_ptrIfEEEENS0_17counting_iteratorIlNS0_11use_defaultESI_SI_EEEEEEEPNSB_IJflEEESM_lNS1_9__extrema9arg_min_fIflNSA_4lessIfEEEEEEJSL_SN_lSS_EEEvDpT0__param_0];
	ld.param.u64 	%rd197, [_ZN6thrust24THRUST_300001_SM_1000_NS8cuda_cub4core6detail13_kernel_agentINS1_8__reduce11ReduceAgentINS0_12zip_iteratorIN4cuda3std3__45tupleIJNS0_6detail15normal_iteratorINS0_10device_ptrIfEEEENS0_17counting_iteratorIlNS0_11use_defaultESI_SI_EEEEEEEPNSB_IJflEEESM_lNS1_9__extrema9arg_min_fIflNSA_4lessIfEEEEEEJSL_SN_lSS_EEEvDpT0__param_2];
	setp.eq.s64 	%p1, %rd197, 0;
	@%p1 bra 	$L__BB5_200;
	cvta.to.global.u64 	%rd1, %rd194;
	setp.gt.s64 	%p2, %rd197, 1279;
	@%p2 bra 	$L__BB5_112;
	cvt.u32.u64 	%r1, %rd197;
	mov.u32 	%r2, %tid.x;
	setp.ge.s32 	%p96, %r2, %r1;
	mov.f32 	%f188, 0f00000000;
	mov.b64 	%rd249, 0;
	mov.u32 	%r385, %r2;
	@%p96 bra 	$L__BB5_4;
	cvt.u64.u32 	%rd225, %r2;
	mul.wide.u32 	%rd226, %r2, 4;
	add.s64 	%rd227, %rd1, %rd226;
	add.s64 	%rd249, %rd195, %rd225;
	ld.global.f32 	%f188, [%rd227];
	add.s32 	%r385, %r2, 256;
$L__BB5_4:
	setp.ge.s32 	%p97, %r385, %r1;
	@%p97 bra 	$L__BB5_26;
	not.b32 	%r154, %r385;
	add.s32 	%r5, %r154, %r1;
	and.b32  	%r155, %r5, 768;
	setp.eq.s32 	%p98, %r155, 768;
	@%p98 bra 	$L__BB5_11;
	cvt.u64.u32 	%rd229, %r385;
	add.s64 	%rd240, %rd195, %rd229;
	mul.wide.u32 	%rd230, %r385, 4;
	add.s64 	%rd239, %rd1, %rd230;
	shr.u32 	%r156, %r5, 8;
	add.s32 	%r157, %r156, 1;
	and.b32  	%r158, %r157, 3;
	neg.s32 	%r383, %r158;
$L__BB5_7:
	.pragma "nounroll";
	mov.u64 	%rd9, %rd249;
	mov.f32 	%f3, %f188;
	ld.global.f32 	%f4, [%rd239];
	setp.lt.f32 	%p99, %f3, %f4;
	@%p99 bra 	$L__BB5_10;
	setp.lt.f32 	%p100, %f4, %f3;
	mov.u64 	%rd249, %rd240;
	mov.f32 	%f188, %f4;
	@%p100 bra 	$L__BB5_10;
	setp.lt.s64 	%p101, %rd9, %rd240;
	min.s64 	%rd249, %rd9, %rd240;
	selp.f32 	%f188, %f3, %f4, %p101;
$L__BB5_10:
	add.s32 	%r385, %r385, 256;
	add.s64 	%rd240, %rd240, 256;
	add.s64 	%rd239, %rd239, 1024;
	add.s32 	%r383, %r383, 1;
	setp.ne.s32 	%p102, %r383, 0;
	@%p102 bra 	$L__BB5_7;
$L__BB5_11:
	setp.lt.u32 	%p103, %r5, 768;
	@%p103 bra 	$L__BB5_26;
	add.s32 	%r386, %r385, 512;
$L__BB5_13:
	mov.u32 	%r13, %r386;
	add.s32 	%r159, %r13, -512;
	cvt.s64.s32 	%rd231, %r159;
	mul.wide.s32 	%rd232, %r159, 4;
	add.s64 	%rd17, %rd1, %rd232;
	add.s64 	%rd18, %rd195, %rd231;
	ld.global.f32 	%f10, [%rd17];
	setp.lt.f32 	%p104, %f188, %f10;
	mov.u64 	%rd246, %rd249;
	mov.f32 	%f185, %f188;
	@%p104 bra 	$L__BB5_16;
	setp.lt.f32 	%p105, %f10, %f188;
	mov.u64 	%rd246, %rd18;
	mov.f32 	%f185, %f10;
	@%p105 bra 	$L__BB5_16;
	setp.lt.s64 	%p106, %rd249, %rd18;
	min.s64 	%rd246, %rd249, %rd18;
	selp.f32 	%f185, %f188, %f10, %p106;
$L__BB5_16:
	add.s32 	%r160, %r13, -256;
	cvt.s64.s32 	%rd233, %r160;
	add.s64 	%rd21, %rd195, %rd233;
	ld.global.f32 	%f13, [%rd17+1024];
	setp.lt.f32 	%p107, %f185, %f13;
	mov.u64 	%rd247, %rd246;
	mov.f32 	%f186, %f185;
	@%p107 bra 	$L__BB5_19;
	setp.lt.f32 	%p108, %f13, %f185;
	mov.u64 	%rd247, %rd21;
	mov.f32 	%f186, %f13;
	@%p108 bra 	$L__BB5_19;
	setp.lt.s64 	%p109, %rd246, %rd21;
	min.s64 	%rd247, %rd246, %rd21;
	selp.f32 	%f186, %f185, %f13, %p109;
$L__BB5_19:
	cvt.s64.s32 	%rd234, %r13;
	add.s64 	%rd24, %rd195, %rd234;
	ld.global.f32 	%f16, [%rd17+2048];
	setp.lt.f32 	%p110, %f186, %f16;
	mov.u64 	%rd248, %rd247;
	mov.f32 	%f187, %f186;
	@%p110 bra 	$L__BB5_22;
	setp.lt.f32 	%p111, %f16, %f186;
	mov.u64 	%rd248, %rd24;
	mov.f32 	%f187, %f16;
	@%p111 bra 	$L__BB5_22;
	setp.lt.s64 	%p112, %rd247, %rd24;
	min.s64 	%rd248, %rd247, %rd24;
	selp.f32 	%f187, %f186, %f16, %p112;
$L__BB5_22:
	add.s32 	%r161, %r13, 256;
	cvt.s64.s32 	%rd235, %r161;
	add.s64 	%rd27, %rd195, %rd235;
	ld.global.f32 	%f19, [%rd17+3072];
	setp.lt.f32 	%p113, %f187, %f19;
	mov.u64 	%rd249, %rd248;
	mov.f32 	%f188, %f187;
	@%p113 bra 	$L__BB5_25;
	setp.lt.f32 	%p114, %f19, %f187;
	mov.u64 	%rd249, %rd27;
	mov.f32 	%f188, %f19;
	@%p114 bra 	$L__BB5_25;
	setp.lt.s64 	%p115, %rd248, %rd27;
	min.s64 	%rd249, %rd248, %rd27;
	selp.f32 	%f188, %f187, %f19, %p115;
$L__BB5_25:
	add.s32 	%r386, %r13, 1024;
	add.s32 	%r162, %r13, 512;
	setp.lt.s32 	%p116, %r162, %r1;
	@%p116 bra 	$L__BB5_13;
$L__BB5_26:
	setp.lt.s32 	%p117, %r1, 256;
	@%p117 bra 	$L__BB5_66;
	// begin inline asm
	mov.u32 %r276, %laneid;
	// end inline asm
	mov.b32 	%r278, %f188;
	mov.b32 	%r294, 1;
	mov.b32 	%r295, 31;
	mov.b32 	%r296, -1;
	// begin inline asm
	shfl.sync.down.b32 %r277, %r278, %r294, %r295, %r296;
	// end inline asm
	mov.b32 	%f23, %r277;
	// begin inline asm
	shfl.sync.down.b32 %r282, %r283, %r294, %r295, %r296;
	// end inline asm
	mov.b64 	{%r288, %r293}, %rd249;
	// begin inline asm
	shfl.sync.down.b32 %r287, %r288, %r294, %r295, %r296;
	// end inline asm
	// begin inline asm
	shfl.sync.down.b32 %r292, %r293, %r294, %r295, %r296;
	// end inline asm
	mov.b64 	%rd31, {%r287, %r292};
	setp.gt.s32 	%p174, %r276, 30;
	setp.lt.f32 	%p175, %f188, %f23;
	or.pred  	%p176, %p174, %p175;
	mov.u64 	%rd251, %rd249;
	mov.f32 	%f190, %f188;
	@%p176 bra 	$L__BB5_30;
	setp.gt.f32 	%p177, %f188, %f23;
	mov.u64 	%rd251, %rd31;
	mov.f32 	%f190, %f23;
	@%p177 bra 	$L__BB5_30;
	setp.lt.s64 	%p178, %rd249, %rd31;
	min.s64 	%rd251, %rd249, %rd31;
	selp.f32 	%f190, %f188, %f23, %p178;
$L__BB5_30:
	mov.b32 	%r298, %f190;
	mov.b32 	%r314, 2;
	mov.b32 	%r315, 31;
	mov.b32 	%r316, -1;
	// begin inline asm
	shfl.sync.down.b32 %r297, %r298, %r314, %r315, %r316;
	// end inline asm
	mov.b32 	%f26, %r297;
	// begin inline asm
	shfl.sync.down.b32 %r302, %r303, %r314, %r315, %r316;
	// end inline asm
	mov.b64 	{%r308, %r313}, %rd251;
	// begin inline asm
	shfl.sync.down.b32 %r307, %r308, %r314, %r315, %r316;
	// end inline asm
	// begin inline asm
	shfl.sync.down.b32 %r312, %r313, %r314, %r315, %r316;
	// end inline asm
	mov.b64 	%rd34, {%r307, %r312};
	setp.gt.s32 	%p179, %r276, 29;
	setp.lt.f32 	%p180, %f190, %f26;
	or.pred  	%p181, %p179, %p180;
	mov.u64 	%rd252, %rd251;
	mov.f32 	%f191, %f190;
	@%p181 bra 	$L__BB5_33;
	setp.gt.f32 	%p182, %f190, %f26;
	mov.u64 	%rd252, %rd34;
	mov.f32 	%f191, %f26;
	@%p182 bra 	$L__BB5_33;
	setp.lt.s64 	%p183, %rd251, %rd34;
	min.s64 	%rd252, %rd251, %rd34;
	selp.f32 	%f191, %f190, %f26, %p183;
$L__BB5_33:
	mov.b32 	%r318, %f191;
	mov.b32 	%r334, 4;
	mov.b32 	%r335, 31;
	mov.b32 	%r336, -1;
	// begin inline asm
	shfl.sync.down.b32 %r317, %r318, %r334, %r335, %r336;
	// end inline asm
	mov.b32 	%f29, %r317;
	// begin inline asm
	shfl.sync.down.b32 %r322, %r323, %r334, %r335, %r336;
	// end inline asm
	mov.b64 	{%r328, %r333}, %rd252;
	// begin inline asm
	shfl.sync.down.b32 %r327, %r328, %r334, %r335, %r336;
	// end inline asm
	// begin inline asm
	shfl.sync.down.b32 %r332, %r333, %r334, %r335, %r336;
	// end inline asm
	mov.b64 	%rd37, {%r327, %r332};
	setp.gt.s32 	%p184, %r276, 27;
	setp.lt.f32 	%p185, %f191, %f29;
	or.pred  	%p186, %p184, %p185;
	mov.u64 	%rd253, %rd252;
	mov.f32 	%f192, %f191;
	@%p186 bra 	$L__BB5_36;
	setp.gt.f32 	%p187, %f191, %f29;
	mov.u64 	%rd253, %rd37;
	mov.f32 	%f192, %f29;
	@%p187 bra 	$L__BB5_36;
	setp.lt.s64 	%p188, %rd252, %rd37;
	min.s64 	%rd253, %rd252, %rd37;
	selp.f32 	%f192, %f191, %f29, %p188;
$L__BB5_36:
	mov.b32 	%r338, %f192;
	mov.b32 	%r354, 8;
	mov.b32 	%r355, 31;
	mov.b32 	%r356, -1;
	// begin inline asm
	shfl.sync.down.b32 %r337, %r338, %r354, %r355, %r356;
	// end inline asm
	mov.b32 	%f32, %r337;
	// begin inline asm
	shfl.sync.down.b32 %r342, %r343, %r354, %r355, %r356;
	// end inline asm
	mov.b64 	{%r348, %r353}, %rd253;
	// begin inline asm
	shfl.sync.down.b32 %r347, %r348, %r354, %r355, %r356;
	// end inline asm
	// begin inline asm
	shfl.sync.down.b32 %r352, %r353, %r354, %r355, %r356;
	// end inline asm
	mov.b64 	%rd40, {%r347, %r352};
	setp.gt.s32 	%p189, %r276, 23;
	setp.lt.f32 	%p190, %f192, %f32;
	or.pred  	%p191, %p189, %p190;
	mov.u64 	%rd254, %rd253;
	mov.f32 	%f193, %f192;
	@%p191 bra 	$L__BB5_39;
	setp.gt.f32 	%p192, %f192, %f32;
	mov.u64 	%rd254, %rd40;
	mov.f32 	%f193, %f32;
	@%p192 bra 	$L__BB5_39;
	setp.lt.s64 	%p193, %rd253, %rd40;
	min.s64 	%rd254, %rd253, %rd40;
	selp.f32 	%f193, %f192, %f32, %p193;
$L__BB5_39:
	mov.b32 	%r358, %f193;
	mov.b32 	%r374, 16;
	mov.b32 	%r375, 31;
	mov.b32 	%r376, -1;
	// begin inline asm
	shfl.sync.down.b32 %r357, %r358, %r374, %r375, %r376;
	// end inline asm
	mov.b32 	%f35, %r357;
	// begin inline asm
	shfl.sync.down.b32 %r362, %r363, %r374, %r375, %r376;
	// end inline asm
	mov.b64 	{%r368, %r373}, %rd254;
	// begin inline asm
	shfl.sync.down.b32 %r367, %r368, %r374, %r375, %r376;
	// end inline asm
	// begin inline asm
	shfl.sync.down.b32 %r372, %r373, %r374, %r375, %r376;
	// end inline asm
	mov.b64 	%rd43, {%r367, %r372};
	setp.gt.s32 	%p194, %r276, 15;
	setp.lt.f32 	%p195, %f193, %f35;
	or.pred  	%p196, %p194, %p195;
	mov.u64 	%rd307, %rd254;
	mov.f32 	%f242, %f193;
	@%p196 bra 	$L__BB5_42;
	setp.gt.f32 	%p197, %f193, %f35;
	mov.u64 	%rd307, %rd43;
	mov.f32 	%f242, %f35;
	@%p197 bra 	$L__BB5_42;
	setp.lt.s64 	%p198, %rd254, %rd43;
	min.s64 	%rd307, %rd254, %rd43;
	selp.f32 	%f242, %f193, %f35, %p198;
$L__BB5_42:
	setp.ne.s32 	%p199, %r276, 0;
	@%p199 bra 	$L__BB5_44;
	shr.u32 	%r377, %r2, 1;
	and.b32  	%r378, %r377, 496;
	mov.u32 	%r379, _ZN6thrust24THRUST_300001_SM_1000_NS8cuda_cub4core6detail5shmemE;
	add.s32 	%r380, %r379, %r378;
	st.shared.f32 	[%r380+8], %f242;
	st.shared.u64 	[%r380+16], %rd307;
$L__BB5_44:
	bar.sync 	0;
	setp.ne.s32 	%p200, %r2, 0;
	@%p200 bra 	$L__BB5_198;
	ld.shared.f32 	%f38, [_ZN6thrust24THRUST_300001_SM_1000_NS8cuda_cub4core6detail5shmemE+24];
	ld.shared.u64 	%rd46, [_ZN6thrust24THRUST_300001_SM_1000_NS8cuda_cub4core6detail5shmemE+32];
	setp.lt.f32 	%p201, %f242, %f38;
	mov.u64 	%rd256, %rd307;
	mov.f32 	%f195, %f242;
	@%p201 bra 	$L__BB5_48;
	setp.lt.f32 	%p202, %f38, %f242;
	mov.u64 	%rd256, %rd46;
	mov.f32 	%f195, %f38;
	@%p202 bra 	$L__BB5_48;
	setp.lt.s64 	%p203, %rd307, %rd46;
	min.s64 	%rd256, %rd307, %rd46;
	selp.f32 	%f195, %f242, %f38, %p203;
$L__BB5_48:
	ld.shared.f32 	%f41, [_ZN6thrust24THRUST_300001_SM_1000_NS8cuda_cub4core6detail5shmemE+40];
	ld.shared.u64 	%rd49, [_ZN6thrust24THRUST_300001_SM_1000_NS8cuda_cub4core6detail5shmemE+48];
	setp.lt.f32 	%p204, %f195, %f41;
	mov.u64 	%rd257, %rd256;
	mov.f32 	%f196, %f195;
	@%p204 bra 	$L__BB5_51;
	setp.lt.f32 	%p205, %f41, %f195;
	mov.u64 	%rd257, %rd49;
	mov.f32 	%f196, %f41;
	@%p205 bra 	$L__BB5_51;
	setp.lt.s64 	%p206, %rd256, %rd49;
	min.s64 	%rd257, %rd256, %rd49;
	selp.f32 	%f196, %f195, %f41, %p206;
$L__BB5_51:
	ld.shared.f32 	%f44, [_ZN6thrust24THRUST_300001_SM_1000_NS8cuda_cub4core6detail5shmemE+56];
	ld.shared.u64 	%rd52, [_ZN6thrust24THRUST_300001_SM_1000_NS8cuda_cub4core6detail5shmemE+64];
	setp.lt.f32 	%p207, %f196, %f44;
	mov.u64 	%rd258, %rd257;
	mov.f32 	%f197, %f196;
	@%p207 bra 	$L__BB5_54;
	setp.lt.f32 	%p208, %f44, %f196;
	mov.u64 	%rd258, %rd52;
	mov.f32 	%f197, %f44;
	@%p208 bra 	$L__BB5_54;
	setp.lt.s64 	%p209, %rd257, %rd52;
	min.s64 	%rd258, %rd257, %rd52;
	selp.f32 	%f197, %f196, %f44, %p209;
$L__BB5_54:
	ld.shared.f32 	%f47, [_ZN6thrust24THRUST_300001_SM_1000_NS8cuda_cub4core6detail5shmemE+72];
	ld.shared.u64 	%rd55, [_ZN6thrust24THRUST_300001_SM_1000_NS8cuda_cub4core6detail5shmemE+80];
	setp.lt.f32 	%p210, %f197, %f47;
	mov.u64 	%rd259, %rd258;
	mov.f32 	%f198, %f197;
	@%p210 bra 	$L__BB5_57;
	setp.lt.f32 	%p211, %f47, %f197;
	mov.u64 	%rd259, %rd55;
	mov.f32 	%f198, %f47;
	@%p211 bra 	$L__BB5_57;
	setp.lt.s64 	%p212, %rd258, %rd55;
	min.s64 	%rd259, %rd258, %rd55;
	selp.f32 	%f198, %f197, %f47, %p212;
$L__BB5_57:
	ld.shared.f32 	%f50, [_ZN6thrust24THRUST_300001_SM_1000_NS8cuda_cub4core6detail5shmemE+88];
	ld.shared.u64 	%rd58, [_ZN6thrust24THRUST_300001_SM_1000_NS8cuda_cub4core6detail5shmemE+96];
	setp.lt.f32 	%p213, %f198, %f50;
	mov.u64 	%rd260, %rd259;
	mov.f32 	%f199, %f198;
	@%p213 bra 	$L__BB5_60;
	setp.lt.f32 	%p214, %f50, %f198;
	mov.u64 	%rd260, %rd58;
	mov.f32 	%f199, %f50;
	@%p214 bra 	$L__BB5_60;
	setp.lt.s64 	%p215, %rd259, %rd58;
	min.s64 	%rd260, %rd259, %rd58;
	selp.f32 	%f199, %f198, %f50, %p215;
$L__BB5_60:
	ld.shared.f32 	%f53, [_ZN6thrust24THRUST_300001_SM_1000_NS8cuda_cub4core6detail5shmemE+104];
	ld.shared.u64 	%rd61, [_ZN6thrust24THRUST_300001_SM_1000_NS8cuda_cub4core6detail5shmemE+112];
	setp.lt.f32 	%p216, %f199, %f53;
	mov.u64 	%rd261, %rd260;
	mov.f32 	%f200, %f199;
	@%p216 bra 	$L__BB5_63;
	setp.lt.f32 	%p217, %f53, %f199;
	mov.u64 	%rd261, %rd61;
	mov.f32 	%f200, %f53;
	@%p217 bra 	$L__BB5_63;
	setp.lt.s64 	%p218, %rd260, %rd61;
	min.s64 	%rd261, %rd260, %rd61;
	selp.f32 	%f200, %f199, %f53, %p218;
$L__BB5_63:
	ld.shared.f32 	%f56, [_ZN6thrust24THRUST_300001_SM_1000_NS8cuda_cub4core6detail5shmemE+120];
	ld.shared.u64 	%rd64, [_ZN6thrust24THRUST_300001_SM_1000_NS8cuda_cub4core6detail5shmemE+128];
	setp.lt.f32 	%p219, %f200, %f56;
	mov.f32 	%f242, %f200;
	mov.u64 	%rd307, %rd261;
	@%p219 bra 	$L__BB5_198;
	setp.lt.f32 	%p220, %f56, %f200;
	mov.f32 	%f242, %f56;
	mov.u64 	%rd307, %rd64;
	@%p220 bra 	$L__BB5_198;
	setp.lt.s64 	%p221, %rd261, %rd64;
	min.s64 	%rd307, %rd261, %rd64;
	selp.f32 	%f242, %f200, %f56, %p221;
	bra.uni 	$L__BB5_198;
$L__BB5_66:
	// begin inline asm
	mov.u32 %r163, %laneid;
	// end inline asm
	and.b32  	%r184, %r2, 992;
	add.s32 	%r185, %r184, 32;
	setp.gt.s32 	%p118, %r185, %r1;
	not.b32 	%r186, %r184;
	add.s32 	%r187, %r1, %r186;
	selp.b32 	%r182, %r187, 31, %p118;
	mov.b32 	%r165, %f188;
	mov.b32 	%r181, 1;
	mov.b32 	%r183, -1;
	// begin inline asm
	shfl.sync.down.b32 %r164, %r165, %r181, %r182, %r183;
	// end inline asm
	mov.b32 	%f58, %r164;
	// begin inline asm
	shfl.sync.down.b32 %r169, %r170, %r181, %r182, %r183;
	// end inline asm
	mov.b64 	{%r175, %r180}, %rd249;
	// begin inline asm
	shfl.sync.down.b32 %r174, %r175, %r181, %r182, %r183;
	// end inline asm
	// begin inline asm
	shfl.sync.down.b32 %r179, %r180, %r181, %r182, %r183;
	// end inline asm
	mov.b64 	%rd66, {%r174, %r179};
	setp.ge.s32 	%p119, %r163, %r182;
	setp.lt.f32 	%p120, %f188, %f58;
	or.pred  	%p121, %p119, %p120;
	mov.f32 	%f201, %f188;
	mov.u64 	%rd262, %rd249;
	@%p121 bra 	$L__BB5_69;
	setp.gt.f32 	%p122, %f188, %f58;
	mov.f32 	%f201, %f58;
	mov.u64 	%rd262, %rd66;
	@%p122 bra 	$L__BB5_69;
	setp.lt.s64 	%p123, %rd249, %rd66;
	selp.f32 	%f201, %f188, %f58, %p123;
	min.s64 	%rd262, %rd249, %rd66;
$L__BB5_69:
	mov.b32 	%r189, %f201;
	mov.b32 	%r205, 2;
	mov.b32 	%r207, -1;
	// begin inline asm
	shfl.sync.down.b32 %r188, %r189, %r205, %r182, %r207;
	// end inline asm
	mov.b32 	%f61, %r188;
	// begin inline asm
	shfl.sync.down.b32 %r193, %r194, %r205, %r182, %r207;
	// end inline asm
	mov.b64 	{%r199, %r204}, %rd262;
	// begin inline asm
	shfl.sync.down.b32 %r198, %r199, %r205, %r182, %r207;
	// end inline asm
	// begin inline asm
	shfl.sync.down.b32 %r203, %r204, %r205, %r182, %r207;
	// end inline asm
	mov.b64 	%rd69, {%r198, %r203};
	add.s32 	%r208, %r163, 2;
	setp.gt.s32 	%p124, %r208, %r182;
	setp.lt.f32 	%p125, %f201, %f61;
	or.pred  	%p126, %p124, %p125;
	mov.f32 	%f202, %f201;
	mov.u64 	%rd263, %rd262;
	@%p126 bra 	$L__BB5_72;
	setp.gt.f32 	%p127, %f201, %f61;
	mov.f32 	%f202, %f61;
	mov.u64 	%rd263, %rd69;
	@%p127 bra 	$L__BB5_72;
	setp.lt.s64 	%p128, %rd262, %rd69;
	selp.f32 	%f202, %f201, %f61, %p128;
	min.s64 	%rd263, %rd262, %rd69;
$L__BB5_72:
	mov.b32 	%r210, %f202;
	mov.b32 	%r226, 4;
	mov.b32 	%r228, -1;
	// begin inline asm
	shfl.sync.down.b32 %r209, %r210, %r226, %r182, %r228;
	// end inline asm
	mov.b32 	%f64, %r209;
	// begin inline asm
	shfl.sync.down.b32 %r214, %r215, %r226, %r182, %r228;
	// end inline asm
	mov.b64 	{%r220, %r225}, %rd263;
	// begin inline asm
	shfl.sync.down.b32 %r219, %r220, %r226, %r182, %r228;
	// end inline asm
	// begin inline asm
	shfl.sync.down.b32 %r224, %r225, %r226, %r182, %r228;
	// end inline asm
	mov.b64 	%rd72, {%r219, %r224};
	add.s32 	%r229, %r163, 4;
	setp.gt.s32 	%p129, %r229, %r182;
	setp.lt.f32 	%p130, %f202, %f64;
	or.pred  	%p131, %p129, %p130;
	mov.f32 	%f203, %f202;
	mov.u64 	%rd264, %rd263;
	@%p131 bra 	$L__BB5_75;
	setp.gt.f32 	%p132, %f202, %f64;
	mov.f32 	%f203, %f64;
	mov.u64 	%rd264, %rd72;
	@%p132 bra 	$L__BB5_75;
	setp.lt.s64 	%p133, %rd263, %rd72;
	selp.f32 	%f203, %f202, %f64, %p133;
	min.s64 	%rd264, %rd263, %rd72;
$L__BB5_75:
	mov.b32 	%r231, %f203;
	mov.b32 	%r247, 8;
	mov.b32 	%r249, -1;
	// begin inline asm
	shfl.sync.down.b32 %r230, %r231, %r247, %r182, %r249;
	// end inline asm
	mov.b32 	%f67, %r230;
	// begin inline asm
	shfl.sync.down.b32 %r235, %r236, %r247, %r182, %r249;
	// end inline asm
	mov.b64 	{%r241, %r246}, %rd264;
	// begin inline asm
	shfl.sync.down.b32 %r240, %r241, %r247, %r182, %r249;
	// end inline asm
	// begin inline asm
	shfl.sync.down.b32 %r245, %r246, %r247, %r182, %r249;
	// end inline asm
	mov.b64 	%rd75, {%r240, %r245};
	add.s32 	%r250, %r163, 8;
	setp.gt.s32 	%p134, %r250, %r182;
	setp.lt.f32 	%p135, %f203, %f67;
	or.pred  	%p136, %p134, %p135;
	mov.f32 	%f204, %f203;
	mov.u64 	%rd265, %rd264;
	@%p136 bra 	$L__BB5_78;
	setp.gt.f32 	%p137, %f203, %f67;
	mov.f32 	%f204, %f67;
	mov.u64 	%rd265, %rd75;
	@%p137 bra 	$L__BB5_78;
	setp.lt.s64 	%p138, %rd264, %rd75;
	selp.f32 	%f204, %f203, %f67, %p138;
	min.s64 	%rd265, %rd264, %rd75;
$L__BB5_78:
	mov.b32 	%r252, %f204;
	mov.b32 	%r268, 16;
	mov.b32 	%r270, -1;
	// begin inline asm
	shfl.sync.down.b32 %r251, %r252, %r268, %r182, %r270;
	// end inline asm
	mov.b32 	%f70, %r251;
	// begin inline asm
	shfl.sync.down.b32 %r256, %r257, %r268, %r182, %r270;
	// end inline asm
	mov.b64 	{%r262, %r267}, %rd265;
	// begin inline asm
	shfl.sync.down.b32 %r261, %r262, %r268, %r182, %r270;
	// end inline asm
	// begin inline asm
	shfl.sync.down.b32 %r266, %r267, %r268, %r182, %r270;
	// end inline asm
	mov.b64 	%rd78, {%r261, %r266};
	add.s32 	%r271, %r163, 16;
	setp.gt.s32 	%p139, %r271, %r182;
	setp.lt.f32 	%p140, %f204, %f70;
	or.pred  	%p141, %p139, %p140;
	mov.f32 	%f242, %f204;
	mov.u64 	%rd307, %rd265;
	@%p141 bra 	$L__BB5_81;
	setp.gt.f32 	%p142, %f204, %f70;
	mov.f32 	%f242, %f70;
	mov.u64 	%rd307, %rd78;
	@%p142 bra 	$L__BB5_81;
	setp.lt.s64 	%p143, %rd265, %rd78;
	selp.f32 	%f242, %f204, %f70, %p143;
	min.s64 	%rd307, %rd265, %rd78;
$L__BB5_81:
	setp.ne.s32 	%p144, %r163, 0;
	@%p144 bra 	$L__BB5_83;
	shr.u32 	%r272, %r2, 1;
	and.b32  	%r273, %r272, 496;
	mov.u32 	%r274, _ZN6thrust24THRUST_300001_SM_1000_NS8cuda_cub4core6detail5shmemE;
	add.s32 	%r275, %r274, %r273;
	st.shared.f32 	[%r275+8], %f242;
	st.shared.u64 	[%r275+16], %rd307;
$L__BB5_83:
	bar.sync 	0;
	setp.ne.s32 	%p145, %r2, 0;
	@%p145 bra 	$L__BB5_198;
	setp.lt.s32 	%p146, %r1, 33;
	mov.f32 	%f206, %f242;
	mov.u64 	%rd267, %rd307;
	@%p146 bra 	$L__BB5_88;
	ld.shared.f32 	%f73, [_ZN6thrust24THRUST_300001_SM_1000_NS8cuda_cub4core6detail5shmemE+24];
	ld.shared.u64 	%rd81, [_ZN6thrust24THRUST_300001_SM_1000_NS8cuda_cub4core6detail5shmemE+32];
	setp.lt.f32 	%p147, %f242, %f73;
	mov.f32 	%f206, %f242;
	mov.u64 	%rd267, %rd307;
	@%p147 bra 	$L__BB5_88;
	setp.lt.f32 	%p148, %f73, %f242;
	mov.f32 	%f206, %f73;
	mov.u64 	%rd267, %rd81;
	@%p148 bra 	$L__BB5_88;
	setp.lt.s64 	%p149, %rd307, %rd81;
	selp.f32 	%f206, %f242, %f73, %p149;
	min.s64 	%rd267, %rd307, %rd81;
$L__BB5_88:
	setp.lt.s32 	%p150, %r1, 65;
	mov.f32 	%f207, %f206;
	mov.u64 	%rd268, %rd267;
	@%p150 bra 	$L__BB5_92;
	ld.shared.f32 	%f76, [_ZN6thrust24THRUST_300001_SM_1000_NS8cuda_cub4core6detail5shmemE+40];
	ld.shared.u64 	%rd84, [_ZN6thrust24THRUST_300001_SM_1000_NS8cuda_cub4core6detail5shmemE+48];
	setp.lt.f32 	%p151, %f206, %f76;
	mov.f32 	%f207, %f206;
	mov.u64 	%rd268, %rd267;
	@%p151 bra 	$L__BB5_92;
	setp.lt.f32 	%p152, %f76, %f206;
	mov.f32 	%f207, %f76;
	mov.u64 	%rd268, %rd84;
	@%p152 bra 	$L__BB5_92;
	setp.lt.s64 	%p153, %rd267, %rd84;
	selp.f32 	%f207, %f206, %f76, %p153;
	min.s64 	%rd268, %rd267, %rd84;
$L__BB5_92:
	setp.lt.s32 	%p154, %r1, 97;
	mov.f32 	%f208, %f207;
	mov.u64 	%rd269, %rd268;
	@%p154 bra 	$L__BB5_96;
	ld.shared.f32 	%f79, [_ZN6thrust24THRUST_300001_SM_1000_NS8cuda_cub4core6detail5shmemE+56];
	ld.shared.u64 	%rd87, [_ZN6thrust24THRUST_300001_SM_1000_NS8cuda_cub4core6detail5shmemE+64];
	setp.lt.f32 	%p155, %f207, %f79;
	mov.f32 	%f208, %f207;
	mov.u64 	%rd269, %rd268;
	@%p155 bra 	$L__BB5_96;
	setp.lt.f32 	%p156, %f79, %f207;
	mov.f32 	%f208, %f79;
	mov.u64 	%rd269, %rd87;
	@%p156 bra 	$L__BB5_96;
	setp.lt.s64 	%p157, %rd268, %rd87;
	selp.f32 	%f208, %f207, %f79, %p157;
	min.s64 	%rd269, %rd268, %rd87;
$L__BB5_96:
	setp.lt.s32 	%p158, %r1, 129;
	mov.f32 	%f209, %f208;
	mov.u64 	%rd270, %rd269;
	@%p158 bra 	$L__BB5_100;
	ld.shared.f32 	%f82, [_ZN6thrust24THRUST_300001_SM_1000_NS8cuda_cub4core6detail5shmemE+72];
	ld.shared.u64 	%rd90, [_ZN6thrust24THRUST_300001_SM_1000_NS8cuda_cub4core6detail5shmemE+80];
	setp.lt.f32 	%p159, %f208, %f82;
	mov.f32 	%f209, %f208;
	mov.u64 	%rd270, %rd269;
	@%p159 bra 	$L__BB5_100;
	setp.lt.f32 	%p160, %f82, %f208;
	mov.f32 	%f209, %f82;
	mov.u64 	%rd270, %rd90;
	@%p160 bra 	$L__BB5_100;
	setp.lt.s64 	%p161, %rd269, %rd90;
	selp.f32 	%f209, %f208, %f82, %p161;
	min.s64 	%rd270, %rd269, %rd90;
$L__BB5_100:
	setp.lt.s32 	%p162, %r1, 161;
	mov.f32 	%f210, %f209;
	mov.u64 	%rd271, %rd270;
	@%p162 bra 	$L__BB5_104;
	ld.shared.f32 	%f85, [_ZN6thrust24THRUST_300001_SM_1000_NS8cuda_cub4core6detail5shmemE+88];
	ld.shared.u64 	%rd93, [_ZN6thrust24THRUST_300001_SM_1000_NS8cuda_cub4core6detail5shmemE+96];
	setp.lt.f32 	%p163, %f209, %f85;
	mov.f32 	%f210, %f209;
	mov.u64 	%rd271, %rd270;
	@%p163 bra 	$L__BB5_104;
	setp.lt.f32 	%p164, %f85, %f209;
	mov.f32 	%f210, %f85;
	mov.u64 	%rd271, %rd93;
	@%p164 bra 	$L__BB5_104;
	setp.lt.s64 	%p165, %rd270, %rd93;
	selp.f32 	%f210, %f209, %f85, %p165;
	min.s64 	%rd271, %rd270, %rd93;
$L__BB5_104:
	setp.lt.s32 	%p166, %r1, 193;
	mov.f32 	%f211, %f210;
	mov.u64 	%rd272, %rd271;
	@%p166 bra 	$L__BB5_108;
	ld.shared.f32 	%f88, [_ZN6thrust24THRUST_300001_SM_1000_NS8cuda_cub4core6detail5shmemE+104];
	ld.shared.u64 	%rd96, [_ZN6thrust24THRUST_300001_SM_1000_NS8cuda_cub4core6detail5shmemE+112];
	setp.lt.f32 	%p167, %f210, %f88;
	mov.f32 	%f211, %f210;
	mov.u64 	%rd272, %rd271;
	@%p167 bra 	$L__BB5_108;
	setp.lt.f32 	%p168, %f88, %f210;
	mov.f32 	%f211, %f88;
	mov.u64 	%rd272, %rd96;
	@%p168 bra 	$L__BB5_108;
	setp.lt.s64 	%p169, %rd271, %rd96;
	selp.f32 	%f211, %f210, %f88, %p169;
	min.s64 	%rd272, %rd271, %rd96;
$L__BB5_108:
	setp.lt.s32 	%p170, %r1, 225;
	mov.f32 	%f242, %f211;
	mov.u64 	%rd307, %rd272;
	@%p170 bra 	$L__BB5_198;
	ld.shared.f32 	%f91, [_ZN6thrust24THRUST_300001_SM_1000_NS8cuda_cub4core6detail5shmemE+120];
	ld.shared.u64 	%rd99, [_ZN6thrust24THRUST_300001_SM_1000_NS8cuda_cub4core6detail5shmemE+128];
	setp.lt.f32 	%p171, %f211, %f91;
	mov.f32 	%f242, %f211;
	mov.u64 	%rd307, %rd272;
	@%p171 bra 	$L__BB5_198;
	setp.lt.f32 	%p172, %f91, %f211;
	mov.f32 	%f242, %f91;
	mov.u64 	%rd307, %rd99;
	@%p172 bra 	$L__BB5_198;
	setp.lt.s64 	%p173, %rd272, %rd99;
	selp.f32 	%f242, %f211, %f91, %p173;
	min.s64 	%rd307, %rd272, %rd99;
	bra.uni 	$L__BB5_198;
$L__BB5_112:
	mov.u32 	%r18, %tid.x;
	cvt.u64.u32 	%rd101, %r18;
	mul.wide.u32 	%rd198, %r18, 4;
	add.s64 	%rd102, %rd1, %rd198;
	ld.global.f32 	%f172, [%rd102];
	add.s32 	%r31, %r18, 256;
	cvt.u64.u32 	%rd199, %r31;
	ld.global.f32 	%f173, [%rd102+1024];
	add.s32 	%r32, %r18, 512;
	cvt.u64.u32 	%rd200, %r32;
	ld.global.f32 	%f174, [%rd102+2048];
	ld.global.f32 	%f93, [%rd102+3072];
	or.b32  	%r33, %r18, 1024;
	cvt.u64.u32 	%rd103, %r33;
	add.s64 	%rd104, %rd195, %rd103;
	ld.global.f32 	%f94, [%rd102+4096];
	setp.lt.f32 	%p3, %f173, %f172;
	selp.f32 	%f175, %f173, %f172, %p3;
	selp.b64 	%rd201, %rd199, %rd101, %p3;
	setp.lt.f32 	%p4, %f174, %f175;
	selp.f32 	%f95, %f174, %f175, %p4;
	selp.b64 	%rd105, %rd200, %rd201, %p4;
	setp.lt.f32 	%p5, %f95, %f93;
	mov.f32 	%f212, %f95;
	mov.u64 	%rd273, %rd105;
	@%p5 bra 	$L__BB5_115;
	add.s32 	%r34, %r18, 768;
	cvt.u64.u32 	%rd273, %r34;
	setp.lt.f32 	%p6, %f93, %f95;
	mov.f32 	%f212, %f93;
	@%p6 bra 	$L__BB5_115;
	mov.f32 	%f212, %f95;
	mov.u64 	%rd273, %rd105;
$L__BB5_115:
	add.s64 	%rd108, %rd195, %rd273;
	setp.lt.f32 	%p7, %f212, %f94;
	mov.f32 	%f229, %f212;
	mov.u64 	%rd294, %rd108;
	@%p7 bra 	$L__BB5_118;
	setp.lt.f32 	%p8, %f94, %f212;
	mov.f32 	%f229, %f94;
	mov.u64 	%rd294, %rd104;
	@%p8 bra 	$L__BB5_118;
	setp.lt.s64 	%p9, %rd273, %rd103;
	selp.f32 	%f229, %f212, %f94, %p9;
	selp.b64 	%rd294, %rd108, %rd104, %p9;
$L__BB5_118:
	setp.lt.u64 	%p10, %rd197, 2560;
	mov.b64 	%rd283, 1280;
	@%p10 bra 	$L__BB5_136;
	mov.b64 	%rd283, 1280;
$L__BB5_120:
	mov.u64 	%rd111, %rd283;
	add.s64 	%rd204, %rd111, %rd101;
	shl.b64 	%rd205, %rd111, 2;
	add.s64 	%rd206, %rd102, %rd205;
	add.s64 	%rd113, %rd204, %rd195;
	ld.global.f32 	%f100, [%rd206];
	ld.global.f32 	%f101, [%rd206+1024];
	add.s64 	%rd114, %rd113, 512;
	ld.global.f32 	%f102, [%rd206+2048];
	add.s64 	%rd115, %rd113, 768;
	ld.global.f32 	%f103, [%rd206+3072];
	ld.global.f32 	%f104, [%rd206+4096];
	setp.lt.f32 	%p11, %f229, %f100;
	mov.f32 	%f215, %f229;
	mov.u64 	%rd277, %rd294;
	@%p11 bra 	$L__BB5_123;
	setp.lt.f32 	%p12, %f100, %f229;
	mov.f32 	%f215, %f100;
	mov.u64 	%rd277, %rd113;
	@%p12 bra 	$L__BB5_123;
	setp.lt.s64 	%p13, %rd294, %rd113;
	selp.f32 	%f215, %f229, %f100, %p13;
	min.s64 	%rd277, %rd294, %rd113;
$L__BB5_123:
	setp.lt.f32 	%p14, %f215, %f101;
	mov.f32 	%f216, %f215;
	mov.u64 	%rd278, %rd277;
	@%p14 bra 	$L__BB5_126;
	add.s64 	%rd208, %rd204, %rd195;
	add.s64 	%rd278, %rd208, 256;
	setp.lt.f32 	%p15, %f101, %f215;
	mov.f32 	%f216, %f101;
	@%p15 bra 	$L__BB5_126;
	setp.lt.s64 	%p16, %rd277, %rd278;
	selp.f32 	%f216, %f215, %f101, %p16;
	min.s64 	%rd278, %rd277, %rd278;
$L__BB5_126:
	setp.lt.f32 	%p17, %f216, %f102;
	mov.f32 	%f217, %f216;
	mov.u64 	%rd279, %rd278;
	@%p17 bra 	$L__BB5_129;
	setp.lt.f32 	%p18, %f102, %f216;
	mov.f32 	%f217, %f102;
	mov.u64 	%rd279, %rd114;
	@%p18 bra 	$L__BB5_129;
	setp.lt.s64 	%p19, %rd278, %rd114;
	selp.f32 	%f217, %f216, %f102, %p19;
	min.s64 	%rd279, %rd278, %rd114;
$L__BB5_129:
	setp.lt.f32 	%p20, %f217, %f103;
	mov.f32 	%f218, %f217;
	mov.u64 	%rd280, %rd279;
	@%p20 bra 	$L__BB5_132;
	setp.lt.f32 	%p21, %f103, %f217;
	mov.f32 	%f218, %f103;
	mov.u64 	%rd280, %rd115;
	@%p21 bra 	$L__BB5_132;
	setp.lt.s64 	%p22, %rd279, %rd115;
	selp.f32 	%f218, %f217, %f103, %p22;
	min.s64 	%rd280, %rd279, %rd115;
$L__BB5_132:
	setp.lt.f32 	%p23, %f218, %f104;
	mov.f32 	%f229, %f218;
	mov.u64 	%rd294, %rd280;
	@%p23 bra 	$L__BB5_135;
	add.s64 	%rd210, %rd204, %rd195;
	add.s64 	%rd294, %rd210, 1024;
	setp.lt.f32 	%p24, %f104, %f218;
	mov.f32 	%f229, %f104;
	@%p24 bra 	$L__BB5_135;
	setp.lt.s64 	%p25, %rd280, %rd294;
	selp.f32 	%f229, %f218, %f104, %p25;
	min.s64 	%rd294, %rd280, %rd294;
$L__BB5_135:
	add.s64 	%rd283, %rd111, 1280;
	add.s64 	%rd211, %rd111, 2560;
	setp.le.s64 	%p26, %rd211, %rd197;
	@%p26 bra 	$L__BB5_120;
$L__BB5_136:
	setp.le.s64 	%p27, %rd197, %rd283;
	@%p27 bra 	$L__BB5_159;
	cvt.u32.u64 	%r35, %rd283;
	cvt.u32.u64 	%r36, %rd197;
	sub.s32 	%r19, %r36, %r35;
	setp.ge.s32 	%p28, %r18, %r19;
	@%p28 bra 	$L__BB5_159;
	cvta.to.global.u64 	%rd131, %rd194;
	not.b32 	%r38, %r18;
	add.s32 	%r39, %r38, %r36;
	sub.s32 	%r20, %r39, %r35;
	and.b32  	%r41, %r20, 768;
	setp.eq.s32 	%p29, %r41, 768;
	mov.u32 	%r389, %r18;
	@%p29 bra 	$L__BB5_144;
	add.s64 	%rd213, %rd283, %rd101;
	add.s64 	%rd285, %rd213, %rd195;
	shl.b64 	%rd214, %rd213, 2;
	add.s64 	%rd284, %rd131, %rd214;
	shr.u32 	%r42, %r20, 8;
	add.s32 	%r43, %r42, 1;
	and.b32  	%r44, %r43, 3;
	neg.s32 	%r387, %r44;
	mov.u32 	%r389, %r18;
$L__BB5_140:
	.pragma "nounroll";
	mov.u64 	%rd136, %rd294;
	mov.f32 	%f116, %f229;
	ld.global.f32 	%f117, [%rd284];
	setp.lt.f32 	%p30, %f116, %f117;
	@%p30 bra 	$L__BB5_143;
	setp.lt.f32 	%p31, %f117, %f116;
	mov.f32 	%f229, %f117;
	mov.u64 	%rd294, %rd285;
	@%p31 bra 	$L__BB5_143;
	setp.lt.s64 	%p32, %rd136, %rd285;
	selp.f32 	%f229, %f116, %f117, %p32;
	min.s64 	%rd294, %rd136, %rd285;
$L__BB5_143:
	add.s32 	%r389, %r389, 256;
	add.s64 	%rd285, %rd285, 256;
	add.s64 	%rd284, %rd284, 1024;
	add.s32 	%r387, %r387, 1;
	setp.ne.s32 	%p33, %r387, 0;
	@%p33 bra 	$L__BB5_140;
$L__BB5_144:
	setp.lt.u32 	%p34, %r20, 768;
	@%p34 bra 	$L__BB5_159;
	add.s32 	%r390, %r389, 512;
$L__BB5_146:
	mov.u32 	%r28, %r390;
	add.s32 	%r45, %r28, -512;
	cvt.u64.u32 	%rd215, %r45;
	add.s64 	%rd216, %rd283, %rd215;
	shl.b64 	%rd217, %rd216, 2;
	add.s64 	%rd144, %rd131, %rd217;
	add.s64 	%rd145, %rd216, %rd195;
	ld.global.f32 	%f123, [%rd144];
	setp.lt.f32 	%p35, %f229, %f123;
	mov.f32 	%f226, %f229;
	mov.u64 	%rd291, %rd294;
	@%p35 bra 	$L__BB5_149;
	setp.lt.f32 	%p36, %f123, %f229;
	mov.f32 	%f226, %f123;
	mov.u64 	%rd291, %rd145;
	@%p36 bra 	$L__BB5_149;
	setp.lt.s64 	%p37, %rd294, %rd145;
	selp.f32 	%f226, %f229, %f123, %p37;
	min.s64 	%rd291, %rd294, %rd145;
$L__BB5_149:
	add.s32 	%r46, %r28, -256;
	cvt.u64.u32 	%rd218, %r46;
	add.s64 	%rd219, %rd283, %rd218;
	add.s64 	%rd148, %rd219, %rd195;
	ld.global.f32 	%f126, [%rd144+1024];
	setp.lt.f32 	%p38, %f226, %f126;
	mov.f32 	%f227, %f226;
	mov.u64 	%rd292, %rd291;
	@%p38 bra 	$L__BB5_152;
	setp.lt.f32 	%p39, %f126, %f226;
	mov.f32 	%f227, %f126;
	mov.u64 	%rd292, %rd148;
	@%p39 bra 	$L__BB5_152;
	setp.lt.s64 	%p40, %rd291, %rd148;
	selp.f32 	%f227, %f226, %f126, %p40;
	min.s64 	%rd292, %rd291, %rd148;
$L__BB5_152:
	cvt.u64.u32 	%rd220, %r28;
	add.s64 	%rd221, %rd283, %rd220;
	add.s64 	%rd151, %rd221, %rd195;
	ld.global.f32 	%f129, [%rd144+2048];
	setp.lt.f32 	%p41, %f227, %f129;
	mov.f32 	%f228, %f227;
	mov.u64 	%rd293, %rd292;
	@%p41 bra 	$L__BB5_155;
	setp.lt.f32 	%p42, %f129, %f227;
	mov.f32 	%f228, %f129;
	mov.u64 	%rd293, %rd151;
	@%p42 bra 	$L__BB5_155;
	setp.lt.s64 	%p43, %rd292, %rd151;
	selp.f32 	%f228, %f227, %f129, %p43;
	min.s64 	%rd293, %rd292, %rd151;
$L__BB5_155:
	add.s32 	%r47, %r28, 256;
	cvt.u64.u32 	%rd222, %r47;
	add.s64 	%rd223, %rd283, %rd222;
	add.s64 	%rd154, %rd223, %rd195;
	ld.global.f32 	%f132, [%rd144+3072];
	setp.lt.f32 	%p44, %f228, %f132;
	mov.f32 	%f229, %f228;
	mov.u64 	%rd294, %rd293;
	@%p44 bra 	$L__BB5_158;
	setp.lt.f32 	%p45, %f132, %f228;
	mov.f32 	%f229, %f132;
	mov.u64 	%rd294, %rd154;
	@%p45 bra 	$L__BB5_158;
	setp.lt.s64 	%p46, %rd293, %rd154;
	selp.f32 	%f229, %f228, %f132, %p46;
	min.s64 	%rd294, %rd293, %rd154;
$L__BB5_158:
	add.s32 	%r390, %r28, 1024;
	add.s32 	%r48, %r28, 512;
	setp.lt.s32 	%p47, %r48, %r19;
	@%p47 bra 	$L__BB5_146;
$L__BB5_159:
	// begin inline asm
	mov.u32 %r49, %laneid;
	// end inline asm
	mov.b32 	%r51, %f229;
	mov.b32 	%r67, 1;
	mov.b32 	%r68, 31;
	mov.b32 	%r69, -1;
	// begin inline asm
	shfl.sync.down.b32 %r50, %r51, %r67, %r68, %r69;
	// end inline asm
	mov.b32 	%f136, %r50;
	// begin inline asm
	shfl.sync.down.b32 %r55, %r56, %r67, %r68, %r69;
	// end inline asm
	mov.b64 	{%r61, %r66}, %rd294;
	// begin inline asm
	shfl.sync.down.b32 %r60, %r61, %r67, %r68, %r69;
	// end inline asm
	// begin inline asm
	shfl.sync.down.b32 %r65, %r66, %r67, %r68, %r69;
	// end inline asm
	mov.b64 	%rd158, {%r60, %r65};
	setp.gt.s32 	%p48, %r49, 30;
	setp.lt.f32 	%p49, %f229, %f136;
	or.pred  	%p50, %p48, %p49;
	mov.f32 	%f231, %f229;
	mov.u64 	%rd296, %rd294;
	@%p50 bra 	$L__BB5_162;
	setp.gt.f32 	%p51, %f229, %f136;
	mov.f32 	%f231, %f136;
	mov.u64 	%rd296, %rd158;
	@%p51 bra 	$L__BB5_162;
	setp.lt.s64 	%p52, %rd294, %rd158;
	selp.f32 	%f231, %f229, %f136, %p52;
	min.s64 	%rd296, %rd294, %rd158;
$L__BB5_162:
	mov.b32 	%r71, %f231;
	mov.b32 	%r87, 2;
	mov.b32 	%r88, 31;
	mov.b32 	%r89, -1;
	// begin inline asm
	shfl.sync.down.b32 %r70, %r71, %r87, %r88, %r89;
	// end inline asm
	mov.b32 	%f139, %r70;
	// begin inline asm
	shfl.sync.down.b32 %r75, %r76, %r87, %r88, %r89;
	// end inline asm
	mov.b64 	{%r81, %r86}, %rd296;
	// begin inline asm
	shfl.sync.down.b32 %r80, %r81, %r87, %r88, %r89;
	// end inline asm
	// begin inline asm
	shfl.sync.down.b32 %r85, %r86, %r87, %r88, %r89;
	// end inline asm
	mov.b64 	%rd161, {%r80, %r85};
	setp.gt.s32 	%p53, %r49, 29;
	setp.lt.f32 	%p54, %f231, %f139;
	or.pred  	%p55, %p53, %p54;
	mov.f32 	%f232, %f231;
	mov.u64 	%rd297, %rd296;
	@%p55 bra 	$L__BB5_165;
	setp.gt.f32 	%p56, %f231, %f139;
	mov.f32 	%f232, %f139;
	mov.u64 	%rd297, %rd161;
	@%p56 bra 	$L__BB5_165;
	setp.lt.s64 	%p57, %rd296, %rd161;
	selp.f32 	%f232, %f231, %f139, %p57;
	min.s64 	%rd297, %rd296, %rd161;
$L__BB5_165:
	mov.b32 	%r91, %f232;
	mov.b32 	%r107, 4;
	mov.b32 	%r108, 31;
	mov.b32 	%r109, -1;
	// begin inline asm
	shfl.sync.down.b32 %r90, %r91, %r107, %r108, %r109;
	// end inline asm
	mov.b32 	%f142, %r90;
	// begin inline asm
	shfl.sync.down.b32 %r95, %r96, %r107, %r108, %r109;
	// end inline asm
	mov.b64 	{%r101, %r106}, %rd297;
	// begin inline asm
	shfl.sync.down.b32 %r100, %r101, %r107, %r108, %r109;
	// end inline asm
	// begin inline asm
	shfl.sync.down.b32 %r105, %r106, %r107, %r108, %r109;
	// end inline asm
	mov.b64 	%rd164, {%r100, %r105};
	setp.gt.s32 	%p58, %r49, 27;
	setp.lt.f32 	%p59, %f232, %f142;
	or.pred  	%p60, %p58, %p59;
	mov.f32 	%f233, %f232;
	mov.u64 	%rd298, %rd297;
	@%p60 bra 	$L__BB5_168;
	setp.gt.f32 	%p61, %f232, %f142;
	mov.f32 	%f233, %f142;
	mov.u64 	%rd298, %rd164;
	@%p61 bra 	$L__BB5_168;
	setp.lt.s64 	%p62, %rd297, %rd164;
	selp.f32 	%f233, %f232, %f142, %p62;
	min.s64 	%rd298, %rd297, %rd164;
$L__BB5_168:
	mov.b32 	%r111, %f233;
	mov.b32 	%r127, 8;
	mov.b32 	%r128, 31;
	mov.b32 	%r129, -1;
	// begin inline asm
	shfl.sync.down.b32 %r110, %r111, %r127, %r128, %r129;
	// end inline asm
	mov.b32 	%f145, %r110;
	// begin inline asm
	shfl.sync.down.b32 %r115, %r116, %r127, %r128, %r129;
	// end inline asm
	mov.b64 	{%r121, %r126}, %rd298;
	// begin inline asm
	shfl.sync.down.b32 %r120, %r121, %r127, %r128, %r129;
	// end inline asm
	// begin inline asm
	shfl.sync.down.b32 %r125, %r126, %r127, %r128, %r129;
	// end inline asm
	mov.b64 	%rd167, {%r120, %r125};
	setp.gt.s32 	%p63, %r49, 23;
	setp.lt.f32 	%p64, %f233, %f145;
	or.pred  	%p65, %p63, %p64;
	mov.f32 	%f234, %f233;
	mov.u64 	%rd299, %rd298;
	@%p65 bra 	$L__BB5_171;
	setp.gt.f32 	%p66, %f233, %f145;
	mov.f32 	%f234, %f145;
	mov.u64 	%rd299, %rd167;
	@%p66 bra 	$L__BB5_171;
	setp.lt.s64 	%p67, %rd298, %rd167;
	selp.f32 	%f234, %f233, %f145, %p67;
	min.s64 	%rd299, %rd298, %rd167;
$L__BB5_171:
	mov.b32 	%r131, %f234;
	mov.b32 	%r147, 16;
	mov.b32 	%r148, 31;
	mov.b32 	%r149, -1;
	// begin inline asm
	shfl.sync.down.b32 %r130, %r131, %r147, %r148, %r149;
	// end inline asm
	mov.b32 	%f148, %r130;
	// begin inline asm
	shfl.sync.down.b32 %r135, %r136, %r147, %r148, %r149;
	// end inline asm
	mov.b64 	{%r141, %r146}, %rd299;
	// begin inline asm
	shfl.sync.down.b32 %r140, %r141, %r147, %r148, %r149;
	// end inline asm
	// begin inline asm
	shfl.sync.down.b32 %r145, %r146, %r147, %r148, %r149;
	// end inline asm
	mov.b64 	%rd170, {%r140, %r145};
	setp.gt.s32 	%p68, %r49, 15;
	setp.lt.f32 	%p69, %f234, %f148;
	or.pred  	%p70, %p68, %p69;
	mov.f32 	%f242, %f234;
	mov.u64 	%rd307, %rd299;
	@%p70 bra 	$L__BB5_174;
	setp.gt.f32 	%p71, %f234, %f148;
	mov.f32 	%f242, %f148;
	mov.u64 	%rd307, %rd170;
	@%p71 bra 	$L__BB5_174;
	setp.lt.s64 	%p72, %rd299, %rd170;
	selp.f32 	%f242, %f234, %f148, %p72;
	min.s64 	%rd307, %rd299, %rd170;
$L__BB5_174:
	setp.ne.s32 	%p73, %r49, 0;
	@%p73 bra 	$L__BB5_176;
	shr.u32 	%r150, %r18, 1;
	and.b32  	%r151, %r150, 496;
	mov.u32 	%r152, _ZN6thrust24THRUST_300001_SM_1000_NS8cuda_cub4core6detail5shmemE;
	add.s32 	%r153, %r152, %r151;
	st.shared.f32 	[%r153+8], %f242;
	st.shared.u64 	[%r153+16], %rd307;
$L__BB5_176:
	bar.sync 	0;
	setp.ne.s32 	%p74, %r18, 0;
	@%p74 bra 	$L__BB5_198;
	ld.shared.f32 	%f151, [_ZN6thrust24THRUST_300001_SM_1000_NS8cuda_cub4core6detail5shmemE+24];
	ld.shared.u64 	%rd173, [_ZN6thrust24THRUST_300001_SM_1000_NS8cuda_cub4core6detail5shmemE+32];
	setp.lt.f32 	%p75, %f242, %f151;
	mov.f32 	%f236, %f242;
	mov.u64 	%rd301, %rd307;
	@%p75 bra 	$L__BB5_180;
	setp.lt.f32 	%p76, %f151, %f242;
	mov.f32 	%f236, %f151;
	mov.u64 	%rd301, %rd173;
	@%p76 bra 	$L__BB5_180;
	setp.lt.s64 	%p77, %rd307, %rd173;
	selp.f32 	%f236, %f242, %f151, %p77;
	min.s64 	%rd301, %rd307, %rd173;
$L__BB5_180:
	ld.shared.f32 	%f154, [_ZN6thrust24THRUST_300001_SM_1000_NS8cuda_cub4core6detail5shmemE+40];
	ld.shared.u64 	%rd176, [_ZN6thrust24THRUST_300001_SM_1000_NS8cuda_cub4core6detail5shmemE+48];
	setp.lt.f32 	%p78, %f236, %f154;
	mov.f32 	%f237, %f236;
	mov.u64 	%rd302, %rd301;
	@%p78 bra 	$L__BB5_183;
	setp.lt.f32 	%p79, %f154, %f236;
	mov.f32 	%f237, %f154;
	mov.u64 	%rd302, %rd176;
	@%p79 bra 	$L__BB5_183;
	setp.lt.s64 	%p80, %rd301, %rd176;
	selp.f32 	%f237, %f236, %f154, %p80;
	min.s64 	%rd302, %rd301, %rd176;
$L__BB5_183:
	ld.shared.f32 	%f157, [_ZN6thrust24THRUST_300001_SM_1000_NS8cuda_cub4core6detail5shmemE+56];
	ld.shared.u64 	%rd179, [_ZN6thrust24THRUST_300001_SM_1000_NS8cuda_cub4core6detail5shmemE+64];
	setp.lt.f32 	%p81, %f237, %f157;
	mov.f32 	%f238, %f237;
	mov.u64 	%rd303, %rd302;
	@%p81 bra 	$L__BB5_186;
	setp.lt.f32 	%p82, %f157, %f237;
	mov.f32 	%f238, %f157;
	mov.u64 	%rd303, %rd179;
	@%p82 bra 	$L__BB5_186;
	setp.lt.s64 	%p83, %rd302, %rd179;
	selp.f32 	%f238, %f237, %f157, %p83;
	min.s64 	%rd303, %rd302, %rd179;
$L__BB5_186:
	ld.shared.f32 	%f160, [_ZN6thrust24THRUST_300001_SM_1000_NS8cuda_cub4core6detail5shmemE+72];
	ld.shared.u64 	%rd182, [_ZN6thrust24THRUST_300001_SM_1000_NS8cuda_cub4core6detail5shmemE+80];
	setp.lt.f32 	%p84, %f238, %f160;
	mov.f32 	%f239, %f238;
	mov.u64 	%rd304, %rd303;
	@%p84 bra 	$L__BB5_189;
	setp.lt.f32 	%p85, %f160, %f238;
	mov.f32 	%f239, %f160;
	mov.u64 	%rd304, %rd182;
	@%p85 bra 	$L__BB5_189;
	setp.lt.s64 	%p86, %rd303, %rd182;
	selp.f32 	%f239, %f238, %f160, %p86;
	min.s64 	%rd304, %rd303, %rd182;
$L__BB5_189:
	ld.shared.f32 	%f163, [_ZN6thrust24THRUST_300001_SM_1000_NS8cuda_cub4core6detail5shmemE+88];
	ld.shared.u64 	%rd185, [_ZN6thrust24THRUST_300001_SM_1000_NS8cuda_cub4core6detail5shmemE+96];
	setp.lt.f32 	%p87, %f239, %f163;
	mov.f32 	%f240, %f239;
	mov.u64 	%rd305, %rd304;
	@%p87 bra 	$L__BB5_192;
	setp.lt.f32 	%p88, %f163, %f239;
	mov.f32 	%f240, %f163;
	mov.u64 	%rd305, %rd185;
	@%p88 bra 	$L__BB5_192;
	setp.lt.s64 	%p89, %rd304, %rd185;
	selp.f32 	%f240, %f239, %f163, %p89;
	min.s64 	%rd305, %rd304, %rd185;
$L__BB5_192:
	ld.shared.f32 	%f166, [_ZN6thrust24THRUST_300001_SM_1000_NS8cuda_cub4core6detail5shmemE+104];
	ld.shared.u64 	%rd188, [_ZN6thrust24THRUST_300001_SM_1000_NS8cuda_cub4core6detail5shmemE+112];
	setp.lt.f32 	%p90, %f240, %f166;
	mov.f32 	%f241, %f240;
	mov.u64 	%rd306, %rd305;
	@%p90 bra 	$L__BB5_195;
	setp.lt.f32 	%p91, %f166, %f240;
	mov.f32 	%f241, %f166;
	mov.u64 	%rd306, %rd188;
	@%p91 bra 	$L__BB5_195;
	setp.lt.s64 	%p92, %rd305, %rd188;
	selp.f32 	%f241, %f240, %f166, %p92;
	min.s64 	%rd306, %rd305, %rd188;
$L__BB5_195:
	ld.shared.f32 	%f169, [_ZN6thrust24THRUST_300001_SM_1000_NS8cuda_cub4core6detail5shmemE+120];
	ld.shared.u64 	%rd191, [_ZN6thrust24THRUST_300001_SM_1000_NS8cuda_cub4core6detail5shmemE+128];
	setp.lt.f32 	%p93, %f241, %f169;
	mov.f32 	%f242, %f241;
	mov.u64 	%rd307, %rd306;
	@%p93 bra 	$L__BB5_198;
	setp.lt.f32 	%p94, %f169, %f241;
	mov.f32 	%f242, %f169;
	mov.u64 	%rd307, %rd191;
	@%p94 bra 	$L__BB5_198;
	setp.lt.s64 	%p95, %rd306, %rd191;
	selp.f32 	%f242, %f241, %f169, %p95;
	min.s64 	%rd307, %rd306, %rd191;
$L__BB5_198:
	mov.u32 	%r381, %tid.x;
	setp.ne.s32 	%p222, %r381, 0;
	@%p222 bra 	$L__BB5_200;
	ld.param.u64 	%rd237, [_ZN6thrust24THRUST_300001_SM_1000_NS8cuda_cub4core6detail13_kernel_agentINS1_8__reduce11ReduceAgentINS0_12zip_iteratorIN4cuda3std3__45tupleIJNS0_6detail15normal_iteratorINS0_10device_ptrIfEEEENS0_17counting_iteratorIlNS0_11use_defaultESI_SI_EEEEEEEPNSB_IJflEEESM_lNS1_9__extrema9arg_min_fIflNSA_4lessIfEEEEEEJSL_SN_lSS_EEEvDpT0__param_1];
	cvta.to.global.u64 	%rd236, %rd237;
	st.global.f32 	[%rd236], %f242;
	st.global.u64 	[%rd236+8], %rd307;
$L__BB5_200:
	ret;

}
	// .globl	_ZN6thrust24THRUST_300001_SM_1000_NS8cuda_cub4core6detail13_kernel_agentINS1_8__reduce11ReduceAgentINS0_12zip_iteratorIN4cuda3std3__45tupleIJNS0_6detail15normal_iteratorINS0_10device_ptrIfEEEENS0_17counting_iteratorIlNS0_11use_defaultESI_SI_EEEEEEEPNSB_IJflEEESM_lNS1_9__extrema9arg_min_fIflNSA_4lessIfEEEEEEJSL_SN_lN3cub18CUB_300001_SM_100013GridEvenShareIlEENSV_9GridQueueIyEESS_EEEvDpT0_
.visible .entry _ZN6thrust24THRUST_300001_SM_1000_NS8cuda_cub4core6detail13_kernel_agentINS1_8__reduce11ReduceAgentINS0_12zip_iteratorIN4cuda3std3__45tupleIJNS0_6detail15normal_iteratorINS0_10device_ptrIfEEEENS0_17counting_iteratorIlNS0_11use_defaultESI_SI_EEEEEEEPNSB_IJflEEESM_lNS1_9__extrema9arg_min_fIflNSA_4lessIfEEEEEEJSL_SN_lN3cub18CUB_300001_SM_100013GridEvenShareIlEENSV_9GridQueueIyEESS_EEEvDpT0_(
	.param .align 8 .b8 _ZN6thrust24THRUST_300001_SM_1000_NS8cuda_cub4core6detail13_kernel_agentINS1_8__reduce11ReduceAgentINS0_12zip_iteratorIN4cuda3std3__45tupleIJNS0_6detail15normal_iteratorINS0_10device_ptrIfEEEENS0_17counting_iteratorIlNS0_11use_defaultESI_SI_EEEEEEEPNSB_IJflEEESM_lNS1_9__extrema9arg_min_fIflNSA_4lessIfEEEEEEJSL_SN_lN3cub18CUB_300001_SM_100013GridEvenShareIlEENSV_9GridQueueIyEESS_EEEvDpT0__param_0[16],
	.param .u64 .ptr .align 1 _ZN6thrust24THRUST_300001_SM_1000_NS8cuda_cub4core6detail13_kernel_agentINS1_8__reduce11ReduceAgentINS0_12zip_iteratorIN4cuda3std3__45tupleIJNS0_6detail15normal_iteratorINS0_10device_ptrIfEEEENS0_17counting_iteratorIlNS0_11use_defaultESI_SI_EEEEEEEPNSB_IJflEEESM_lNS1_9__extrema9arg_min_fIflNSA_4lessIfEEEEEEJSL_SN_lN3cub18CUB_300001_SM_100013GridEvenShareIlEENSV_9GridQueueIyEESS_EEEvDpT0__param_1,
	.param .u64 _ZN6thrust24THRUST_300001_SM_1000_NS8cuda_cub4core6detail13_kernel_agentINS1_8__reduce11ReduceAgentINS0_12zip_iteratorIN4cuda3std3__45tupleIJNS0_6detail15normal_iteratorINS0_10device_ptrIfEEEENS0_17counting_iteratorIlNS0_11use_defaultESI_SI_EEEEEEEPNSB_IJflEEESM_lNS1_9__extrema9arg_min_fIflNSA_4lessIfEEEEEEJSL_SN_lN3cub18CUB_300001_SM_100013GridEvenShareIlEENSV_9GridQueueIyEESS_EEEvDpT0__param_2,
	.param .align 8 .b8 _ZN6thrust24THRUST_300001_SM_1000_NS8cuda_cub4core6detail13_kernel_agentINS1_8__reduce11ReduceAgentINS0_12zip_iteratorIN4cuda3std3__45tupleIJNS0_6detail15normal_iteratorINS0_10device_ptrIfEEEENS0_17counting_iteratorIlNS0_11use_defaultESI_SI_EEEEEEEPNSB_IJflEEESM_lNS1_9__extrema9arg_min_fIflNSA_4lessIfEEEEEEJSL_SN_lN3cub18CUB_300001_SM_100013GridEvenShareIlEENSV_9GridQueueIyEESS_EEEvDpT0__param_3[72],
	.param .align 8 .b8 _ZN6thrust24THRUST_300001_SM_1000_NS8cuda_cub4core6detail13_kernel_agentINS1_8__reduce11ReduceAgentINS0_12zip_iteratorIN4cuda3std3__45tupleIJNS0_6detail15normal_iteratorINS0_10device_ptrIfEEEENS0_17counting_iteratorIlNS0_11use_defaultESI_SI_EEEEEEEPNSB_IJflEEESM_lNS1_9__extrema9arg_min_fIflNSA_4lessIfEEEEEEJSL_SN_lN3cub18CUB_300001_SM_100013GridEvenShareIlEENSV_9GridQueueIyEESS_EEEvDpT0__param_4[8],
	.param .align 1 .b8 _ZN6thrust24THRUST_300001_SM_1000_NS8cuda_cub4core6detail13_kernel_agentINS1_8__reduce11ReduceAgentINS0_12zip_iteratorIN4cuda3std3__45tupleIJNS0_6detail15normal_iteratorINS0_10device_ptrIfEEEENS0_17counting_iteratorIlNS0_11use_defaultESI_SI_EEEEEEEPNSB_IJflEEESM_lNS1_9__extrema9arg_min_fIflNSA_4lessIfEEEEEEJSL_SN_lN3cub18CUB_300001_SM_100013GridEvenShareIlEENSV_9GridQueueIyEESS_EEEvDpT0__param_5[1]
)
.maxntid 256
{
	.reg .pred 	%p<225>;
	.reg .b32 	%r<399>;
	.reg .b32 	%f<243>;
	.reg .b64 	%rd<325>;

	ld.param.u64 	%rd199, [_ZN6thrust24THRUST_300001_SM_1000_NS8cuda_cub4core6detail13_kernel_agentINS1_8__reduce11ReduceAgentINS0_12zip_iteratorIN4cuda3std3__45tupleIJNS0_6detail15normal_iteratorINS0_10device_ptrIfEEEENS0_17counting_iteratorIlNS0_11use_defaultESI_SI_EEEEEEEPNSB_IJflEEESM_lNS1_9__extrema9arg_min_fIflNSA_4lessIfEEEEEEJSL_SN_lN3cub18CUB_300001_SM_100013GridEvenShareIlEENSV_9GridQueueIyEESS_EEEvDpT0__param_0+8];
	ld.param.u64 	%rd198, [_ZN6thrust24THRUST_300001_SM_1000_NS8cuda_cub4core6detail13_kernel_agentINS1_8__reduce11ReduceAgentINS0_12zip_iteratorIN4cuda3std3__45tupleIJNS0_6detail15normal_iteratorINS0_10device_ptrIfEEEENS0_17counting_iteratorIlNS0_11use_defaultESI_SI_EEEEEEEPNSB_IJflEEESM_lNS1_9__extrema9arg_min_fIflNSA_4lessIfEEEEEEJSL_SN_lN3cub18CUB_300001_SM_100013GridEvenShareIlEENSV_9GridQueueIyEESS_EEEvDpT0__param_0];
	ld.param.u64 	%rd202, [_ZN6thrust24THRUST_300001_SM_1000_NS8cuda_cub4core6detail13_kernel_agentINS1_8__reduce11ReduceAgentINS0_12zip_iteratorIN4cuda3std3__45tupleIJNS0_6detail15normal_iteratorINS0_10device_ptrIfEEEENS0_17counting_iteratorIlNS0_11use_defaultESI_SI_EEEEEEEPNSB_IJflEEESM_lNS1_9__extrema9arg_min_fIflNSA_4lessIfEEEEEEJSL_SN_lN3cub18CUB_300001_SM_100013GridEvenShareIlEENSV_9GridQueueIyEESS_EEEvDpT0__param_4];
	ld.param.u64 	%rd201, [_ZN6thrust24THRUST_300001_SM_1000_NS8cuda_cub4core6detail13_kernel_agentINS1_8__reduce11ReduceAgentINS0_12zip_iteratorIN4cuda3std3__45tupleIJNS0_6detail15normal_iteratorINS0_10device_ptrIfEEEENS0_17counting_iteratorIlNS0_11use_defaultESI_SI_EEEEEEEPNSB_IJflEEESM_lNS1_9__extrema9arg_min_fIflNSA_4lessIfEEEEEEJSL_SN_lN3cub18CUB_300001_SM_100013GridEvenShareIlEENSV_9GridQueueIyEESS_EEEvDpT0__param_2];
	cvta.to.global.u64 	%rd1, %rd202;
	cvta.to.global.u64 	%rd2, %rd198;
	mov.u32 	%r1, %ctaid.x;
	mul.lo.s32 	%r33, %r1, 1280;
	cvt.u64.u32 	%rd4, %r33;
	mov.u32 	%r34, %nctaid.x;
	mul.lo.s32 	%r35, %r34, 1280;
	cvt.u64.u32 	%rd5, %r35;
	add.s64 	%rd203, %rd4, 1280;
	setp.le.s64 	%p1, %rd203, %rd201;
	@%p1 bra 	$L__BB6_111;
	cvt.u32.u64 	%r159, %rd4;
	cvt.u32.u64 	%r2, %rd201;
	sub.s32 	%r3, %r2, %r159;
	mov.u32 	%r4, %tid.x;
	setp.ge.s32 	%p98, %r4, %r3;
	mov.f32 	%f188, 0f00000000;
	mov.b64 	%rd266, 0;
	mov.u32 	%r393, %r4;
	@%p98 bra 	$L__BB6_3;
	cvt.u64.u32 	%rd234, %r4;
	add.s64 	%rd235, %rd4, %rd234;
	shl.b64 	%rd236, %rd235, 2;
	add.s64 	%rd237, %rd2, %rd236;
	add.s64 	%rd266, %rd199, %rd235;
	ld.global.f32 	%f188, [%rd237];
	add.s32 	%r393, %r4, 256;
$L__BB6_3:
	setp.ge.s32 	%p99, %r393, %r3;
	@%p99 bra 	$L__BB6_25;
	not.b32 	%r161, %r393;
	add.s32 	%r162, %r161, %r2;
	sub.s32 	%r7, %r162, %r159;
	and.b32  	%r163, %r7, 768;
	setp.eq.s32 	%p100, %r163, 768;
	@%p100 bra 	$L__BB6_10;
	cvt.u64.u32 	%rd239, %r393;
	add.s64 	%rd240, %rd239, %rd4;
	add.s64 	%rd257, %rd240, %rd199;
	shl.b64 	%rd241, %rd240, 2;
	add.s64 	%rd256, %rd2, %rd241;
	shr.u32 	%r164, %r7, 8;
	add.s32 	%r165, %r164, 1;
	and.b32  	%r166, %r165, 3;
	neg.s32 	%r391, %r166;
$L__BB6_6:
	.pragma "nounroll";
	mov.u64 	%rd12, %rd266;
	mov.f32 	%f3, %f188;
	ld.global.f32 	%f4, [%rd256];
	setp.lt.f32 	%p101, %f3, %f4;
	@%p101 bra 	$L__BB6_9;
	setp.lt.f32 	%p102, %f4, %f3;
	mov.u64 	%rd266, %rd257;
	mov.f32 	%f188, %f4;
	@%p102 bra 	$L__BB6_9;
	setp.lt.s64 	%p103, %rd12, %rd257;
	min.s64 	%rd266, %rd12, %rd257;
	selp.f32 	%f188, %f3, %f4, %p103;
$L__BB6_9:
	add.s32 	%r393, %r393, 256;
	add.s64 	%rd257, %rd257, 256;
	add.s64 	%rd256, %rd256, 1024;
	add.s32 	%r391, %r391, 1;
	setp.ne.s32 	%p104, %r391, 0;
	@%p104 bra 	$L__BB6_6;
$L__BB6_10:
	setp.lt.u32 	%p105, %r7, 768;
	@%p105 bra 	$L__BB6_25;
	add.s32 	%r394, %r393, 512;
$L__BB6_12:
	mov.u32 	%r15, %r394;
	add.s32 	%r167, %r15, -512;
	cvt.s64.s32 	%rd242, %r167;
	add.s64 	%rd243, %rd242, %rd4;
	shl.b64 	%rd244, %rd243, 2;
	add.s64 	%rd20, %rd2, %rd244;
	add.s64 	%rd21, %rd243, %rd199;
	ld.global.f32 	%f10, [%rd20];
	setp.lt.f32 	%p106, %f188, %f10;
	mov.u64 	%rd263, %rd266;
	mov.f32 	%f185, %f188;
	@%p106 bra 	$L__BB6_15;
	setp.lt.f32 	%p107, %f10, %f188;
	mov.u64 	%rd263, %rd21;
	mov.f32 	%f185, %f10;
	@%p107 bra 	$L__BB6_15;
	setp.lt.s64 	%p108, %rd266, %rd21;
	min.s64 	%rd263, %rd266, %rd21;
	selp.f32 	%f185, %f188, %f10, %p108;
$L__BB6_15:
	add.s32 	%r168, %r15, -256;
	cvt.s64.s32 	%rd245, %r168;
	add.s64 	%rd246, %rd245, %rd4;
	add.s64 	%rd24, %rd246, %rd199;
	ld.global.f32 	%f13, [%rd20+1024];
	setp.lt.f32 	%p109, %f185, %f13;
	mov.u64 	%rd264, %rd263;
	mov.f32 	%f186, %f185;
	@%p109 bra 	$L__BB6_18;
	setp.lt.f32 	%p110, %f13, %f185;
	mov.u64 	%rd264, %rd24;
	mov.f32 	%f186, %f13;
	@%p110 bra 	$L__BB6_18;
	setp.lt.s64 	%p111, %rd263, %rd24;
	min.s64 	%rd264, %rd263, %rd24;
	selp.f32 	%f186, %f185, %f13, %p111;
$L__BB6_18:
	cvt.s64.s32 	%rd247, %r15;
	add.s64 	%rd248, %rd247, %rd4;
	add.s64 	%rd27, %rd248, %rd199;
	ld.global.f32 	%f16, [%rd20+2048];
	setp.lt.f32 	%p112, %f186, %f16;
	mov.u64 	%rd265, %rd264;
	mov.f32 	%f187, %f186;
	@%p112 bra 	$L__BB6_21;
	setp.lt.f32 	%p113, %f16, %f186;
	mov.u64 	%rd265, %rd27;
	mov.f32 	%f187, %f16;
	@%p113 bra 	$L__BB6_21;
	setp.lt.s64 	%p114, %rd264, %rd27;
	min.s64 	%rd265, %rd264, %rd27;
	selp.f32 	%f187, %f186, %f16, %p114;
$L__BB6_21:
	add.s32 	%r169, %r15, 256;
	cvt.s64.s32 	%rd249, %r169;
	add.s64 	%rd250, %rd249, %rd4;
	add.s64 	%rd30, %rd250, %rd199;
	ld.global.f32 	%f19, [%rd20+3072];
	setp.lt.f32 	%p115, %f187, %f19;
	mov.u64 	%rd266, %rd265;
	mov.f32 	%f188, %f187;
	@%p115 bra 	$L__BB6_24;
	setp.lt.f32 	%p116, %f19, %f187;
	mov.u64 	%rd266, %rd30;
	mov.f32 	%f188, %f19;
	@%p116 bra 	$L__BB6_24;
	setp.lt.s64 	%p117, %rd265, %rd30;
	min.s64 	%rd266, %rd265, %rd30;
	selp.f32 	%f188, %f187, %f19, %p117;
$L__BB6_24:
	add.s32 	%r394, %r15, 1024;
	add.s32 	%r170, %r15, 512;
	setp.lt.s32 	%p118, %r170, %r3;
	@%p118 bra 	$L__BB6_12;
$L__BB6_25:
	setp.lt.s32 	%p119, %r3, 256;
	@%p119 bra 	$L__BB6_65;
	// begin inline asm
	mov.u32 %r284, %laneid;
	// end inline asm
	mov.b32 	%r286, %f188;
	mov.b32 	%r302, 1;
	mov.b32 	%r303, 31;
	mov.b32 	%r304, -1;
	// begin inline asm
	shfl.sync.down.b32 %r285, %r286, %r302, %r303, %r304;
	// end inline asm
	mov.b32 	%f23, %r285;
	// begin inline asm
	shfl.sync.down.b32 %r290, %r291, %r302, %r303, %r304;
	// end inline asm
	mov.b64 	{%r296, %r301}, %rd266;
	// begin inline asm
	shfl.sync.down.b32 %r295, %r296, %r302, %r303, %r304;
	// end inline asm
	// begin inline asm
	shfl.sync.down.b32 %r300, %r301, %r302, %r303, %r304;
	// end inline asm
	mov.b64 	%rd34, {%r295, %r300};
	setp.gt.s32 	%p176, %r284, 30;
	setp.lt.f32 	%p177, %f188, %f23;
	or.pred  	%p178, %p176, %p177;
	mov.u64 	%rd268, %rd266;
	mov.f32 	%f190, %f188;
	@%p178 bra 	$L__BB6_29;
	setp.gt.f32 	%p179, %f188, %f23;
	mov.u64 	%rd268, %rd34;
	mov.f32 	%f190, %f23;
	@%p179 bra 	$L__BB6_29;
	setp.lt.s64 	%p180, %rd266, %rd34;
	min.s64 	%rd268, %rd266, %rd34;
	selp.f32 	%f190, %f188, %f23, %p180;
$L__BB6_29:
	mov.b32 	%r306, %f190;
	mov.b32 	%r322, 2;
	mov.b32 	%r323, 31;
	mov.b32 	%r324, -1;
	// begin inline asm
	shfl.sync.down.b32 %r305, %r306, %r322, %r323, %r324;
	// end inline asm
	mov.b32 	%f26, %r305;
	// begin inline asm
	shfl.sync.down.b32 %r310, %r311, %r322, %r323, %r324;
	// end inline asm
	mov.b64 	{%r316, %r321}, %rd268;
	// begin inline asm
	shfl.sync.down.b32 %r315, %r316, %r322, %r323, %r324;
	// end inline asm
	// begin inline asm
	shfl.sync.down.b32 %r320, %r321, %r322, %r323, %r324;
	// end inline asm
	mov.b64 	%rd37, {%r315, %r320};
	setp.gt.s32 	%p181, %r284, 29;
	setp.lt.f32 	%p182, %f190, %f26;
	or.pred  	%p183, %p181, %p182;
	mov.u64 	%rd269, %rd268;
	mov.f32 	%f191, %f190;
	@%p183 bra 	$L__BB6_32;
	setp.gt.f32 	%p184, %f190, %f26;
	mov.u64 	%rd269, %rd37;
	mov.f32 	%f191, %f26;
	@%p184 bra 	$L__BB6_32;
	setp.lt.s64 	%p185, %rd268, %rd37;
	min.s64 	%rd269, %rd268, %rd37;
	selp.f32 	%f191, %f190, %f26, %p185;
$L__BB6_32:
	mov.b32 	%r326, %f191;
	mov.b32 	%r342, 4;
	mov.b32 	%r343, 31;
	mov.b32 	%r344, -1;
	// begin inline asm
	shfl.sync.down.b32 %r325, %r326, %r342, %r343, %r344;
	// end inline asm
	mov.b32 	%f29, %r325;
	// begin inline asm
	shfl.sync.down.b32 %r330, %r331, %r342, %r343, %r344;
	// end inline asm
	mov.b64 	{%r336, %r341}, %rd269;
	// begin inline asm
	shfl.sync.down.b32 %r335, %r336, %r342, %r343, %r344;
	// end inline asm
	// begin inline asm
	shfl.sync.down.b32 %r340, %r341, %r342, %r343, %r344;
	// end inline asm
	mov.b64 	%rd40, {%r335, %r340};
	setp.gt.s32 	%p186, %r284, 27;
	setp.lt.f32 	%p187, %f191, %f29;
	or.pred  	%p188, %p186, %p187;
	mov.u64 	%rd270, %rd269;
	mov.f32 	%f192, %f191;
	@%p188 bra 	$L__BB6_35;
	setp.gt.f32 	%p189, %f191, %f29;
	mov.u64 	%rd270, %rd40;
	mov.f32 	%f192, %f29;
	@%p189 bra 	$L__BB6_35;
	setp.lt.s64 	%p190, %rd269, %rd40;
	min.s64 	%rd270, %rd269, %rd40;
	selp.f32 	%f192, %f191, %f29, %p190;
$L__BB6_35:
	mov.b32 	%r346, %f192;
	mov.b32 	%r362, 8;
	mov.b32 	%r363, 31;
	mov.b32 	%r364, -1;
	// begin inline asm
	shfl.sync.down.b32 %r345, %r346, %r362, %r363, %r364;
	// end inline asm
	mov.b32 	%f32, %r345;
	// begin inline asm
	shfl.sync.down.b32 %r350, %r351, %r362, %r363, %r364;
	// end inline asm
	mov.b64 	{%r356, %r361}, %rd270;
	// begin inline asm
	shfl.sync.down.b32 %r355, %r356, %r362, %r363, %r364;
	// end inline asm
	// begin inline asm
	shfl.sync.down.b32 %r360, %r361, %r362, %r363, %r364;
	// end inline asm
	mov.b64 	%rd43, {%r355, %r360};
	setp.gt.s32 	%p191, %r284, 23;
	setp.lt.f32 	%p192, %f192, %f32;
	or.pred  	%p193, %p191, %p192;
	mov.u64 	%rd271, %rd270;
	mov.f32 	%f193, %f192;
	@%p193 bra 	$L__BB6_38;
	setp.gt.f32 	%p194, %f192, %f32;
	mov.u64 	%rd271, %rd43;
	mov.f32 	%f193, %f32;
	@%p194 bra 	$L__BB6_38;
	setp.lt.s64 	%p195, %rd270, %rd43;
	min.s64 	%rd271, %rd270, %rd43;
	selp.f32 	%f193, %f192, %f32, %p195;
$L__BB6_38:
	mov.b32 	%r366, %f193;
	mov.b32 	%r382, 16;
	mov.b32 	%r383, 31;
	mov.b32 	%r384, -1;
	// begin inline asm
	shfl.sync.down.b32 %r365, %r366, %r382, %r383, %r384;
	// end inline asm
	mov.b32 	%f35, %r365;
	// begin inline asm
	shfl.sync.down.b32 %r370, %r371, %r382, %r383, %r384;
	// end inline asm
	mov.b64 	{%r376, %r381}, %rd271;
	// begin inline asm
	shfl.sync.down.b32 %r375, %r376, %r382, %r383, %r384;
	// end inline asm
	// begin inline asm
	shfl.sync.down.b32 %r380, %r381, %r382, %r383, %r384;
	// end inline asm
	mov.b64 	%rd46, {%r375, %r380};
	setp.gt.s32 	%p196, %r284, 15;
	setp.lt.f32 	%p197, %f193, %f35;
	or.pred  	%p198, %p196, %p197;
	mov.u64 	%rd324, %rd271;
	mov.f32 	%f242, %f193;
	@%p198 bra 	$L__BB6_41;
	setp.gt.f32 	%p199, %f193, %f35;
	mov.u64 	%rd324, %rd46;
	mov.f32 	%f242, %f35;
	@%p199 bra 	$L__BB6_41;
	setp.lt.s64 	%p200, %rd271, %rd46;
	min.s64 	%rd324, %rd271, %rd46;
	selp.f32 	%f242, %f193, %f35, %p200;
$L__BB6_41:
	setp.ne.s32 	%p201, %r284, 0;
	@%p201 bra 	$L__BB6_43;
	shr.u32 	%r385, %r4, 1;
	and.b32  	%r386, %r385, 496;
	mov.u32 	%r387, _ZN6thrust24THRUST_300001_SM_1000_NS8cuda_cub4core6detail5shmemE;
	add.s32 	%r388, %r387, %r386;
	st.shared.f32 	[%r388+8], %f242;
	st.shared.u64 	[%r388+16], %rd324;
$L__BB6_43:
	bar.sync 	0;
	setp.ne.s32 	%p202, %r4, 0;
	@%p202 bra 	$L__BB6_201;
	ld.shared.f32 	%f38, [_ZN6thrust24THRUST_300001_SM_1000_NS8cuda_cub4core6detail5shmemE+24];
	ld.shared.u64 	%rd49, [_ZN6thrust24THRUST_300001_SM_1000_NS8cuda_cub4core6detail5shmemE+32];
	setp.lt.f32 	%p203, %f242, %f38;
	mov.u64 	%rd273, %rd324;
	mov.f32 	%f195, %f242;
	@%p203 bra 	$L__BB6_47;
	setp.lt.f32 	%p204, %f38, %f242;
	mov.u64 	%rd273, %rd49;
	mov.f32 	%f195, %f38;
	@%p204 bra 	$L__BB6_47;
	setp.lt.s64 	%p205, %rd324, %rd49;
	min.s64 	%rd273, %rd324, %rd49;
	selp.f32 	%f195, %f242, %f38, %p205;
$L__BB6_47:
	ld.shared.f32 	%f41, [_ZN6thrust24THRUST_300001_SM_1000_NS8cuda_cub4core6detail5shmemE+40];
	ld.shared.u64 	%rd52, [_ZN6thrust24THRUST_300001_SM_1000_NS8cuda_cub4core6detail5shmemE+48];
	setp.lt.f32 	%p206, %f195, %f41;
	mov.u64 	%rd274, %rd273;
	mov.f32 	%f196, %f195;
	@%p206 bra 	$L__BB6_50;
	setp.lt.f32 	%p207, %f41, %f195;
	mov.u64 	%rd274, %rd52;
	mov.f32 	%f196, %f41;
	@%p207 bra 	$L__BB6_50;
	setp.lt.s64 	%p208, %rd273, %rd52;
	min.s64 	%rd274, %rd273, %rd52;
	selp.f32 	%f196, %f195, %f41, %p208;
$L__BB6_50:
	ld.shared.f32 	%f44, [_ZN6thrust24THRUST_300001_SM_1000_NS8cuda_cub4core6detail5shmemE+56];
	ld.shared.u64 	%rd55, [_ZN6thrust24THRUST_300001_SM_1000_NS8cuda_cub4core6detail5shmemE+64];
	setp.lt.f32 	%p209, %f196, %f44;
	mov.u64 	%rd275, %rd274;
	mov.f32 	%f197, %f196;
	@%p209 bra 	$L__BB6_53;
	setp.lt.f32 	%p210, %f44, %f196;
	mov.u64 	%rd275, %rd55;
	mov.f32 	%f197, %f44;
	@%p210 bra 	$L__BB6_53;
	setp.lt.s64 	%p211, %rd274, %rd55;
	min.s64 	%rd275, %rd274, %rd55;
	selp.f32 	%f197, %f196, %f44, %p211;
$L__BB6_53:
	ld.shared.f32 	%f47, [_ZN6thrust24THRUST_300001_SM_1000_NS8cuda_cub4core6detail5shmemE+72];
	ld.shared.u64 	%rd58, [_ZN6thrust24THRUST_300001_SM_1000_NS8cuda_cub4core6detail5shmemE+80];
	setp.lt.f32 	%p212, %f197, %f47;
	mov.u64 	%rd276, %rd275;
	mov.f32 	%f198, %f197;
	@%p212 bra 	$L__BB6_56;
	setp.lt.f32 	%p213, %f47, %f197;
	mov.u64 	%rd276, %rd58;
	mov.f32 	%f198, %f47;
	@%p213 bra 	$L__BB6_56;
	setp.lt.s64 	%p214, %rd275, %rd58;
	min.s64 	%rd276, %rd275, %rd58;
	selp.f32 	%f198, %f197, %f47, %p214;
$L__BB6_56:
	ld.shared.f32 	%f50, [_ZN6thrust24THRUST_300001_SM_1000_NS8cuda_cub4core6detail5shmemE+88];
	ld.shared.u64 	%rd61, [_ZN6thrust24THRUST_300001_SM_1000_NS8cuda_cub4core6detail5shmemE+96];
	setp.lt.f32 	%p215, %f198, %f50;
	mov.f32 	%f199, %f198;
	mov.u64 	%rd277, %rd276;
	@%p215 bra 	$L__BB6_59;
	setp.lt.f32 	%p216, %f50, %f198;
	mov.f32 	%f199, %f50;
	mov.u64 	%rd277, %rd61;
	@%p216 bra 	$L__BB6_59;
	setp.lt.s64 	%p217, %rd276, %rd61;
	selp.f32 	%f199, %f198, %f50, %p217;
	min.s64 	%rd277, %rd276, %rd61;
$L__BB6_59:
	ld.shared.f32 	%f53, [_ZN6thrust24THRUST_300001_SM_1000_NS8cuda_cub4core6detail5shmemE+104];
	ld.shared.u64 	%rd64, [_ZN6thrust24THRUST_300001_SM_1000_NS8cuda_cub4core6detail5shmemE+112];
	setp.lt.f32 	%p218, %f199, %f53;
	mov.f32 	%f200, %f199;
	mov.u64 	%rd278, %rd277;
	@%p218 bra 	$L__BB6_62;
	setp.lt.f32 	%p219, %f53, %f199;
	mov.f32 	%f200, %f53;
	mov.u64 	%rd278, %rd64;
	@%p219 bra 	$L__BB6_62;
	setp.lt.s64 	%p220, %rd277, %rd64;
	selp.f32 	%f200, %f199, %f53, %p220;
	min.s64 	%rd278, %rd277, %rd64;
$L__BB6_62:
	ld.shared.f32 	%f56, [_ZN6thrust24THRUST_300001_SM_1000_NS8cuda_cub4core6detail5shmemE+120];
	ld.shared.u64 	%rd67, [_ZN6thrust24THRUST_300001_SM_1000_NS8cuda_cub4core6detail5shmemE+128];
	setp.lt.f32 	%p221, %f200, %f56;
	mov.f32 	%f242, %f200;
	mov.u64 	%rd324, %rd278;
	@%p221 bra 	$L__BB6_201;
	setp.lt.f32 	%p222, %f56, %f200;
	mov.f32 	%f242, %f56;
	mov.u64 	%rd324, %rd67;
	@%p222 bra 	$L__BB6_201;
	setp.lt.s64 	%p223, %rd278, %rd67;
	selp.f32 	%f242, %f200, %f56, %p223;
	min.s64 	%rd324, %rd278, %rd67;
	bra.uni 	$L__BB6_201;
$L__BB6_65:
	// begin inline asm
	mov.u32 %r171, %laneid;
	// end inline asm
	and.b32  	%r192, %r4, 992;
	add.s32 	%r193, %r192, 32;
	setp.gt.s32 	%p120, %r193, %r3;
	not.b32 	%r194, %r192;
	add.s32 	%r195, %r3, %r194;
	selp.b32 	%r190, %r195, 31, %p120;
	mov.b32 	%r173, %f188;
	mov.b32 	%r189, 1;
	mov.b32 	%r191, -1;
	// begin inline asm
	shfl.sync.down.b32 %r172, %r173, %r189, %r190, %r191;
	// end inline asm
	mov.b32 	%f58, %r172;
	// begin inline asm
	shfl.sync.down.b32 %r177, %r178, %r189, %r190, %r191;
	// end inline asm
	mov.b64 	{%r183, %r188}, %rd266;
	// begin inline asm
	shfl.sync.down.b32 %r182, %r183, %r189, %r190, %r191;
	// end inline asm
	// begin inline asm
	shfl.sync.down.b32 %r187, %r188, %r189, %r190, %r191;
	// end inline asm
	mov.b64 	%rd69, {%r182, %r187};
	setp.ge.s32 	%p121, %r171, %r190;
	setp.lt.f32 	%p122, %f188, %f58;
	or.pred  	%p123, %p121, %p122;
	mov.f32 	%f201, %f188;
	mov.u64 	%rd279, %rd266;
	@%p123 bra 	$L__BB6_68;
	setp.gt.f32 	%p124, %f188, %f58;
	mov.f32 	%f201, %f58;
	mov.u64 	%rd279, %rd69;
	@%p124 bra 	$L__BB6_68;
	setp.lt.s64 	%p125, %rd266, %rd69;
	selp.f32 	%f201, %f188, %f58, %p125;
	min.s64 	%rd279, %rd266, %rd69;
$L__BB6_68:
	mov.b32 	%r197, %f201;
	mov.b32 	%r213, 2;
	mov.b32 	%r215, -1;
	// begin inline asm
	shfl.sync.down.b32 %r196, %r197, %r213, %r190, %r215;
	// end inline asm
	mov.b32 	%f61, %r196;
	// begin inline asm
	shfl.sync.down.b32 %r201, %r202, %r213, %r190, %r215;
	// end inline asm
	mov.b64 	{%r207, %r212}, %rd279;
	// begin inline asm
	shfl.sync.down.b32 %r206, %r207, %r213, %r190, %r215;
	// end inline asm
	// begin inline asm
	shfl.sync.down.b32 %r211, %r212, %r213, %r190, %r215;
	// end inline asm
	mov.b64 	%rd72, {%r206, %r211};
	add.s32 	%r216, %r171, 2;
	setp.gt.s32 	%p126, %r216, %r190;
	setp.lt.f32 	%p127, %f201, %f61;
	or.pred  	%p128, %p126, %p127;
	mov.f32 	%f202, %f201;
	mov.u64 	%rd280, %rd279;
	@%p128 bra 	$L__BB6_71;
	setp.gt.f32 	%p129, %f201, %f61;
	mov.f32 	%f202, %f61;
	mov.u64 	%rd280, %rd72;
	@%p129 bra 	$L__BB6_71;
	setp.lt.s64 	%p130, %rd279, %rd72;
	selp.f32 	%f202, %f201, %f61, %p130;
	min.s64 	%rd280, %rd279, %rd72;
$L__BB6_71:
	mov.b32 	%r218, %f202;
	mov.b32 	%r234, 4;
	mov.b32 	%r236, -1;
	// begin inline asm
	shfl.sync.down.b32 %r217, %r218, %r234, %r190, %r236;
	// end inline asm
	mov.b32 	%f64, %r217;
	// begin inline asm
	shfl.sync.down.b32 %r222, %r223, %r234, %r190, %r236;
	// end inline asm
	mov.b64 	{%r228, %r233}, %rd280;
	// begin inline asm
	shfl.sync.down.b32 %r227, %r228, %r234, %r190, %r236;
	// end inline asm
	// begin inline asm
	shfl.sync.down.b32 %r232, %r233, %r234, %r190, %r236;
	// end inline asm
	mov.b64 	%rd75, {%r227, %r232};
	add.s32 	%r237, %r171, 4;
	setp.gt.s32 	%p131, %r237, %r190;
	setp.lt.f32 	%p132, %f202, %f64;
	or.pred  	%p133, %p131, %p132;
	mov.f32 	%f203, %f202;
	mov.u64 	%rd281, %rd280;
	@%p133 bra 	$L__BB6_74;
	setp.gt.f32 	%p134, %f202, %f64;
	mov.f32 	%f203, %f64;
	mov.u64 	%rd281, %rd75;
	@%p134 bra 	$L__BB6_74;
	setp.lt.s64 	%p135, %rd280, %rd75;
	selp.f32 	%f203, %f202, %f64, %p135;
	min.s64 	%rd281, %rd280, %rd75;
$L__BB6_74:
	mov.b32 	%r239, %f203;
	mov.b32 	%r255, 8;
	mov.b32 	%r257, -1;
	// begin inline asm
	shfl.sync.down.b32 %r238, %r239, %r255, %r190, %r257;
	// end inline asm
	mov.b32 	%f67, %r238;
	// begin inline asm
	shfl.sync.down.b32 %r243, %r244, %r255, %r190, %r257;
	// end inline asm
	mov.b64 	{%r249, %r254}, %rd281;
	// begin inline asm
	shfl.sync.down.b32 %r248, %r249, %r255, %r190, %r257;
	// end inline asm
	// begin inline asm
	shfl.sync.down.b32 %r253, %r254, %r255, %r190, %r257;
	// end inline asm
	mov.b64 	%rd78, {%r248, %r253};
	add.s32 	%r258, %r171, 8;
	setp.gt.s32 	%p136, %r258, %r190;
	setp.lt.f32 	%p137, %f203, %f67;
	or.pred  	%p138, %p136, %p137;
	mov.f32 	%f204, %f203;
	mov.u64 	%rd282, %rd281;
	@%p138 bra 	$L__BB6_77;
	setp.gt.f32 	%p139, %f203, %f67;
	mov.f32 	%f204, %f67;
	mov.u64 	%rd282, %rd78;
	@%p139 bra 	$L__BB6_77;
	setp.lt.s64 	%p140, %rd281, %rd78;
	selp.f32 	%f204, %f203, %f67, %p140;
	min.s64 	%rd282, %rd281, %rd78;
$L__BB6_77:
	mov.b32 	%r260, %f204;
	mov.b32 	%r276, 16;
	mov.b32 	%r278, -1;
	// begin inline asm
	shfl.sync.down.b32 %r259, %r260, %r276, %r190, %r278;
	// end inline asm
	mov.b32 	%f70, %r259;
	// begin inline asm
	shfl.sync.down.b32 %r264, %r265, %r276, %r190, %r278;
	// end inline asm
	mov.b64 	{%r270, %r275}, %rd282;
	// begin inline asm
	shfl.sync.down.b32 %r269, %r270, %r276, %r190, %r278;
	// end inline asm
	// begin inline asm
	shfl.sync.down.b32 %r274, %r275, %r276, %r190, %r278;
	// end inline asm
	mov.b64 	%rd81, {%r269, %r274};
	add.s32 	%r279, %r171, 16;
	setp.gt.s32 	%p141, %r279, %r190;
	setp.lt.f32 	%p142, %f204, %f70;
	or.pred  	%p143, %p141, %p142;
	mov.f32 	%f242, %f204;
	mov.u64 	%rd324, %rd282;
	@%p143 bra 	$L__BB6_80;
	setp.gt.f32 	%p144, %f204, %f70;
	mov.f32 	%f242, %f70;
	mov.u64 	%rd324, %rd81;
	@%p144 bra 	$L__BB6_80;
	setp.lt.s64 	%p145, %rd282, %rd81;
	selp.f32 	%f242, %f204, %f70, %p145;
	min.s64 	%rd324, %rd282, %rd81;
$L__BB6_80:
	setp.ne.s32 	%p146, %r171, 0;
	@%p146 bra 	$L__BB6_82;
	shr.u32 	%r280, %r4, 1;
	and.b32  	%r281, %r280, 496;
	mov.u32 	%r282, _ZN6thrust24THRUST_300001_SM_1000_NS8cuda_cub4core6detail5shmemE;
	add.s32 	%r283, %r282, %r281;
	st.shared.f32 	[%r283+8], %f242;
	st.shared.u64 	[%r283+16], %rd324;
$L__BB6_82:
	bar.sync 	0;
	setp.ne.s32 	%p147, %r4, 0;
	@%p147 bra 	$L__BB6_201;
	setp.lt.s32 	%p148, %r3, 33;
	mov.f32 	%f206, %f242;
	mov.u64 	%rd284, %rd324;
	@%p148 bra 	$L__BB6_87;
	ld.shared.f32 	%f73, [_ZN6thrust24THRUST_300001_SM_1000_NS8cuda_cub4core6detail5shmemE+24];
	ld.shared.u64 	%rd84, [_ZN6thrust24THRUST_300001_SM_1000_NS8cuda_cub4core6detail5shmemE+32];
	setp.lt.f32 	%p149, %f242, %f73;
	mov.f32 	%f206, %f242;
	mov.u64 	%rd284, %rd324;
	@%p149 bra 	$L__BB6_87;
	setp.lt.f32 	%p150, %f73, %f242;
	mov.f32 	%f206, %f73;
	mov.u64 	%rd284, %rd84;
	@%p150 bra 	$L__BB6_87;
	setp.lt.s64 	%p151, %rd324, %rd84;
	selp.f32 	%f206, %f242, %f73, %p151;
	min.s64 	%rd284, %rd324, %rd84;
$L__BB6_87:
	setp.lt.s32 	%p152, %r3, 65;
	mov.f32 	%f207, %f206;
	mov.u64 	%rd285, %rd284;
	@%p152 bra 	$L__BB6_91;
	ld.shared.f32 	%f76, [_ZN6thrust24THRUST_300001_SM_1000_NS8cuda_cub4core6detail5shmemE+40];
	ld.shared.u64 	%rd87, [_ZN6thrust24THRUST_300001_SM_1000_NS8cuda_cub4core6detail5shmemE+48];
	setp.lt.f32 	%p153, %f206, %f76;
	mov.f32 	%f207, %f206;
	mov.u64 	%rd285, %rd284;
	@%p153 bra 	$L__BB6_91;
	setp.lt.f32 	%p154, %f76, %f206;
	mov.f32 	%f207, %f76;
	mov.u64 	%rd285, %rd87;
	@%p154 bra 	$L__BB6_91;
	setp.lt.s64 	%p155, %rd284, %rd87;
	selp.f32 	%f207, %f206, %f76, %p155;
	min.s64 	%rd285, %rd284, %rd87;
$L__BB6_91:
	setp.lt.s32 	%p156, %r3, 97;
	mov.f32 	%f208, %f207;
	mov.u64 	%rd286, %rd285;
	@%p156 bra 	$L__BB6_95;
	ld.shared.f32 	%f79, [_ZN6thrust24THRUST_300001_SM_1000_NS8cuda_cub4core6detail5shmemE+56];
	ld.shared.u64 	%rd90, [_ZN6thrust24THRUST_300001_SM_1000_NS8cuda_cub4core6detail5shmemE+64];
	setp.lt.f32 	%p157, %f207, %f79;
	mov.f32 	%f208, %f207;
	mov.u64 	%rd286, %rd285;
	@%p157 bra 	$L__BB6_95;
	setp.lt.f32 	%p158, %f79, %f207;
	mov.f32 	%f208, %f79;
	mov.u64 	%rd286, %rd90;
	@%p158 bra 	$L__BB6_95;
	setp.lt.s64 	%p159, %rd285, %rd90;
	selp.f32 	%f208, %f207, %f79, %p159;
	min.s64 	%rd286, %rd285, %rd90;
$L__BB6_95:
	setp.lt.s32 	%p160, %r3, 129;
	mov.f32 	%f209, %f208;
	mov.u64 	%rd287, %rd286;
	@%p160 bra 	$L__BB6_99;
	ld.shared.f32 	%f82, [_ZN6thrust24THRUST_300001_SM_1000_NS8cuda_cub4core6detail5shmemE+72];
	ld.shared.u64 	%rd93, [_ZN6thrust24THRUST_300001_SM_1000_NS8cuda_cub4core6detail5shmemE+80];
	setp.lt.f32 	%p161, %f208, %f82;
	mov.f32 	%f209, %f208;
	mov.u64 	%rd287, %rd286;
	@%p161 bra 	$L__BB6_99;
	setp.lt.f32 	%p162, %f82, %f208;
	mov.f32 	%f209, %f82;
	mov.u64 	%rd287, %rd93;
	@%p162 bra 	$L__BB6_99;
	setp.lt.s64 	%p163, %rd286, %rd93;
	selp.f32 	%f209, %f208, %f82, %p163;
	min.s64 	%rd287, %rd286, %rd93;
$L__BB6_99:
	setp.lt.s32 	%p164, %r3, 161;
	mov.f32 	%f210, %f209;
	mov.u64 	%rd288, %rd287;
	@%p164 bra 	$L__BB6_103;
	ld.shared.f32 	%f85, [_ZN6thrust24THRUST_300001_SM_1000_NS8cuda_cub4core6detail5shmemE+88];
	ld.shared.u64 	%rd96, [_ZN6thrust24THRUST_300001_SM_1000_NS8cuda_cub4core6detail5shmemE+96];
	setp.lt.f32 	%p165, %f209, %f85;
	mov.f32 	%f210, %f209;
	mov.u64 	%rd288, %rd287;
	@%p165 bra 	$L__BB6_103;
	setp.lt.f32 	%p166, %f85, %f209;
	mov.f32 	%f210, %f85;
	mov.u64 	%rd288, %rd96;
	@%p166 bra 	$L__BB6_103;
	setp.lt.s64 	%p167, %rd287, %rd96;
	selp.f32 	%f210, %f209, %f85, %p167;
	min.s64 	%rd288, %rd287, %rd96;
$L__BB6_103:
	setp.lt.s32 	%p168, %r3, 193;
	mov.f32 	%f211, %f210;
	mov.u64 	%rd289, %rd288;
	@%p168 bra 	$L__BB6_107;
	ld.shared.f32 	%f88, [_ZN6thrust24THRUST_300001_SM_1000_NS8cuda_cub4core6detail5shmemE+104];
	ld.shared.u64 	%rd99, [_ZN6thrust24THRUST_300001_SM_1000_NS8cuda_cub4core6detail5shmemE+112];
	setp.lt.f32 	%p169, %f210, %f88;
	mov.f32 	%f211, %f210;
	mov.u64 	%rd289, %rd288;
	@%p169 bra 	$L__BB6_107;
	setp.lt.f32 	%p170, %f88, %f210;
	mov.f32 	%f211, %f88;
	mov.u64 	%rd289, %rd99;
	@%p170 bra 	$L__BB6_107;
	setp.lt.s64 	%p171, %rd288, %rd99;
	selp.f32 	%f211, %f210, %f88, %p171;
	min.s64 	%rd289, %rd288, %rd99;
$L__BB6_107:
	setp.lt.s32 	%p172, %r3, 225;
	mov.f32 	%f242, %f211;
	mov.u64 	%rd324, %rd289;
	@%p172 bra 	$L__BB6_201;
	ld.shared.f32 	%f91, [_ZN6thrust24THRUST_300001_SM_1000_NS8cuda_cub4core6detail5shmemE+120];
	ld.shared.u64 	%rd102, [_ZN6thrust24THRUST_300001_SM_1000_NS8cuda_cub4core6detail5shmemE+128];
	setp.lt.f32 	%p173, %f211, %f91;
	mov.f32 	%f242, %f211;
	mov.u64 	%rd324, %rd289;
	@%p173 bra 	$L__BB6_201;
	setp.lt.f32 	%p174, %f91, %f211;
	mov.f32 	%f242, %f91;
	mov.u64 	%rd324, %rd102;
	@%p174 bra 	$L__BB6_201;
	setp.lt.s64 	%p175, %rd289, %rd102;
	selp.f32 	%f242, %f211, %f91, %p175;
	min.s64 	%rd324, %rd289, %rd102;
	bra.uni 	$L__BB6_201;
$L__BB6_111:
	mov.u32 	%r20, %tid.x;
	add.s64 	%rd104, %rd199, %rd4;
	cvt.u64.u32 	%rd105, %r20;
	add.s64 	%rd204, %rd105, %rd4;
	cvta.to.global.u64 	%rd205, %rd198;
	shl.b64 	%rd206, %rd204, 2;
	add.s64 	%rd207, %rd205, %rd206;
	ld.global.f32 	%f172, [%rd207];
	add.s32 	%r36, %r20, 256;
	cvt.u64.u32 	%rd208, %r36;
	ld.global.f32 	%f173, [%rd207+1024];
	add.s32 	%r37, %r20, 512;
	cvt.u64.u32 	%rd209, %r37;
	ld.global.f32 	%f174, [%rd207+2048];
	ld.global.f32 	%f93, [%rd207+3072];
	or.b32  	%r38, %r20, 1024;
	cvt.u64.u32 	%rd106, %r38;
	add.s64 	%rd107, %rd104, %rd106;
	ld.global.f32 	%f94, [%rd207+4096];
	setp.lt.f32 	%p2, %f173, %f172;
	selp.f32 	%f175, %f173, %f172, %p2;
	selp.b64 	%rd210, %rd208, %rd105, %p2;
	setp.lt.f32 	%p3, %f174, %f175;
	selp.f32 	%f95, %f174, %f175, %p3;
	selp.b64 	%rd108, %rd209, %rd210, %p3;
	setp.lt.f32 	%p4, %f95, %f93;
	mov.f32 	%f212, %f95;
	mov.u64 	%rd290, %rd108;
	@%p4 bra 	$L__BB6_114;
	add.s32 	%r39, %r20, 768;
	cvt.u64.u32 	%rd290, %r39;
	setp.lt.f32 	%p5, %f93, %f95;
	mov.f32 	%f212, %f93;
	@%p5 bra 	$L__BB6_114;
	mov.f32 	%f212, %f95;
	mov.u64 	%rd290, %rd108;
$L__BB6_114:
	add.s64 	%rd111, %rd104, %rd290;
	setp.lt.f32 	%p6, %f212, %f94;
	mov.f32 	%f230, %f212;
	mov.u64 	%rd312, %rd111;
	@%p6 bra 	$L__BB6_117;
	setp.lt.f32 	%p7, %f94, %f212;
	mov.f32 	%f230, %f94;
	mov.u64 	%rd312, %rd107;
	@%p7 bra 	$L__BB6_117;
	setp.lt.s64 	%p8, %rd290, %rd106;
	selp.f32 	%f230, %f212, %f94, %p8;
	selp.b64 	%rd312, %rd111, %rd107, %p8;
$L__BB6_117:
	setp.le.u64 	%p9, %rd201, %rd5;
	@%p9 bra 	$L__BB6_162;
	setp.ne.s32 	%p10, %r20, 0;
	@%p10 bra 	$L__BB6_120;
	atom.global.add.u64 	%rd211, [%rd1+8], 1280;
	add.s64 	%rd212, %rd211, %rd5;
	st.shared.u64 	[_ZN6thrust24THRUST_300001_SM_1000_NS8cuda_cub4core6detail5shmemE+152], %rd212;
$L__BB6_120:
	bar.sync 	0;
	ld.shared.u64 	%rd300, [_ZN6thrust24THRUST_300001_SM_1000_NS8cuda_cub4core6detail5shmemE+152];
	add.s64 	%rd213, %rd300, 1280;
	setp.gt.s64 	%p11, %rd213, %rd201;
	@%p11 bra 	$L__BB6_139;
$L__BB6_121:
	add.s64 	%rd214, %rd300, %rd105;
	cvta.to.global.u64 	%rd215, %rd198;
	shl.b64 	%rd216, %rd214, 2;
	add.s64 	%rd217, %rd215, %rd216;
	add.s64 	%rd117, %rd214, %rd199;
	ld.global.f32 	%f100, [%rd217];
	add.s64 	%rd118, %rd117, 256;
	ld.global.f32 	%f101, [%rd217+1024];
	add.s64 	%rd119, %rd117, 512;
	ld.global.f32 	%f102, [%rd217+2048];
	add.s64 	%rd120, %rd117, 768;
	ld.global.f32 	%f103, [%rd217+3072];
	add.s64 	%rd121, %rd117, 1024;
	ld.global.f32 	%f104, [%rd217+4096];
	setp.lt.f32 	%p12, %f230, %f100;
	mov.f32 	%f215, %f230;
	mov.u64 	%rd294, %rd312;
	@%p12 bra 	$L__BB6_124;
	setp.lt.f32 	%p13, %f100, %f230;
	mov.f32 	%f215, %f100;
	mov.u64 	%rd294, %rd117;
	@%p13 bra 	$L__BB6_124;
	setp.lt.s64 	%p14, %rd312, %rd117;
	selp.f32 	%f215, %f230, %f100, %p14;
	min.s64 	%rd294, %rd312, %rd117;
$L__BB6_124:
	setp.lt.f32 	%p15, %f215, %f101;
	mov.f32 	%f216, %f215;
	mov.u64 	%rd295, %rd294;
	@%p15 bra 	$L__BB6_127;
	setp.lt.f32 	%p16, %f101, %f215;
	mov.f32 	%f216, %f101;
	mov.u64 	%rd295, %rd118;
	@%p16 bra 	$L__BB6_127;
	setp.lt.s64 	%p17, %rd294, %rd118;
	selp.f32 	%f216, %f215, %f101, %p17;
	min.s64 	%rd295, %rd294, %rd118;
$L__BB6_127:
	setp.lt.f32 	%p18, %f216, %f102;
	mov.f32 	%f217, %f216;
	mov.u64 	%rd296, %rd295;
	@%p18 bra 	$L__BB6_130;
	setp.lt.f32 	%p19, %f102, %f216;
	mov.f32 	%f217, %f102;
	mov.u64 	%rd296, %rd119;
	@%p19 bra 	$L__BB6_130;
	setp.lt.s64 	%p20, %rd295, %rd119;
	selp.f32 	%f217, %f216, %f102, %p20;
	min.s64 	%rd296, %rd295, %rd119;
$L__BB6_130:
	setp.lt.f32 	%p21, %f217, %f103;
	mov.f32 	%f218, %f217;
	mov.u64 	%rd297, %rd296;
	@%p21 bra 	$L__BB6_133;
	setp.lt.f32 	%p22, %f103, %f217;
	mov.f32 	%f218, %f103;
	mov.u64 	%rd297, %rd120;
	@%p22 bra 	$L__BB6_133;
	setp.lt.s64 	%p23, %rd296, %rd120;
	selp.f32 	%f218, %f217, %f103, %p23;
	min.s64 	%rd297, %rd296, %rd120;
$L__BB6_133:
	setp.lt.f32 	%p24, %f218, %f104;
	mov.f32 	%f230, %f218;
	mov.u64 	%rd312, %rd297;
	@%p24 bra 	$L__BB6_136;
	setp.lt.f32 	%p25, %f104, %f218;
	mov.f32 	%f230, %f104;
	mov.u64 	%rd312, %rd121;
	@%p25 bra 	$L__BB6_136;
	setp.lt.s64 	%p26, %rd297, %rd121;
	selp.f32 	%f230, %f218, %f104, %p26;
	min.s64 	%rd312, %rd297, %rd121;
$L__BB6_136:
	setp.ne.s32 	%p27, %r20, 0;
	bar.sync 	0;
	@%p27 bra 	$L__BB6_138;
	atom.global.add.u64 	%rd218, [%rd1+8], 1280;
	add.s64 	%rd219, %rd218, %rd5;
	st.shared.u64 	[_ZN6thrust24THRUST_300001_SM_1000_NS8cuda_cub4core6detail5shmemE+152], %rd219;
$L__BB6_138:
	bar.sync 	0;
	ld.shared.u64 	%rd300, [_ZN6thrust24THRUST_300001_SM_1000_NS8cuda_cub4core6detail5shmemE+152];
	add.s64 	%rd220, %rd300, 1280;
	setp.le.s64 	%p28, %rd220, %rd201;
	@%p28 bra 	$L__BB6_121;
$L__BB6_139:
	setp.le.s64 	%p29, %rd201, %rd300;
	@%p29 bra 	$L__BB6_162;
	cvt.u32.u64 	%r40, %rd300;
	cvt.u32.u64 	%r41, %rd201;
	sub.s32 	%r21, %r41, %r40;
	setp.ge.s32 	%p30, %r20, %r21;
	@%p30 bra 	$L__BB6_162;
	cvta.to.global.u64 	%rd135, %rd198;
	not.b32 	%r43, %r20;
	add.s32 	%r44, %r43, %r41;
	sub.s32 	%r22, %r44, %r40;
	and.b32  	%r46, %r22, 768;
	setp.eq.s32 	%p31, %r46, 768;
	mov.u32 	%r397, %r20;
	@%p31 bra 	$L__BB6_147;
	add.s64 	%rd222, %rd300, %rd105;
	add.s64 	%rd302, %rd222, %rd199;
	shl.b64 	%rd223, %rd222, 2;
	add.s64 	%rd301, %rd135, %rd223;
	shr.u32 	%r47, %r22, 8;
	add.s32 	%r48, %r47, 1;
	and.b32  	%r49, %r48, 3;
	neg.s32 	%r395, %r49;
	mov.u32 	%r397, %r20;
$L__BB6_143:
	.pragma "nounroll";
	mov.u64 	%rd140, %rd312;
	mov.f32 	%f116, %f230;
	ld.global.f32 	%f117, [%rd301];
	setp.lt.f32 	%p32, %f116, %f117;
	@%p32 bra 	$L__BB6_146;
	setp.lt.f32 	%p33, %f117, %f116;
	mov.f32 	%f230, %f117;
	mov.u64 	%rd312, %rd302;
	@%p33 bra 	$L__BB6_146;
	setp.lt.s64 	%p34, %rd140, %rd302;
	selp.f32 	%f230, %f116, %f117, %p34;
	min.s64 	%rd312, %rd140, %rd302;
$L__BB6_146:
	add.s32 	%r397, %r397, 256;
	add.s64 	%rd302, %rd302, 256;
	add.s64 	%rd301, %rd301, 1024;
	add.s32 	%r395, %r395, 1;
	setp.ne.s32 	%p35, %r395, 0;
	@%p35 bra 	$L__BB6_143;
$L__BB6_147:
	setp.lt.u32 	%p36, %r22, 768;
	@%p36 bra 	$L__BB6_162;
	add.s32 	%r398, %r397, 512;
$L__BB6_149:
	mov.u32 	%r30, %r398;
	add.s32 	%r50, %r30, -512;
	cvt.u64.u32 	%rd224, %r50;
	add.s64 	%rd225, %rd300, %rd224;
	shl.b64 	%rd226, %rd225, 2;
	add.s64 	%rd148, %rd135, %rd226;
	add.s64 	%rd149, %rd225, %rd199;
	ld.global.f32 	%f123, [%rd148];
	setp.lt.f32 	%p37, %f230, %f123;
	mov.f32 	%f226, %f230;
	mov.u64 	%rd308, %rd312;
	@%p37 bra 	$L__BB6_152;
	setp.lt.f32 	%p38, %f123, %f230;
	mov.f32 	%f226, %f123;
	mov.u64 	%rd308, %rd149;
	@%p38 bra 	$L__BB6_152;
	setp.lt.s64 	%p39, %rd312, %rd149;
	selp.f32 	%f226, %f230, %f123, %p39;
	min.s64 	%rd308, %rd312, %rd149;
$L__BB6_152:
	add.s32 	%r51, %r30, -256;
	cvt.u64.u32 	%rd227, %r51;
	add.s64 	%rd228, %rd300, %rd227;
	add.s64 	%rd152, %rd228, %rd199;
	ld.global.f32 	%f126, [%rd148+1024];
	setp.lt.f32 	%p40, %f226, %f126;
	mov.f32 	%f227, %f226;
	mov.u64 	%rd309, %rd308;
	@%p40 bra 	$L__BB6_155;
	setp.lt.f32 	%p41, %f126, %f226;
	mov.f32 	%f227, %f126;
	mov.u64 	%rd309, %rd152;
	@%p41 bra 	$L__BB6_155;
	setp.lt.s64 	%p42, %rd308, %rd152;
	selp.f32 	%f227, %f226, %f126, %p42;
	min.s64 	%rd309, %rd308, %rd152;
$L__BB6_155:
	cvt.u64.u32 	%rd229, %r30;
	add.s64 	%rd230, %rd300, %rd229;
	add.s64 	%rd155, %rd230, %rd199;
	ld.global.f32 	%f129, [%rd148+2048];
	setp.lt.f32 	%p43, %f227, %f129;
	mov.f32 	%f228, %f227;
	mov.u64 	%rd310, %rd309;
	@%p43 bra 	$L__BB6_158;
	setp.lt.f32 	%p44, %f129, %f227;
	mov.f32 	%f228, %f129;
	mov.u64 	%rd310, %rd155;
	@%p44 bra 	$L__BB6_158;
	setp.lt.s64 	%p45, %rd309, %rd155;
	selp.f32 	%f228, %f227, %f129, %p45;
	min.s64 	%rd310, %rd309, %rd155;
$L__BB6_158:
	add.s32 	%r52, %r30, 256;
	cvt.u64.u32 	%rd231, %r52;
	add.s64 	%rd232, %rd300, %rd231;
	add.s64 	%rd158, %rd232, %rd199;
	ld.global.f32 	%f132, [%rd148+3072];
	setp.lt.f32 	%p46, %f228, %f132;
	mov.f32 	%f230, %f228;
	mov.u64 	%rd312, %rd310;
	@%p46 bra 	$L__BB6_161;
	setp.lt.f32 	%p47, %f132, %f228;
	mov.f32 	%f230, %f132;
	mov.u64 	%rd312, %rd158;
	@%p47 bra 	$L__BB6_161;
	setp.lt.s64 	%p48, %rd310, %rd158;
	selp.f32 	%f230, %f228, %f132, %p48;
	min.s64 	%rd312, %rd310, %rd158;
$L__BB6_161:
	add.s32 	%r398, %r30, 1024;
	add.s32 	%r53, %r30, 512;
	setp.lt.s32 	%p49, %r53, %r21;
	@%p49 bra 	$L__BB6_149;
$L__BB6_162:
	// begin inline asm
	mov.u32 %r54, %laneid;
	// end inline asm
	mov.b32 	%r56, %f230;
	mov.b32 	%r72, 1;
	mov.b32 	%r73, 31;
	mov.b32 	%r74, -1;
	// begin inline asm
	shfl.sync.down.b32 %r55, %r56, %r72, %r73, %r74;
	// end inline asm
	mov.b32 	%f136, %r55;
	// begin inline asm
	shfl.sync.down.b32 %r60, %r61, %r72, %r73, %r74;
	// end inline asm
	mov.b64 	{%r66, %r71}, %rd312;
	// begin inline asm
	shfl.sync.down.b32 %r65, %r66, %r72, %r73, %r74;
	// end inline asm
	// begin inline asm
	shfl.sync.down.b32 %r70, %r71, %r72, %r73, %r74;
	// end inline asm
	mov.b64 	%rd162, {%r65, %r70};
	setp.gt.s32 	%p50, %r54, 30;
	setp.lt.f32 	%p51, %f230, %f136;
	or.pred  	%p52, %p50, %p51;
	mov.f32 	%f231, %f230;
	mov.u64 	%rd313, %rd312;
	@%p52 bra 	$L__BB6_165;
	setp.gt.f32 	%p53, %f230, %f136;
	mov.f32 	%f231, %f136;
	mov.u64 	%rd313, %rd162;
	@%p53 bra 	$L__BB6_165;
	setp.lt.s64 	%p54, %rd312, %rd162;
	selp.f32 	%f231, %f230, %f136, %p54;
	min.s64 	%rd313, %rd312, %rd162;
$L__BB6_165:
	mov.b32 	%r76, %f231;
	mov.b32 	%r92, 2;
	mov.b32 	%r93, 31;
	mov.b32 	%r94, -1;
	// begin inline asm
	shfl.sync.down.b32 %r75, %r76, %r92, %r93, %r94;
	// end inline asm
	mov.b32 	%f139, %r75;
	// begin inline asm
	shfl.sync.down.b32 %r80, %r81, %r92, %r93, %r94;
	// end inline asm
	mov.b64 	{%r86, %r91}, %rd313;
	// begin inline asm
	shfl.sync.down.b32 %r85, %r86, %r92, %r93, %r94;
	// end inline asm
	// begin inline asm
	shfl.sync.down.b32 %r90, %r91, %r92, %r93, %r94;
	// end inline asm
	mov.b64 	%rd165, {%r85, %r90};
	setp.gt.s32 	%p55, %r54, 29;
	setp.lt.f32 	%p56, %f231, %f139;
	or.pred  	%p57, %p55, %p56;
	mov.f32 	%f232, %f231;
	mov.u64 	%rd314, %rd313;
	@%p57 bra 	$L__BB6_168;
	setp.gt.f32 	%p58, %f231, %f139;
	mov.f32 	%f232, %f139;
	mov.u64 	%rd314, %rd165;
	@%p58 bra 	$L__BB6_168;
	setp.lt.s64 	%p59, %rd313, %rd165;
	selp.f32 	%f232, %f231, %f139, %p59;
	min.s64 	%rd314, %rd313, %rd165;
$L__BB6_168:
	mov.b32 	%r96, %f232;
	mov.b32 	%r112, 4;
	mov.b32 	%r113, 31;
	mov.b32 	%r114, -1;
	// begin inline asm
	shfl.sync.down.b32 %r95, %r96, %r112, %r113, %r114;
	// end inline asm
	mov.b32 	%f142, %r95;
	// begin inline asm
	shfl.sync.down.b32 %r100, %r101, %r112, %r113, %r114;
	// end inline asm
	mov.b64 	{%r106, %r111}, %rd314;
	// begin inline asm
	shfl.sync.down.b32 %r105, %r106, %r112, %r113, %r114;
	// end inline asm
	// begin inline asm
	shfl.sync.down.b32 %r110, %r111, %r112, %r113, %r114;
	// end inline asm
	mov.b64 	%rd168, {%r105, %r110};
	setp.gt.s32 	%p60, %r54, 27;
	setp.lt.f32 	%p61, %f232, %f142;
	or.pred  	%p62, %p60, %p61;
	mov.f32 	%f233, %f232;
	mov.u64 	%rd315, %rd314;
	@%p62 bra 	$L__BB6_171;
	setp.gt.f32 	%p63, %f232, %f142;
	mov.f32 	%f233, %f142;
	mov.u64 	%rd315, %rd168;
	@%p63 bra 	$L__BB6_171;
	setp.lt.s64 	%p64, %rd314, %rd168;
	selp.f32 	%f233, %f232, %f142, %p64;
	min.s64 	%rd315, %rd314, %rd168;
$L__BB6_171:
	mov.b32 	%r116, %f233;
	mov.b32 	%r132, 8;
	mov.b32 	%r133, 31;
	mov.b32 	%r134, -1;
	// begin inline asm
	shfl.sync.down.b32 %r115, %r116, %r132, %r133, %r134;
	// end inline asm
	mov.b32 	%f145, %r115;
	// begin inline asm
	shfl.sync.down.b32 %r120, %r121, %r132, %r133, %r134;
	// end inline asm
	mov.b64 	{%r126, %r131}, %rd315;
	// begin inline asm
	shfl.sync.down.b32 %r125, %r126, %r132, %r133, %r134;
	// end inline asm
	// begin inline asm
	shfl.sync.down.b32 %r130, %r131, %r132, %r133, %r134;
	// end inline asm
	mov.b64 	%rd171, {%r125, %r130};
	setp.gt.s32 	%p65, %r54, 23;
	setp.lt.f32 	%p66, %f233, %f145;
	or.pred  	%p67, %p65, %p66;
	mov.f32 	%f234, %f233;
	mov.u64 	%rd316, %rd315;
	@%p67 bra 	$L__BB6_174;
	setp.gt.f32 	%p68, %f233, %f145;
	mov.f32 	%f234, %f145;
	mov.u64 	%rd316, %rd171;
	@%p68 bra 	$L__BB6_174;
	setp.lt.s64 	%p69, %rd315, %rd171;
	selp.f32 	%f234, %f233, %f145, %p69;
	min.s64 	%rd316, %rd315, %rd171;
$L__BB6_174:
	mov.b32 	%r136, %f234;
	mov.b32 	%r152, 16;
	mov.b32 	%r153, 31;
	mov.b32 	%r154, -1;
	// begin inline asm
	shfl.sync.down.b32 %r135, %r136, %r152, %r153, %r154;
	// end inline asm
	mov.b32 	%f148, %r135;
	// begin inline asm
	shfl.sync.down.b32 %r140, %r141, %r152, %r153, %r154;
	// end inline asm
	mov.b64 	{%r146, %r151}, %rd316;
	// begin inline asm
	shfl.sync.down.b32 %r145, %r146, %r152, %r153, %r154;
	// end inline asm
	// begin inline asm
	shfl.sync.down.b32 %r150, %r151, %r152, %r153, %r154;
	// end inline asm
	mov.b64 	%rd174, {%r145, %r150};
	setp.gt.s32 	%p70, %r54, 15;
	setp.lt.f32 	%p71, %f234, %f148;
	or.pred  	%p72, %p70, %p71;
	mov.f32 	%f242, %f234;
	mov.u64 	%rd324, %rd316;
	@%p72 bra 	$L__BB6_177;
	setp.gt.f32 	%p73, %f234, %f148;
	mov.f32 	%f242, %f148;
	mov.u64 	%rd324, %rd174;
	@%p73 bra 	$L__BB6_177;
	setp.lt.s64 	%p74, %rd316, %rd174;
	selp.f32 	%f242, %f234, %f148, %p74;
	min.s64 	%rd324, %rd316, %rd174;
$L__BB6_177:
	setp.ne.s32 	%p75, %r54, 0;
	@%p75 bra 	$L__BB6_179;
	shr.u32 	%r155, %r20, 1;
	and.b32  	%r156, %r155, 496;
	mov.u32 	%r157, _ZN6thrust24THRUST_300001_SM_1000_NS8cuda_cub4core6detail5shmemE;
	add.s32 	%r158, %r157, %r156;
	st.shared.f32 	[%r158+8], %f242;
	st.shared.u64 	[%r158+16], %rd324;
$L__BB6_179:
	bar.sync 	0;
	setp.ne.s32 	%p76, %r20, 0;
	@%p76 bra 	$L__BB6_201;
	ld.shared.f32 	%f151, [_ZN6thrust24THRUST_300001_SM_1000_NS8cuda_cub4core6detail5shmemE+24];
	ld.shared.u64 	%rd177, [_ZN6thrust24THRUST_300001_SM_1000_NS8cuda_cub4core6detail5shmemE+32];
	setp.lt.f32 	%p77, %f242, %f151;
	mov.f32 	%f236, %f242;
	mov.u64 	%rd318, %rd324;
	@%p77 bra 	$L__BB6_183;
	setp.lt.f32 	%p78, %f151, %f242;
	mov.f32 	%f236, %f151;
	mov.u64 	%rd318, %rd177;
	@%p78 bra 	$L__BB6_183;
	setp.lt.s64 	%p79, %rd324, %rd177;
	selp.f32 	%f236, %f242, %f151, %p79;
	min.s64 	%rd318, %rd324, %rd177;
$L__BB6_183:
	ld.shared.f32 	%f154, [_ZN6thrust24THRUST_300001_SM_1000_NS8cuda_cub4core6detail5shmemE+40];
	ld.shared.u64 	%rd180, [_ZN6thrust24THRUST_300001_SM_1000_NS8cuda_cub4core6detail5shmemE+48];
	setp.lt.f32 	%p80, %f236, %f154;
	mov.f32 	%f237, %f236;
	mov.u64 	%rd319, %rd318;
	@%p80 bra 	$L__BB6_186;
	setp.lt.f32 	%p81, %f154, %f236;
	mov.f32 	%f237, %f154;
	mov.u64 	%rd319, %rd180;
	@%p81 bra 	$L__BB6_186;
	setp.lt.s64 	%p82, %rd318, %rd180;
	selp.f32 	%f237, %f236, %f154, %p82;
	min.s64 	%rd319, %rd318, %rd180;
$L__BB6_186:
	ld.shared.f32 	%f157, [_ZN6thrust24THRUST_300001_SM_1000_NS8cuda_cub4core6detail5shmemE+56];
	ld.shared.u64 	%rd183, [_ZN6thrust24THRUST_300001_SM_1000_NS8cuda_cub4core6detail5shmemE+64];
	setp.lt.f32 	%p83, %f237, %f157;
	mov.f32 	%f238, %f237;
	mov.u64 	%rd320, %rd319;
	@%p83 bra 	$L__BB6_189;
	setp.lt.f32 	%p84, %f157, %f237;
	mov.f32 	%f238, %f157;
	mov.u64 	%rd320, %rd183;
	@%p84 bra 	$L__BB6_189;
	setp.lt.s64 	%p85, %rd319, %rd183;
	selp.f32 	%f238, %f237, %f157, %p85;
	min.s64 	%rd320, %rd319, %rd183;
$L__BB6_189:
	ld.shared.f32 	%f160, [_ZN6thrust24THRUST_300001_SM_1000_NS8cuda_cub4core6detail5shmemE+72];
	ld.shared.u64 	%rd186, [_ZN6thrust24THRUST_300001_SM_1000_NS8cuda_cub4core6detail5shmemE+80];
	setp.lt.f32 	%p86, %f238, %f160;
	mov.f32 	%f239, %f238;
	mov.u64 	%rd321, %rd320;
	@%p86 bra 	$L__BB6_192;
	setp.lt.f32 	%p87, %f160, %f238;
	mov.f32 	%f239, %f160;
	mov.u64 	%rd321, %rd186;
	@%p87 bra 	$L__BB6_192;
	setp.lt.s64 	%p88, %rd320, %rd186;
	selp.f32 	%f239, %f238, %f160, %p88;
	min.s64 	%rd321, %rd320, %rd186;
$L__BB6_192:
	ld.shared.f32 	%f163, [_ZN6thrust24THRUST_300001_SM_1000_NS8cuda_cub4core6detail5shmemE+88];
	ld.shared.u64 	%rd189, [_ZN6thrust24THRUST_300001_SM_1000_NS8cuda_cub4core6detail5shmemE+96];
	setp.lt.f32 	%p89, %f239, %f163;
	mov.f32 	%f240, %f239;
	mov.u64 	%rd322, %rd321;
	@%p89 bra 	$L__BB6_195;
	setp.lt.f32 	%p90, %f163, %f239;
	mov.f32 	%f240, %f163;
	mov.u64 	%rd322, %rd189;
	@%p90 bra 	$L__BB6_195;
	setp.lt.s64 	%p91, %rd321, %rd189;
	selp.f32 	%f240, %f239, %f163, %p91;
	min.s64 	%rd322, %rd321, %rd189;
$L__BB6_195:
	ld.shared.f32 	%f166, [_ZN6thrust24THRUST_300001_SM_1000_NS8cuda_cub4core6detail5shmemE+104];
	ld.shared.u64 	%rd192, [_ZN6thrust24THRUST_300001_SM_1000_NS8cuda_cub4core6detail5shmemE+112];
	setp.lt.f32 	%p92, %f240, %f166;
	mov.f32 	%f241, %f240;
	mov.u64 	%rd323, %rd322;
	@%p92 bra 	$L__BB6_198;
	setp.lt.f32 	%p93, %f166, %f240;
	mov.f32 	%f241, %f166;
	mov.u64 	%rd323, %rd192;
	@%p93 bra 	$L__BB6_198;
	setp.lt.s64 	%p94, %rd322, %rd192;
	selp.f32 	%f241, %f240, %f166, %p94;
	min.s64 	%rd323, %rd322, %rd192;
$L__BB6_198:
	ld.shared.f32 	%f169, [_ZN6thrust24THRUST_300001_SM_1000_NS8cuda_cub4core6detail5shmemE+120];
	ld.shared.u64 	%rd195, [_ZN6thrust24THRUST_300001_SM_1000_NS8cuda_cub4core6detail5shmemE+128];
	setp.lt.f32 	%p95, %f241, %f169;
	mov.f32 	%f242, %f241;
	mov.u64 	%rd324, %rd323;
	@%p95 bra 	$L__BB6_201;
	setp.lt.f32 	%p96, %f169, %f241;
	mov.f32 	%f242, %f169;
	mov.u64 	%rd324, %rd195;
	@%p96 bra 	$L__BB6_201;
	setp.lt.s64 	%p97, %rd323, %rd195;
	selp.f32 	%f242, %f241, %f169, %p97;
	min.s64 	%rd324, %rd323, %rd195;
$L__BB6_201:
	mov.u32 	%r389, %tid.x;
	setp.ne.s32 	%p224, %r389, 0;
	@%p224 bra 	$L__BB6_203;
	ld.param.u64 	%rd254, [_ZN6thrust24THRUST_300001_SM_1000_NS8cuda_cub4core6detail13_kernel_agentINS1_8__reduce11ReduceAgentINS0_12zip_iteratorIN4cuda3std3__45tupleIJNS0_6detail15normal_iteratorINS0_10device_ptrIfEEEENS0_17counting_iteratorIlNS0_11use_defaultESI_SI_EEEEEEEPNSB_IJflEEESM_lNS1_9__extrema9arg_min_fIflNSA_4lessIfEEEEEEJSL_SN_lN3cub18CUB_300001_SM_100013GridEvenShareIlEENSV_9GridQueueIyEESS_EEEvDpT0__param_1];
	cvta.to.global.u64 	%rd251, %rd254;
	mul.wide.u32 	%rd252, %r1, 16;
	add.s64 	%rd253, %rd251, %rd252;
	st.global.f32 	[%rd253], %f242;
	st.global.u64 	[%rd253+8], %rd324;
$L__BB6_203:
	ret;

}
	// .globl	_ZN6thrust24THRUST_300001_SM_1000_NS8cuda_cub4core6detail13_kernel_agentINS1_8__reduce10DrainAgentIlEEJN3cub18CUB_300001_SM_10009GridQueueIyEElEEEvDpT0_
.visible .entry _ZN6thrust24THRUST_300001_SM_1000_NS8cuda_cub4core6detail13_kernel_agentINS1_8__reduce10DrainAgentIlEEJN3cub18CUB_300001_SM_10009GridQueueIyEElEEEvDpT0_(
	.param .align 8 .b8 _ZN6thrust24THRUST_300001_SM_1000_NS8cuda_cub4core6detail13_kernel_agentINS1_8__reduce10DrainAgentIlEEJN3cub18CUB_300001_SM_10009GridQueueIyEElEEEvDpT0__param_0[8],
	.param .u64 _ZN6thrust24THRUST_300001_SM_1000_NS8cuda_cub4core6detail13_kernel_agentINS1_8__reduce10DrainAgentIlEEJN3cub18CUB_300001_SM_10009GridQueueIyEElEEEvDpT0__param_1
)
.maxntid 1
{
	.reg .b64 	%rd<5>;

	ld.param.u64 	%rd1, [_ZN6thrust24THRUST_300001_SM_1000_NS8cuda_cub4core6detail13_kernel_agentINS1_8__reduce10DrainAgentIlEEJN3cub18CUB_300001_SM_10009GridQueueIyEElEEEvDpT0__param_0];
	ld.param.u64 	%rd2, [_ZN6thrust24THRUST_300001_SM_1000_NS8cuda_cub4core6detail13_kernel_agentINS1_8__reduce10DrainAgentIlEEJN3cub18CUB_300001_SM_10009GridQueueIyEElEEEvDpT0__param_1];
	cvta.to.global.u64 	%rd3, %rd1;
	st.global.u64 	[%rd3], %rd2;
	mov.b64 	%rd4, 0;
	st.global.u64 	[%rd3+8], %rd4;
	ret;

}
	// .globl	_ZN6thrust24THRUST_300001_SM_1000_NS8cuda_cub4core6detail13_kernel_agentINS1_8__reduce11ReduceAgentIPN4cuda3std3__45tupleIJflEEESC_SB_lNS1_9__extrema9arg_min_fIflNS9_4lessIfEEEEEEJSC_SC_iSH_EEEvDpT0_
.visible .entry _ZN6thrust24THRUST_300001_SM_1000_NS8cuda_cub4core6detail13_kernel_agentINS1_8__reduce11ReduceAgentIPN4cuda3std3__45tupleIJflEEESC_SB_lNS1_9__extrema9arg_min_fIflNS9_4lessIfEEEEEEJSC_SC_iSH_EEEvDpT0_(
	.param .u64 .ptr .align 1 _ZN6thrust24THRUST_300001_SM_1000_NS8cuda_cub4core6detail13_kernel_agentINS1_8__reduce11ReduceAgentIPN4cuda3std3__45tupleIJflEEESC_SB_lNS1_9__extrema9arg_min_fIflNS9_4lessIfEEEEEEJSC_SC_iSH_EEEvDpT0__param_0,
	.param .u64 .ptr .align 1 _ZN6thrust24THRUST_300001_SM_1000_NS8cuda_cub4core6detail13_kernel_agentINS1_8__reduce11ReduceAgentIPN4cuda3std3__45tupleIJflEEESC_SB_lNS1_9__extrema9arg_min_fIflNS9_4lessIfEEEEEEJSC_SC_iSH_EEEvDpT0__param_1,
	.param .u32 _ZN6thrust24THRUST_300001_SM_1000_NS8cuda_cub4core6detail13_kernel_agentINS1_8__reduce11ReduceAgentIPN4cuda3std3__45tupleIJflEEESC_SB_lNS1_9__extrema9arg_min_fIflNS9_4lessIfEEEEEEJSC_SC_iSH_EEEvDpT0__param_2,
	.param .align 1 .b8 _ZN6thrust24THRUST_300001_SM_1000_NS8cuda_cub4core6detail13_kernel_agentINS1_8__reduce11ReduceAgentIPN4cuda3std3__45tupleIJflEEESC_SB_lNS1_9__extrema9arg_min_fIflNS9_4lessIfEEEEEEJSC_SC_iSH_EEEvDpT0__param_3[1]
)
.maxntid 256
{
	.reg .pred 	%p<260>;
	.reg .b32 	%r<436>;
	.reg .b32 	%f<293>;
	.reg .b64 	%rd<479>;

	ld.param.u64 	%rd236, [_ZN6thrust24THRUST_300001_SM_1000_NS8cuda_cub4core6detail13_kernel_agentINS1_8__reduce11ReduceAgentIPN4cuda3std3__45tupleIJflEEESC_SB_lNS1_9__extrema9arg_min_fIflNS9_4lessIfEEEEEEJSC_SC_iSH_EEEvDpT0__param_0];
	ld.param.u32 	%r29, [_ZN6thrust24THRUST_300001_SM_1000_NS8cuda_cub4core6detail13_kernel_agentINS1_8__reduce11ReduceAgentIPN4cuda3std3__45tupleIJflEEESC_SB_lNS1_9__extrema9arg_min_fIflNS9_4lessIfEEEEEEJSC_SC_iSH_EEEvDpT0__param_2];
	cvt.s64.s32 	%rd1, %r29;
	setp.eq.s32 	%p1, %r29, 0;
	@%p1 bra 	$L__BB8_238;
	setp.gt.s32 	%p2, %r29, 1279;
	@%p2 bra 	$L__BB8_111;
	mov.u32 	%r1, %tid.x;
	setp.ge.s32 	%p133, %r1, %r29;
	mov.f32 	%f224, 0f00000000;
	mov.b64 	%rd402, 0;
	mov.u32 	%r430, %r1;
	@%p133 bra 	$L__BB8_4;
	mul.wide.u32 	%rd366, %r1, 16;
	add.s64 	%rd363, %rd236, %rd366;
	// begin inline asm
	ld.global.nc.u64 %rd362, [%rd363];
	// end inline asm
	mov.b64 	{%r191, %r192}, %rd362;
	mov.b32 	%f224, %r191;
	add.s64 	%rd365, %rd363, 8;
	// begin inline asm
	ld.global.nc.u64 %rd402, [%rd365];
	// end inline asm
	add.s32 	%r430, %r1, 256;
$L__BB8_4:
	setp.ge.s32 	%p134, %r430, %r29;
	@%p134 bra 	$L__BB8_25;
	not.b32 	%r193, %r430;
	add.s32 	%r4, %r29, %r193;
	and.b32  	%r194, %r4, 768;
	setp.eq.s32 	%p135, %r194, 768;
	@%p135 bra 	$L__BB8_11;
	mul.wide.u32 	%rd368, %r430, 16;
	add.s64 	%rd393, %rd236, %rd368;
	shr.u32 	%r195, %r4, 8;
	add.s32 	%r196, %r195, 1;
	and.b32  	%r197, %r196, 3;
	neg.s32 	%r428, %r197;
$L__BB8_7:
	.pragma "nounroll";
	mov.u64 	%rd6, %rd402;
	mov.f32 	%f3, %f224;
	// begin inline asm
	ld.global.nc.u64 %rd369, [%rd393];
	// end inline asm
	mov.b64 	{%r198, %r199}, %rd369;
	mov.b32 	%f4, %r198;
	add.s64 	%rd372, %rd393, 8;
	// begin inline asm
	ld.global.nc.u64 %rd371, [%rd372];
	// end inline asm
	setp.lt.f32 	%p136, %f3, %f4;
	@%p136 bra 	$L__BB8_10;
	setp.lt.f32 	%p137, %f4, %f3;
	mov.u64 	%rd402, %rd371;
	mov.f32 	%f224, %f4;
	@%p137 bra 	$L__BB8_10;
	setp.lt.s64 	%p138, %rd6, %rd371;
	min.s64 	%rd402, %rd6, %rd371;
	selp.f32 	%f224, %f3, %f4, %p138;
$L__BB8_10:
	add.s32 	%r430, %r430, 256;
	add.s64 	%rd393, %rd393, 4096;
	add.s32 	%r428, %r428, 1;
	setp.ne.s32 	%p139, %r428, 0;
	@%p139 bra 	$L__BB8_7;
$L__BB8_11:
	setp.lt.u32 	%p140, %r4, 768;
	@%p140 bra 	$L__BB8_25;
$L__BB8_12:
	mul.wide.s32 	%rd377, %r430, 16;
	add.s64 	%rd374, %rd236, %rd377;
	// begin inline asm
	ld.global.nc.u64 %rd373, [%rd374];
	// end inline asm
	mov.b64 	{%r200, %r201}, %rd373;
	mov.b32 	%f10, %r200;
	add.s64 	%rd376, %rd374, 8;
	// begin inline asm
	ld.global.nc.u64 %rd375, [%rd376];
	// end inline asm
	setp.lt.f32 	%p141, %f224, %f10;
	mov.u64 	%rd399, %rd402;
	mov.f32 	%f221, %f224;
	@%p141 bra 	$L__BB8_15;
	setp.lt.f32 	%p142, %f10, %f224;
	mov.u64 	%rd399, %rd375;
	mov.f32 	%f221, %f10;
	@%p142 bra 	$L__BB8_15;
	setp.lt.s64 	%p143, %rd402, %rd375;
	min.s64 	%rd399, %rd402, %rd375;
	selp.f32 	%f221, %f224, %f10, %p143;
$L__BB8_15:
	add.s64 	%rd379, %rd374, 4096;
	// begin inline asm
	ld.global.nc.u64 %rd378, [%rd379];
	// end inline asm
	mov.b64 	{%r202, %r203}, %rd378;
	mov.b32 	%f13, %r202;
	add.s64 	%rd381, %rd374, 4104;
	// begin inline asm
	ld.global.nc.u64 %rd380, [%rd381];
	// end inline asm
	setp.lt.f32 	%p144, %f221, %f13;
	mov.u64 	%rd400, %rd399;
	mov.f32 	%f222, %f221;
	@%p144 bra 	$L__BB8_18;
	setp.lt.f32 	%p145, %f13, %f221;
	mov.u64 	%rd400, %rd380;
	mov.f32 	%f222, %f13;
	@%p145 bra 	$L__BB8_18;
	setp.lt.s64 	%p146, %rd399, %rd380;
	min.s64 	%rd400, %rd399, %rd380;
	selp.f32 	%f222, %f221, %f13, %p146;
$L__BB8_18:
	add.s64 	%rd383, %rd374, 8192;
	// begin inline asm
	ld.global.nc.u64 %rd382, [%rd383];
	// end inline asm
	mov.b64 	{%r204, %r205}, %rd382;
	mov.b32 	%f16, %r204;
	add.s64 	%rd385, %rd374, 8200;
	// begin inline asm
	ld.global.nc.u64 %rd384, [%rd385];
	// end inline asm
	setp.lt.f32 	%p147, %f222, %f16;
	mov.u64 	%rd401, %rd400;
	mov.f32 	%f223, %f222;
	@%p147 bra 	$L__BB8_21;
	setp.lt.f32 	%p148, %f16, %f222;
	mov.u64 	%rd401, %rd384;
	mov.f32 	%f223, %f16;
	@%p148 bra 	$L__BB8_21;
	setp.lt.s64 	%p149, %rd400, %rd384;
	min.s64 	%rd401, %rd400, %rd384;
	selp.f32 	%f223, %f222, %f16, %p149;
$L__BB8_21:
	add.s64 	%rd387, %rd374, 12288;
	// begin inline asm
	ld.global.nc.u64 %rd386, [%rd387];
	// end inline asm
	mov.b64 	{%r206, %r207}, %rd386;
	mov.b32 	%f19, %r206;
	add.s64 	%rd389, %rd374, 12296;
	// begin inline asm
	ld.global.nc.u64 %rd388, [%rd389];
	// end inline asm
	setp.lt.f32 	%p150, %f223, %f19;
	mov.u64 	%rd402, %rd401;
	mov.f32 	%f224, %f223;
	@%p150 bra 	$L__BB8_24;
	setp.lt.f32 	%p151, %f19, %f223;
	mov.u64 	%rd402, %rd388;
	mov.f32 	%f224, %f19;
	@%p151 bra 	$L__BB8_24;
	setp.lt.s64 	%p152, %rd401, %rd388;
	min.s64 	%rd402, %rd401, %rd388;
	selp.f32 	%f224, %f223, %f19, %p152;
$L__BB8_24:
	add.s32 	%r430, %r430, 1024;
	setp.lt.s32 	%p153, %r430, %r29;
	@%p153 bra 	$L__BB8_12;
$L__BB8_25:
	setp.lt.s32 	%p154, %r29, 256;
	@%p154 bra 	$L__BB8_65;
	// begin inline asm
	mov.u32 %r321, %laneid;
	// end inline asm
	mov.b32 	%r323, %f224;
	mov.b32 	%r339, 1;
	mov.b32 	%r340, 31;
	mov.b32 	%r341, -1;
	// begin inline asm
	shfl.sync.down.b32 %r322, %r323, %r339, %r340, %r341;
	// end inline asm
	mov.b32 	%f23, %r322;
	// begin inline asm
	shfl.sync.down.b32 %r327, %r328, %r339, %r340, %r341;
	// end inline asm
	mov.b64 	{%r333, %r338}, %rd402;
	// begin inline asm
	shfl.sync.down.b32 %r332, %r333, %r339, %r340, %r341;
	// end inline asm
	// begin inline asm
	shfl.sync.down.b32 %r337, %r338, %r339, %r340, %r341;
	// end inline asm
	mov.b64 	%rd28, {%r332, %r337};
	setp.gt.s32 	%p211, %r321, 30;
	setp.lt.f32 	%p212, %f224, %f23;
	or.pred  	%p213, %p211, %p212;
	mov.u64 	%rd404, %rd402;
	mov.f32 	%f226, %f224;
	@%p213 bra 	$L__BB8_29;
	setp.gt.f32 	%p214, %f224, %f23;
	mov.u64 	%rd404, %rd28;
	mov.f32 	%f226, %f23;
	@%p214 bra 	$L__BB8_29;
	setp.lt.s64 	%p215, %rd402, %rd28;
	min.s64 	%rd404, %rd402, %rd28;
	selp.f32 	%f226, %f224, %f23, %p215;
$L__BB8_29:
	mov.b32 	%r343, %f226;
	mov.b32 	%r359, 2;
	mov.b32 	%r360, 31;
	mov.b32 	%r361, -1;
	// begin inline asm
	shfl.sync.down.b32 %r342, %r343, %r359, %r360, %r361;
	// end inline asm
	mov.b32 	%f26, %r342;
	// begin inline asm
	shfl.sync.down.b32 %r347, %r348, %r359, %r360, %r361;
	// end inline asm
	mov.b64 	{%r353, %r358}, %rd404;
	// begin inline asm
	shfl.sync.down.b32 %r352, %r353, %r359, %r360, %r361;
	// end inline asm
	// begin inline asm
	shfl.sync.down.b32 %r357, %r358, %r359, %r360, %r361;
	// end inline asm
	mov.b64 	%rd31, {%r352, %r357};
	setp.gt.s32 	%p216, %r321, 29;
	setp.lt.f32 	%p217, %f226, %f26;
	or.pred  	%p218, %p216, %p217;
	mov.u64 	%rd405, %rd404;
	mov.f32 	%f227, %f226;
	@%p218 bra 	$L__BB8_32;
	setp.gt.f32 	%p219, %f226, %f26;
	mov.u64 	%rd405, %rd31;
	mov.f32 	%f227, %f26;
	@%p219 bra 	$L__BB8_32;
	setp.lt.s64 	%p220, %rd404, %rd31;
	min.s64 	%rd405, %rd404, %rd31;
	selp.f32 	%f227, %f226, %f26, %p220;
$L__BB8_32:
	mov.b32 	%r363, %f227;
	mov.b32 	%r379, 4;
	mov.b32 	%r380, 31;
	mov.b32 	%r381, -1;
	// begin inline asm
	shfl.sync.down.b32 %r362, %r363, %r379, %r380, %r381;
	// end inline asm
	mov.b32 	%f29, %r362;
	// begin inline asm
	shfl.sync.down.b32 %r367, %r368, %r379, %r380, %r381;
	// end inline asm
	mov.b64 	{%r373, %r378}, %rd405;
	// begin inline asm
	shfl.sync.down.b32 %r372, %r373, %r379, %r380, %r381;
	// end inline asm
	// begin inline asm
	shfl.sync.down.b32 %r377, %r378, %r379, %r380, %r381;
	// end inline asm
	mov.b64 	%rd34, {%r372, %r377};
	setp.gt.s32 	%p221, %r321, 27;
	setp.lt.f32 	%p222, %f227, %f29;
	or.pred  	%p223, %p221, %p222;
	mov.u64 	%rd406, %rd405;
	mov.f32 	%f228, %f227;
	@%p223 bra 	$L__BB8_35;
	setp.gt.f32 	%p224, %f227, %f29;
	mov.u64 	%rd406, %rd34;
	mov.f32 	%f228, %f29;
	@%p224 bra 	$L__BB8_35;
	setp.lt.s64 	%p225, %rd405, %rd34;
	min.s64 	%rd406, %rd405, %rd34;
	selp.f32 	%f228, %f227, %f29, %p225;
$L__BB8_35:
	mov.b32 	%r383, %f228;
	mov.b32 	%r399, 8;
	mov.b32 	%r400, 31;
	mov.b32 	%r401, -1;
	// begin inline asm
	shfl.sync.down.b32 %r382, %r383, %r399, %r400, %r401;
	// end inline asm
	mov.b32 	%f32, %r382;
	// begin inline asm
	shfl.sync.down.b32 %r387, %r388, %r399, %r400, %r401;
	// end inline asm
	mov.b64 	{%r393, %r398}, %rd406;
	// begin inline asm
	shfl.sync.down.b32 %r392, %r393, %r399, %r400, %r401;
	// end inline asm
	// begin inline asm
	shfl.sync.down.b32 %r397, %r398, %r399, %r400, %r401;
	// end inline asm
	mov.b64 	%rd37, {%r392, %r397};
	setp.gt.s32 	%p226, %r321, 23;
	setp.lt.f32 	%p227, %f228, %f32;
	or.pred  	%p228, %p226, %p227;
	mov.u64 	%rd407, %rd406;
	mov.f32 	%f229, %f228;
	@%p228 bra 	$L__BB8_38;
	setp.gt.f32 	%p229, %f228, %f32;
	mov.u64 	%rd407, %rd37;
	mov.f32 	%f229, %f32;
	@%p229 bra 	$L__BB8_38;
	setp.lt.s64 	%p230, %rd406, %rd37;
	min.s64 	%rd407, %rd406, %rd37;
	selp.f32 	%f229, %f228, %f32, %p230;
$L__BB8_38:
	mov.b32 	%r403, %f229;
	mov.b32 	%r419, 16;
	mov.b32 	%r420, 31;
	mov.b32 	%r421, -1;
	// begin inline asm
	shfl.sync.down.b32 %r402, %r403, %r419, %r420, %r421;
	// end inline asm
	mov.b32 	%f35, %r402;
	// begin inline asm
	shfl.sync.down.b32 %r407, %r408, %r419, %r420, %r421;
	// end inline asm
	mov.b64 	{%r413, %r418}, %rd407;
	// begin inline asm
	shfl.sync.down.b32 %r412, %r413, %r419, %r420, %r421;
	// end inline asm
	// begin inline asm
	shfl.sync.down.b32 %r417, %r418, %r419, %r420, %r421;
	// end inline asm
	mov.b64 	%rd40, {%r412, %r417};
	setp.gt.s32 	%p231, %r321, 15;
	setp.lt.f32 	%p232, %f229, %f35;
	or.pred  	%p233, %p231, %p232;
	mov.u64 	%rd478, %rd407;
	mov.f32 	%f292, %f229;
	@%p233 bra 	$L__BB8_41;
	setp.gt.f32 	%p234, %f229, %f35;
	mov.u64 	%rd478, %rd40;
	mov.f32 	%f292, %f35;
	@%p234 bra 	$L__BB8_41;
	setp.lt.s64 	%p235, %rd407, %rd40;
	min.s64 	%rd478, %rd407, %rd40;
	selp.f32 	%f292, %f229, %f35, %p235;
$L__BB8_41:
	setp.ne.s32 	%p236, %r321, 0;
	@%p236 bra 	$L__BB8_43;
	shr.u32 	%r422, %r1, 1;
	and.b32  	%r423, %r422, 496;
	mov.u32 	%r424, _ZN6thrust24THRUST_300001_SM_1000_NS8cuda_cub4core6detail5shmemE;
	add.s32 	%r425, %r424, %r423;
	st.shared.f32 	[%r425+8], %f292;
	st.shared.u64 	[%r425+16], %rd478;
$L__BB8_43:
	bar.sync 	0;
	setp.ne.s32 	%p237, %r1, 0;
	@%p237 bra 	$L__BB8_236;
	ld.shared.f32 	%f38, [_ZN6thrust24THRUST_300001_SM_1000_NS8cuda_cub4core6detail5shmemE+24];
	ld.shared.u64 	%rd43, [_ZN6thrust24THRUST_300001_SM_1000_NS8cuda_cub4core6detail5shmemE+32];
	setp.lt.f32 	%p238, %f292, %f38;
	mov.u64 	%rd409, %rd478;
	mov.f32 	%f231, %f292;
	@%p238 bra 	$L__BB8_47;
	setp.lt.f32 	%p239, %f38, %f292;
	mov.u64 	%rd409, %rd43;
	mov.f32 	%f231, %f38;
	@%p239 bra 	$L__BB8_47;
	setp.lt.s64 	%p240, %rd478, %rd43;
	min.s64 	%rd409, %rd478, %rd43;
	selp.f32 	%f231, %f292, %f38, %p240;
$L__BB8_47:
	ld.shared.f32 	%f41, [_ZN6thrust24THRUST_300001_SM_1000_NS8cuda_cub4core6detail5shmemE+40];
	ld.shared.u64 	%rd46, [_ZN6thrust24THRUST_300001_SM_1000_NS8cuda_cub4core6detail5shmemE+48];
	setp.lt.f32 	%p241, %f231, %f41;
	mov.u64 	%rd410, %rd409;
	mov.f32 	%f232, %f231;
	@%p241 bra 	$L__BB8_50;
	setp.lt.f32 	%p242, %f41, %f231;
	mov.u64 	%rd410, %rd46;
	mov.f32 	%f232, %f41;
	@%p242 bra 	$L__BB8_50;
	setp.lt.s64 	%p243, %rd409, %rd46;
	min.s64 	%rd410, %rd409, %rd46;
	selp.f32 	%f232, %f231, %f41, %p243;
$L__BB8_50:
	ld.shared.f32 	%f44, [_ZN6thrust24THRUST_300001_SM_1000_NS8cuda_cub4core6detail5shmemE+56];
	ld.shared.u64 	%rd49, [_ZN6thrust24THRUST_300001_SM_1000_NS8cuda_cub4core6detail5shmemE+64];
	setp.lt.f32 	%p244, %f232, %f44;
	mov.u64 	%rd411, %rd410;
	mov.f32 	%f233, %f232;
	@%p244 bra 	$L__BB8_53;
	setp.lt.f32 	%p245, %f44, %f232;
	mov.u64 	%rd411, %rd49;
	mov.f32 	%f233, %f44;
	@%p245 bra 	$L__BB8_53;
	setp.lt.s64 	%p246, %rd410, %rd49;
	min.s64 	%rd411, %rd410, %rd49;
	selp.f32 	%f233, %f232, %f44, %p246;
$L__BB8_53:
	ld.shared.f32 	%f47, [_ZN6thrust24THRUST_300001_SM_1000_NS8cuda_cub4core6detail5shmemE+72];
	ld.shared.u64 	%rd52, [_ZN6thrust24THRUST_300001_SM_1000_NS8cuda_cub4core6detail5shmemE+80];
	setp.lt.f32 	%p247, %f233, %f47;
	mov.u64 	%rd412, %rd411;
	mov.f32 	%f234, %f233;
	@%p247 bra 	$L__BB8_56;
	setp.lt.f32 	%p248, %f47, %f233;
	mov.u64 	%rd412, %rd52;
	mov.f32 	%f234, %f47;
	@%p248 bra 	$L__BB8_56;
	setp.lt.s64 	%p249, %rd411, %rd52;
	min.s64 	%rd412, %rd411, %rd52;
	selp.f32 	%f234, %f233, %f47, %p249;
$L__BB8_56:
	ld.shared.f32 	%f50, [_ZN6thrust24THRUST_300001_SM_1000_NS8cuda_cub4core6detail5shmemE+88];
	ld.shared.u64 	%rd55, [_ZN6thrust24THRUST_300001_SM_1000_NS8cuda_cub4core6detail5shmemE+96];
	setp.lt.f32 	%p250, %f234, %f50;
	mov.u64 	%rd413, %rd412;
	mov.f32 	%f235, %f234;
	@%p250 bra 	$L__BB8_59;
	setp.lt.f32 	%p251, %f50, %f234;
	mov.u64 	%rd413, %rd55;
	mov.f32 	%f235, %f50;
	@%p251 bra 	$L__BB8_59;
	setp.lt.s64 	%p252, %rd412, %rd55;
	min.s64 	%rd413, %rd412, %rd55;
	selp.f32 	%f235, %f234, %f50, %p252;
$L__BB8_59:
	ld.shared.f32 	%f53, [_ZN6thrust24THRUST_300001_SM_1000_NS8cuda_cub4core6detail5shmemE+104];
	ld.shared.u64 	%rd58, [_ZN6thrust24THRUST_300001_SM_1000_NS8cuda_cub4core6detail5shmemE+112];
	setp.lt.f32 	%p253, %f235, %f53;
	mov.u64 	%rd414, %rd413;
	mov.f32 	%f236, %f235;
	@%p253 bra 	$L__BB8_62;
	setp.lt.f32 	%p254, %f53, %f235;
	mov.u64 	%rd414, %rd58;
	mov.f32 	%f236, %f53;
	@%p254 bra 	$L__BB8_62;
	setp.lt.s64 	%p255, %rd413, %rd58;
	min.s64 	%rd414, %rd413, %rd58;
	selp.f32 	%f236, %f235, %f53, %p255;
$L__BB8_62:
	ld.shared.f32 	%f56, [_ZN6thrust24THRUST_300001_SM_1000_NS8cuda_cub4core6detail5shmemE+120];
	ld.shared.u64 	%rd61, [_ZN6thrust24THRUST_300001_SM_1000_NS8cuda_cub4core6detail5shmemE+128];
	setp.lt.f32 	%p256, %f236, %f56;
	mov.f32 	%f292, %f236;
	mov.u64 	%rd478, %rd414;
	@%p256 bra 	$L__BB8_236;
	setp.lt.f32 	%p257, %f56, %f236;
	mov.f32 	%f292, %f56;
	mov.u64 	%rd478, %rd61;
	@%p257 bra 	$L__BB8_236;
	setp.lt.s64 	%p258, %rd414, %rd61;
	min.s64 	%rd478, %rd414, %rd61;
	selp.f32 	%f292, %f236, %f56, %p258;
	bra.uni 	$L__BB8_236;
$L__BB8_65:
	// begin inline asm
	mov.u32 %r208, %laneid;
	// end inline asm
	and.b32  	%r229, %r1, 992;
	add.s32 	%r230, %r229, 32;
	setp.gt.s32 	%p155, %r230, %r29;
	not.b32 	%r231, %r229;
	add.s32 	%r232, %r29, %r231;
	selp.b32 	%r227, %r232, 31, %p155;
	mov.b32 	%r210, %f224;
	mov.b32 	%r226, 1;
	mov.b32 	%r228, -1;
	// begin inline asm
	shfl.sync.down.b32 %r209, %r210, %r226, %r227, %r228;
	// end inline asm
	mov.b32 	%f58, %r209;
	// begin inline asm
	shfl.sync.down.b32 %r214, %r215, %r226, %r227, %r228;
	// end inline asm
	mov.b64 	{%r220, %r225}, %rd402;
	// begin inline asm
	shfl.sync.down.b32 %r219, %r220, %r226, %r227, %r228;
	// end inline asm
	// begin inline asm
	shfl.sync.down.b32 %r224, %r225, %r226, %r227, %r228;
	// end inline asm
	mov.b64 	%rd63, {%r219, %r224};
	setp.ge.s32 	%p156, %r208, %r227;
	setp.lt.f32 	%p157, %f224, %f58;
	or.pred  	%p158, %p156, %p157;
	mov.u64 	%rd415, %rd402;
	mov.f32 	%f237, %f224;
	@%p158 bra 	$L__BB8_68;
	setp.gt.f32 	%p159, %f224, %f58;
	mov.u64 	%rd415, %rd63;
	mov.f32 	%f237, %f58;
	@%p159 bra 	$L__BB8_68;
	setp.lt.s64 	%p160, %rd402, %rd63;
	min.s64 	%rd415, %rd402, %rd63;
	selp.f32 	%f237, %f224, %f58, %p160;
$L__BB8_68:
	mov.b32 	%r234, %f237;
	mov.b32 	%r250, 2;
	mov.b32 	%r252, -1;
	// begin inline asm
	shfl.sync.down.b32 %r233, %r234, %r250, %r227, %r252;
	// end inline asm
	mov.b32 	%f61, %r233;
	// begin inline asm
	shfl.sync.down.b32 %r238, %r239, %r250, %r227, %r252;
	// end inline asm
	mov.b64 	{%r244, %r249}, %rd415;
	// begin inline asm
	shfl.sync.down.b32 %r243, %r244, %r250, %r227, %r252;
	// end inline asm
	// begin inline asm
	shfl.sync.down.b32 %r248, %r249, %r250, %r227, %r252;
	// end inline asm
	mov.b64 	%rd66, {%r243, %r248};
	add.s32 	%r253, %r208, 2;
	setp.gt.s32 	%p161, %r253, %r227;
	setp.lt.f32 	%p162, %f237, %f61;
	or.pred  	%p163, %p161, %p162;
	mov.u64 	%rd416, %rd415;
	mov.f32 	%f238, %f237;
	@%p163 bra 	$L__BB8_71;
	setp.gt.f32 	%p164, %f237, %f61;
	mov.u64 	%rd416, %rd66;
	mov.f32 	%f238, %f61;
	@%p164 bra 	$L__BB8_71;
	setp.lt.s64 	%p165, %rd415, %rd66;
	min.s64 	%rd416, %rd415, %rd66;
	selp.f32 	%f238, %f237, %f61, %p165;
$L__BB8_71:
	mov.b32 	%r255, %f238;
	mov.b32 	%r271, 4;
	mov.b32 	%r273, -1;
	// begin inline asm
	shfl.sync.down.b32 %r254, %r255, %r271, %r227, %r273;
	// end inline asm
	mov.b32 	%f64, %r254;
	// begin inline asm
	shfl.sync.down.b32 %r259, %r260, %r271, %r227, %r273;
	// end inline asm
	mov.b64 	{%r265, %r270}, %rd416;
	// begin inline asm
	shfl.sync.down.b32 %r264, %r265, %r271, %r227, %r273;
	// end inline asm
	// begin inline asm
	shfl.sync.down.b32 %r269, %r270, %r271, %r227, %r273;
	// end inline asm
	mov.b64 	%rd69, {%r264, %r269};
	add.s32 	%r274, %r208, 4;
	setp.gt.s32 	%p166, %r274, %r227;
	setp.lt.f32 	%p167, %f238, %f64;
	or.pred  	%p168, %p166, %p167;
	mov.f32 	%f239, %f238;
	mov.u64 	%rd417, %rd416;
	@%p168 bra 	$L__BB8_74;
	setp.gt.f32 	%p169, %f238, %f64;
	mov.f32 	%f239, %f64;
	mov.u64 	%rd417, %rd69;
	@%p169 bra 	$L__BB8_74;
	setp.lt.s64 	%p170, %rd416, %rd69;
	selp.f32 	%f239, %f238, %f64, %p170;
	min.s64 	%rd417, %rd416, %rd69;
$L__BB8_74:
	mov.b32 	%r276, %f239;
	mov.b32 	%r292, 8;
	mov.b32 	%r294, -1;
	// begin inline asm
	shfl.sync.down.b32 %r275, %r276, %r292, %r227, %r294;
	// end inline asm
	mov.b32 	%f67, %r275;
	// begin inline asm
	shfl.sync.down.b32 %r280, %r281, %r292, %r227, %r294;
	// end inline asm
	mov.b64 	{%r286, %r291}, %rd417;
	// begin inline asm
	shfl.sync.down.b32 %r285, %r286, %r292, %r227, %r294;
	// end inline asm
	// begin inline asm
	shfl.sync.down.b32 %r290, %r291, %r292, %r227, %r294;
	// end inline asm
	mov.b64 	%rd72, {%r285, %r290};
	add.s32 	%r295, %r208, 8;
	setp.gt.s32 	%p171, %r295, %r227;
	setp.lt.f32 	%p172, %f239, %f67;
	or.pred  	%p173, %p171, %p172;
	mov.f32 	%f240, %f239;
	mov.u64 	%rd418, %rd417;
	@%p173 bra 	$L__BB8_77;
	setp.gt.f32 	%p174, %f239, %f67;
	mov.f32 	%f240, %f67;
	mov.u64 	%rd418, %rd72;
	@%p174 bra 	$L__BB8_77;
	setp.lt.s64 	%p175, %rd417, %rd72;
	selp.f32 	%f240, %f239, %f67, %p175;
	min.s64 	%rd418, %rd417, %rd72;
$L__BB8_77:
	mov.b32 	%r297, %f240;
	mov.b32 	%r313, 16;
	mov.b32 	%r315, -1;
	// begin inline asm
	shfl.sync.down.b32 %r296, %r297, %r313, %r227, %r315;
	// end inline asm
	mov.b32 	%f70, %r296;
	// begin inline asm
	shfl.sync.down.b32 %r301, %r302, %r313, %r227, %r315;
	// end inline asm
	mov.b64 	{%r307, %r312}, %rd418;
	// begin inline asm
	shfl.sync.down.b32 %r306, %r307, %r313, %r227, %r315;
	// end inline asm
	// begin inline asm
	shfl.sync.down.b32 %r311, %r312, %r313, %r227, %r315;
	// end inline asm
	mov.b64 	%rd75, {%r306, %r311};
	add.s32 	%r316, %r208, 16;
	setp.gt.s32 	%p176, %r316, %r227;
	setp.lt.f32 	%p177, %f240, %f70;
	or.pred  	%p178, %p176, %p177;
	mov.f32 	%f292, %f240;
	mov.u64 	%rd478, %rd418;
	@%p178 bra 	$L__BB8_80;
	setp.gt.f32 	%p179, %f240, %f70;
	mov.f32 	%f292, %f70;
	mov.u64 	%rd478, %rd75;
	@%p179 bra 	$L__BB8_80;
	setp.lt.s64 	%p180, %rd418, %rd75;
	selp.f32 	%f292, %f240, %f70, %p180;
	min.s64 	%rd478, %rd418, %rd75;
$L__BB8_80:
	setp.ne.s32 	%p181, %r208, 0;
	@%p181 bra 	$L__BB8_82;
	shr.u32 	%r317, %r1, 1;
	and.b32  	%r318, %r317, 496;
	mov.u32 	%r319, _ZN6thrust24THRUST_300001_SM_1000_NS8cuda_cub4core6detail5shmemE;
	add.s32 	%r320, %r319, %r318;
	st.shared.f32 	[%r320+8], %f292;
	st.shared.u64 	[%r320+16], %rd478;
$L__BB8_82:
	bar.sync 	0;
	setp.ne.s32 	%p182, %r1, 0;
	@%p182 bra 	$L__BB8_236;
	setp.lt.s32 	%p183, %r29, 33;
	mov.f32 	%f242, %f292;
	mov.u64 	%rd420, %rd478;
	@%p183 bra 	$L__BB8_87;
	ld.shared.f32 	%f73, [_ZN6thrust24THRUST_300001_SM_1000_NS8cuda_cub4core6detail5shmemE+24];
	ld.shared.u64 	%rd78, [_ZN6thrust24THRUST_300001_SM_1000_NS8cuda_cub4core6detail5shmemE+32];
	setp.lt.f32 	%p184, %f292, %f73;
	mov.f32 	%f242, %f292;
	mov.u64 	%rd420, %rd478;
	@%p184 bra 	$L__BB8_87;
	setp.lt.f32 	%p185, %f73, %f292;
	mov.f32 	%f242, %f73;
	mov.u64 	%rd420, %rd78;
	@%p185 bra 	$L__BB8_87;
	setp.lt.s64 	%p186, %rd478, %rd78;
	selp.f32 	%f242, %f292, %f73, %p186;
	min.s64 	%rd420, %rd478, %rd78;
$L__BB8_87:
	setp.lt.s32 	%p187, %r29, 65;
	mov.f32 	%f243, %f242;
	mov.u64 	%rd421, %rd420;
	@%p187 bra 	$L__BB8_91;
	ld.shared.f32 	%f76, [_ZN6thrust24THRUST_300001_SM_1000_NS8cuda_cub4core6detail5shmemE+40];
	ld.shared.u64 	%rd81, [_ZN6thrust24THRUST_300001_SM_1000_NS8cuda_cub4core6detail5shmemE+48];
	setp.lt.f32 	%p188, %f242, %f76;
	mov.f32 	%f243, %f242;
	mov.u64 	%rd421, %rd420;
	@%p188 bra 	$L__BB8_91;
	setp.lt.f32 	%p189, %f76, %f242;
	mov.f32 	%f243, %f76;
	mov.u64 	%rd421, %rd81;
	@%p189 bra 	$L__BB8_91;
	setp.lt.s64 	%p190, %rd420, %rd81;
	selp.f32 	%f243, %f242, %f76, %p190;
	min.s64 	%rd421, %rd420, %rd81;
$L__BB8_91:
	setp.lt.s32 	%p191, %r29, 97;
	mov.f32 	%f244, %f243;
	mov.u64 	%rd422, %rd421;
	@%p191 bra 	$L__BB8_95;
	ld.shared.f32 	%f79, [_ZN6thrust24THRUST_300001_SM_1000_NS8cuda_cub4core6detail5shmemE+56];
	ld.shared.u64 	%rd84, [_ZN6thrust24THRUST_300001_SM_1000_NS8cuda_cub4core6detail5shmemE+64];
	setp.lt.f32 	%p192, %f243, %f79;
	mov.f32 	%f244, %f243;
	mov.u64 	%rd422, %rd421;
	@%p192 bra 	$L__BB8_95;
	setp.lt.f32 	%p193, %f79, %f243;
	mov.f32 	%f244, %f79;
	mov.u64 	%rd422, %rd84;
	@%p193 bra 	$L__BB8_95;
	setp.lt.s64 	%p194, %rd421, %rd84;
	selp.f32 	%f244, %f243, %f79, %p194;
	min.s64 	%rd422, %rd421, %rd84;
$L__BB8_95:
	setp.lt.s32 	%p195, %r29, 129;
	mov.f32 	%f245, %f244;
	mov.u64 	%rd423, %rd422;
	@%p195 bra 	$L__BB8_99;
	ld.shared.f32 	%f82, [_ZN6thrust24THRUST_300001_SM_1000_NS8cuda_cub4core6detail5shmemE+72];
	ld.shared.u64 	%rd87, [_ZN6thrust24THRUST_300001_SM_1000_NS8cuda_cub4core6detail5shmemE+80];
	setp.lt.f32 	%p196, %f244, %f82;
	mov.f32 	%f245, %f244;
	mov.u64 	%rd423, %rd422;
	@%p196 bra 	$L__BB8_99;
	setp.lt.f32 	%p197, %f82, %f244;
	mov.f32 	%f245, %f82;
	mov.u64 	%rd423, %rd87;
	@%p197 bra 	$L__BB8_99;
	setp.lt.s64 	%p198, %rd422, %rd87;
	selp.f32 	%f245, %f244, %f82, %p198;
	min.s64 	%rd423, %rd422, %rd87;
$L__BB8_99:
	setp.lt.s32 	%p199, %r29, 161;
	mov.f32 	%f246, %f245;
	mov.u64 	%rd424, %rd423;
	@%p199 bra 	$L__BB8_103;
	ld.shared.f32 	%f85, [_ZN6thrust24THRUST_300001_SM_1000_NS8cuda_cub4core6detail5shmemE+88];
	ld.shared.u64 	%rd90, [_ZN6thrust24THRUST_300001_SM_1000_NS8cuda_cub4core6detail5shmemE+96];
	setp.lt.f32 	%p200, %f245, %f85;
	mov.f32 	%f246, %f245;
	mov.u64 	%rd424, %rd423;
	@%p200 bra 	$L__BB8_103;
	setp.lt.f32 	%p201, %f85, %f245;
	mov.f32 	%f246, %f85;
	mov.u64 	%rd424, %rd90;
	@%p201 bra 	$L__BB8_103;
	setp.lt.s64 	%p202, %rd423, %rd90;
	selp.f32 	%f246, %f245, %f85, %p202;
	min.s64 	%rd424, %rd423, %rd90;
$L__BB8_103:
	setp.lt.s32 	%p203, %r29, 193;
	mov.f32 	%f247, %f246;
	mov.u64 	%rd425, %rd424;
	@%p203 bra 	$L__BB8_107;
	ld.shared.f32 	%f88, [_ZN6thrust24THRUST_300001_SM_1000_NS8cuda_cub4core6detail5shmemE+104];
	ld.shared.u64 	%rd93, [_ZN6thrust24THRUST_300001_SM_1000_NS8cuda_cub4core6detail5shmemE+112];
	setp.lt.f32 	%p204, %f246, %f88;
	mov.f32 	%f247, %f246;
	mov.u64 	%rd425, %rd424;
	@%p204 bra 	$L__BB8_107;
	setp.lt.f32 	%p205, %f88, %f246;
	mov.f32 	%f247, %f88;
	mov.u64 	%rd425, %rd93;
	@%p205 bra 	$L__BB8_107;
	setp.lt.s64 	%p206, %rd424, %rd93;
	selp.f32 	%f247, %f246, %f88, %p206;
	min.s64 	%rd425, %rd424, %rd93;
$L__BB8_107:
	setp.lt.s32 	%p207, %r29, 225;
	mov.f32 	%f292, %f247;
	mov.u64 	%rd478, %rd425;
	@%p207 bra 	$L__BB8_236;
	ld.shared.f32 	%f91, [_ZN6thrust24THRUST_300001_SM_1000_NS8cuda_cub4core6detail5shmemE+120];
	ld.shared.u64 	%rd96, [_ZN6thrust24THRUST_300001_SM_1000_NS8cuda_cub4core6detail5shmemE+128];
	setp.lt.f32 	%p208, %f247, %f91;
	mov.f32 	%f292, %f247;
	mov.u64 	%rd478, %rd425;
	@%p208 bra 	$L__BB8_236;
	setp.lt.f32 	%p209, %f91, %f247;
	mov.f32 	%f292, %f91;
	mov.u64 	%rd478, %rd96;
	@%p209 bra 	$L__BB8_236;
	setp.lt.s64 	%p210, %rd425, %rd96;
	selp.f32 	%f292, %f247, %f91, %p210;
	min.s64 	%rd478, %rd425, %rd96;
	bra.uni 	$L__BB8_236;
$L__BB8_111:
	mov.u32 	%r16, %tid.x;
	cvt.u64.u32 	%rd98, %r16;
	mul.wide.u32 	%rd258, %r16, 16;
	add.s64 	%rd239, %rd236, %rd258;
	// begin inline asm
	ld.global.nc.u64 %rd238, [%rd239];
	// end inline asm
	mov.b64 	{%r30, %r31}, %rd238;
	mov.b32 	%f93, %r30;
	add.s64 	%rd241, %rd239, 8;
	// begin inline asm
	ld.global.nc.u64 %rd240, [%rd241];
	// end inline asm
	add.s64 	%rd243, %rd239, 4096;
	// begin inline asm
	ld.global.nc.u64 %rd242, [%rd243];
	// end inline asm
	mov.b64 	{%r32, %r33}, %rd242;
	mov.b32 	%f94, %r32;
	add.s64 	%rd245, %rd239, 4104;
	// begin inline asm
	ld.global.nc.u64 %rd244, [%rd245];
	// end inline asm
	add.s64 	%rd247, %rd239, 8192;
	// begin inline asm
	ld.global.nc.u64 %rd246, [%rd247];
	// end inline asm
	mov.b64 	{%r34, %r35}, %rd246;
	mov.b32 	%f95, %r34;
	add.s64 	%rd249, %rd239, 8200;
	// begin inline asm
	ld.global.nc.u64 %rd248, [%rd249];
	// end inline asm
	add.s64 	%rd251, %rd239, 12288;
	// begin inline asm
	ld.global.nc.u64 %rd250, [%rd251];
	// end inline asm
	mov.b64 	{%r36, %r37}, %rd250;
	mov.b32 	%f96, %r36;
	add.s64 	%rd253, %rd239, 12296;
	// begin inline asm
	ld.global.nc.u64 %rd252, [%rd253];
	// end inline asm
	add.s64 	%rd255, %rd239, 16384;
	// begin inline asm
	ld.global.nc.u64 %rd254, [%rd255];
	// end inline asm
	mov.b64 	{%r38, %r39}, %rd254;
	mov.b32 	%f97, %r38;
	add.s64 	%rd257, %rd239, 16392;
	// begin inline asm
	ld.global.nc.u64 %rd256, [%rd257];
	// end inline asm
	setp.lt.f32 	%p3, %f93, %f94;
	mov.f32 	%f248, %f93;
	mov.u64 	%rd426, %rd240;
	@%p3 bra 	$L__BB8_114;
	setp.lt.f32 	%p4, %f94, %f93;
	mov.f32 	%f248, %f94;
	mov.u64 	%rd426, %rd244;
	@%p4 bra 	$L__BB8_114;
	setp.lt.s64 	%p5, %rd240, %rd244;
	selp.f32 	%f248, %f93, %f94, %p5;
	min.s64 	%rd426, %rd240, %rd244;
$L__BB8_114:
	setp.lt.f32 	%p6, %f248, %f95;
	mov.f32 	%f249, %f248;
	mov.u64 	%rd427, %rd426;
	@%p6 bra 	$L__BB8_117;
	setp.lt.f32 	%p7, %f95, %f248;
	mov.f32 	%f249, %f95;
	mov.u64 	%rd427, %rd248;
	@%p7 bra 	$L__BB8_117;
	setp.lt.s64 	%p8, %rd426, %rd248;
	selp.f32 	%f249, %f248, %f95, %p8;
	min.s64 	%rd427, %rd426, %rd248;
$L__BB8_117:
	setp.lt.f32 	%p9, %f249, %f96;
	mov.f32 	%f250, %f249;
	mov.u64 	%rd428, %rd427;
	@%p9 bra 	$L__BB8_120;
	setp.lt.f32 	%p10, %f96, %f249;
	mov.f32 	%f250, %f96;
	mov.u64 	%rd428, %rd252;
	@%p10 bra 	$L__BB8_120;
	setp.lt.s64 	%p11, %rd427, %rd252;
	selp.f32 	%f250, %f249, %f96, %p11;
	min.s64 	%rd428, %rd427, %rd252;
$L__BB8_120:
	setp.lt.f32 	%p12, %f250, %f97;
	mov.f32 	%f279, %f250;
	mov.u64 	%rd465, %rd428;
	@%p12 bra 	$L__BB8_123;
	setp.lt.f32 	%p13, %f97, %f250;
	mov.f32 	%f279, %f97;
	mov.u64 	%rd465, %rd256;
	@%p13 bra 	$L__BB8_123;
	setp.lt.s64 	%p14, %rd428, %rd256;
	selp.f32 	%f279, %f250, %f97, %p14;
	min.s64 	%rd465, %rd428, %rd256;
$L__BB8_123:
	setp.lt.u32 	%p15, %r29, 2560;
	mov.b64 	%rd444, 1280;
	@%p15 bra 	$L__BB8_174;
	add.s64 	%rd262, %rd1, -2560;
	mul.hi.u64 	%rd263, %rd262, -3689348814741910323;
	shr.u64 	%rd112, %rd263, 10;
	setp.lt.u64 	%p16, %rd262, 1280;
	mov.b64 	%rd444, 1280;
	@%p16 bra 	$L__BB8_157;
	add.s64 	%rd265, %rd112, 1;
	and.b64  	%rd430, %rd265, 36028797018963966;
	shl.b64 	%rd266, %rd98, 4;
	add.s64 	%rd267, %rd266, %rd236;
	add.s64 	%rd431, %rd267, 57352;
	mov.b64 	%rd444, 1280;
$L__BB8_126:
	add.s64 	%rd269, %rd431, -36872;
	// begin inline asm
	ld.global.nc.u64 %rd268, [%rd269];
	// end inline asm
	mov.b64 	{%r40, %r41}, %rd268;
	mov.b32 	%f107, %r40;
	add.s64 	%rd271, %rd431, -36864;
	// begin inline asm
	ld.global.nc.u64 %rd270, [%rd271];
	// end inline asm
	add.s64 	%rd273, %rd431, -32776;
	// begin inline asm
	ld.global.nc.u64 %rd272, [%rd273];
	// end inline asm
	mov.b64 	{%r42, %r43}, %rd272;
	mov.b32 	%f108, %r42;
	add.s64 	%rd275, %rd431, -32768;
	// begin inline asm
	ld.global.nc.u64 %rd274, [%rd275];
	// end inline asm
	add.s64 	%rd277, %rd431, -28680;
	// begin inline asm
	ld.global.nc.u64 %rd276, [%rd277];
	// end inline asm
	mov.b64 	{%r44, %r45}, %rd276;
	mov.b32 	%f109, %r44;
	add.s64 	%rd279, %rd431, -28672;
	// begin inline asm
	ld.global.nc.u64 %rd278, [%rd279];
	// end inline asm
	add.s64 	%rd281, %rd431, -24584;
	// begin inline asm
	ld.global.nc.u64 %rd280, [%rd281];
	// end inline asm
	mov.b64 	{%r46, %r47}, %rd280;
	mov.b32 	%f110, %r46;
	add.s64 	%rd283, %rd431, -24576;
	// begin inline asm
	ld.global.nc.u64 %rd282, [%rd283];
	// end inline asm
	add.s64 	%rd285, %rd431, -20488;
	// begin inline asm
	ld.global.nc.u64 %rd284, [%rd285];
	// end inline asm
	mov.b64 	{%r48, %r49}, %rd284;
	mov.b32 	%f111, %r48;
	add.s64 	%rd287, %rd431, -20480;
	// begin inline asm
	ld.global.nc.u64 %rd286, [%rd287];
	// end inline asm
	setp.lt.f32 	%p17, %f279, %f107;
	mov.f32 	%f253, %f279;
	mov.u64 	%rd434, %rd465;
	@%p17 bra 	$L__BB8_129;
	setp.lt.f32 	%p18, %f107, %f279;
	mov.f32 	%f253, %f107;
	mov.u64 	%rd434, %rd270;
	@%p18 bra 	$L__BB8_129;
	setp.lt.s64 	%p19, %rd465, %rd270;
	selp.f32 	%f253, %f279, %f107, %p19;
	min.s64 	%rd434, %rd465, %rd270;
$L__BB8_129:
	setp.lt.f32 	%p20, %f253, %f108;
	mov.f32 	%f254, %f253;
	mov.u64 	%rd435, %rd434;
	@%p20 bra 	$L__BB8_132;
	setp.lt.f32 	%p21, %f108, %f253;
	mov.f32 	%f254, %f108;
	mov.u64 	%rd435, %rd274;
	@%p21 bra 	$L__BB8_132;
	setp.lt.s64 	%p22, %rd434, %rd274;
	selp.f32 	%f254, %f253, %f108, %p22;
	min.s64 	%rd435, %rd434, %rd274;
$L__BB8_132:
	setp.lt.f32 	%p23, %f254, %f109;
	mov.f32 	%f255, %f254;
	mov.u64 	%rd436, %rd435;
	@%p23 bra 	$L__BB8_135;
	setp.lt.f32 	%p24, %f109, %f254;
	mov.f32 	%f255, %f109;
	mov.u64 	%rd436, %rd278;
	@%p24 bra 	$L__BB8_135;
	setp.lt.s64 	%p25, %rd435, %rd278;
	selp.f32 	%f255, %f254, %f109, %p25;
	min.s64 	%rd436, %rd435, %rd278;
$L__BB8_135:
	setp.lt.f32 	%p26, %f255, %f110;
	mov.f32 	%f256, %f255;
	mov.u64 	%rd437, %rd436;
	@%p26 bra 	$L__BB8_138;
	setp.lt.f32 	%p27, %f110, %f255;
	mov.f32 	%f256, %f110;
	mov.u64 	%rd437, %rd282;
	@%p27 bra 	$L__BB8_138;
	setp.lt.s64 	%p28, %rd436, %rd282;
	selp.f32 	%f256, %f255, %f110, %p28;
	min.s64 	%rd437, %rd436, %rd282;
$L__BB8_138:
	setp.lt.f32 	%p29, %f256, %f111;
	mov.f32 	%f257, %f256;
	mov.u64 	%rd438, %rd437;
	@%p29 bra 	$L__BB8_141;
	setp.lt.f32 	%p30, %f111, %f256;
	mov.f32 	%f257, %f111;
	mov.u64 	%rd438, %rd286;
	@%p30 bra 	$L__BB8_141;
	setp.lt.s64 	%p31, %rd437, %rd286;
	selp.f32 	%f257, %f256, %f111, %p31;
	min.s64 	%rd438, %rd437, %rd286;
$L__BB8_141:
	add.s64 	%rd289, %rd431, -16392;
	// begin inline asm
	ld.global.nc.u64 %rd288, [%rd289];
	// end inline asm
	mov.b64 	{%r50, %r51}, %rd288;
	mov.b32 	%f122, %r50;
	add.s64 	%rd291, %rd431, -16384;
	// begin inline asm
	ld.global.nc.u64 %rd290, [%rd291];
	// end inline asm
	add.s64 	%rd293, %rd431, -12296;
	// begin inline asm
	ld.global.nc.u64 %rd292, [%rd293];
	// end inline asm
	mov.b64 	{%r52, %r53}, %rd292;
	mov.b32 	%f123, %r52;
	add.s64 	%rd295, %rd431, -12288;
	// begin inline asm
	ld.global.nc.u64 %rd294, [%rd295];
	// end inline asm
	add.s64 	%rd297, %rd431, -8200;
	// begin inline asm
	ld.global.nc.u64 %rd296, [%rd297];
	// end inline asm
	mov.b64 	{%r54, %r55}, %rd296;
	mov.b32 	%f124, %r54;
	add.s64 	%rd299, %rd431, -8192;
	// begin inline asm
	ld.global.nc.u64 %rd298, [%rd299];
	// end inline asm
	add.s64 	%rd301, %rd431, -4104;
	// begin inline asm
	ld.global.nc.u64 %rd300, [%rd301];
	// end inline asm
	mov.b64 	{%r56, %r57}, %rd300;
	mov.b32 	%f125, %r56;
	add.s64 	%rd303, %rd431, -4096;
	// begin inline asm
	ld.global.nc.u64 %rd302, [%rd303];
	// end inline asm
	add.s64 	%rd305, %rd431, -8;
	// begin inline asm
	ld.global.nc.u64 %rd304, [%rd305];
	// end inline asm
	mov.b64 	{%r58, %r59}, %rd304;
	mov.b32 	%f126, %r58;
	// begin inline asm
	ld.global.nc.u64 %rd306, [%rd431];
	// end inline asm
	setp.lt.f32 	%p32, %f257, %f122;
	mov.f32 	%f258, %f257;
	mov.u64 	%rd439, %rd438;
	@%p32 bra 	$L__BB8_144;
	setp.lt.f32 	%p33, %f122, %f257;
	mov.f32 	%f258, %f122;
	mov.u64 	%rd439, %rd290;
	@%p33 bra 	$L__BB8_144;
	setp.lt.s64 	%p34, %rd438, %rd290;
	selp.f32 	%f258, %f257, %f122, %p34;
	min.s64 	%rd439, %rd438, %rd290;
$L__BB8_144:
	setp.lt.f32 	%p35, %f258, %f123;
	mov.f32 	%f259, %f258;
	mov.u64 	%rd440, %rd439;
	@%p35 bra 	$L__BB8_147;
	setp.lt.f32 	%p36, %f123, %f258;
	mov.f32 	%f259, %f123;
	mov.u64 	%rd440, %rd294;
	@%p36 bra 	$L__BB8_147;
	setp.lt.s64 	%p37, %rd439, %rd294;
	selp.f32 	%f259, %f258, %f123, %p37;
	min.s64 	%rd440, %rd439, %rd294;
$L__BB8_147:
	setp.lt.f32 	%p38, %f259, %f124;
	mov.f32 	%f260, %f259;
	mov.u64 	%rd441, %rd440;
	@%p38 bra 	$L__BB8_150;
	setp.lt.f32 	%p39, %f124, %f259;
	mov.f32 	%f260, %f124;
	mov.u64 	%rd441, %rd298;
	@%p39 bra 	$L__BB8_150;
	setp.lt.s64 	%p40, %rd440, %rd298;
	selp.f32 	%f260, %f259, %f124, %p40;
	min.s64 	%rd441, %rd440, %rd298;
$L__BB8_150:
	setp.lt.f32 	%p41, %f260, %f125;
	mov.f32 	%f261, %f260;
	mov.u64 	%rd442, %rd441;
	@%p41 bra 	$L__BB8_153;
	setp.lt.f32 	%p42, %f125, %f260;
	mov.f32 	%f261, %f125;
	mov.u64 	%rd442, %rd302;
	@%p42 bra 	$L__BB8_153;
	setp.lt.s64 	%p43, %rd441, %rd302;
	selp.f32 	%f261, %f260, %f125, %p43;
	min.s64 	%rd442, %rd441, %rd302;
$L__BB8_153:
	setp.lt.f32 	%p44, %f261, %f126;
	mov.f32 	%f279, %f261;
	mov.u64 	%rd465, %rd442;
	@%p44 bra 	$L__BB8_156;
	setp.lt.f32 	%p45, %f126, %f261;
	mov.f32 	%f279, %f126;
	mov.u64 	%rd465, %rd306;
	@%p45 bra 	$L__BB8_156;
	setp.lt.s64 	%p46, %rd442, %rd306;
	selp.f32 	%f279, %f261, %f126, %p46;
	min.s64 	%rd465, %rd442, %rd306;
$L__BB8_156:
	add.s64 	%rd444, %rd444, 2560;
	add.s64 	%rd431, %rd431, 40960;
	add.s64 	%rd430, %rd430, -2;
	setp.ne.s64 	%p47, %rd430, 0;
	@%p47 bra 	$L__BB8_126;
$L__BB8_157:
	and.b64  	%rd308, %rd112, 1;
	setp.eq.b64 	%p48, %rd308, 1;
	@%p48 bra 	$L__BB8_174;
	shl.b64 	%rd329, %rd444, 4;
	mul.wide.u32 	%rd330, %r16, 16;
	add.s64 	%rd331, %rd236, %rd330;
	add.s64 	%rd310, %rd331, %rd329;
	// begin inline asm
	ld.global.nc.u64 %rd309, [%rd310];
	// end inline asm
	mov.b64 	{%r60, %r61}, %rd309;
	mov.b32 	%f139, %r60;
	add.s64 	%rd312, %rd310, 8;
	// begin inline asm
	ld.global.nc.u64 %rd311, [%rd312];
	// end inline asm
	add.s64 	%rd314, %rd310, 4096;
	// begin inline asm
	ld.global.nc.u64 %rd313, [%rd314];
	// end inline asm
	mov.b64 	{%r62, %r63}, %rd313;
	mov.b32 	%f140, %r62;
	add.s64 	%rd316, %rd310, 4104;
	// begin inline asm
	ld.global.nc.u64 %rd315, [%rd316];
	// end inline asm
	add.s64 	%rd318, %rd310, 8192;
	// begin inline asm
	ld.global.nc.u64 %rd317, [%rd318];
	// end inline asm
	mov.b64 	{%r64, %r65}, %rd317;
	mov.b32 	%f141, %r64;
	add.s64 	%rd320, %rd310, 8200;
	// begin inline asm
	ld.global.nc.u64 %rd319, [%rd320];
	// end inline asm
	add.s64 	%rd322, %rd310, 12288;
	// begin inline asm
	ld.global.nc.u64 %rd321, [%rd322];
	// end inline asm
	mov.b64 	{%r66, %r67}, %rd321;
	mov.b32 	%f142, %r66;
	add.s64 	%rd324, %rd310, 12296;
	// begin inline asm
	ld.global.nc.u64 %rd323, [%rd324];
	// end inline asm
	add.s64 	%rd326, %rd310, 16384;
	// begin inline asm
	ld.global.nc.u64 %rd325, [%rd326];
	// end inline asm
	mov.b64 	{%r68, %r69}, %rd325;
	mov.b32 	%f143, %r68;
	add.s64 	%rd328, %rd310, 16392;
	// begin inline asm
	ld.global.nc.u64 %rd327, [%rd328];
	// end inline asm
	setp.lt.f32 	%p49, %f279, %f139;
	mov.f32 	%f265, %f279;
	mov.u64 	%rd448, %rd465;
	@%p49 bra 	$L__BB8_161;
	setp.lt.f32 	%p50, %f139, %f279;
	mov.f32 	%f265, %f139;
	mov.u64 	%rd448, %rd311;
	@%p50 bra 	$L__BB8_161;
	setp.lt.s64 	%p51, %rd465, %rd311;
	selp.f32 	%f265, %f279, %f139, %p51;
	min.s64 	%rd448, %rd465, %rd311;
$L__BB8_161:
	setp.lt.f32 	%p52, %f265, %f140;
	mov.f32 	%f266, %f265;
	mov.u64 	%rd449, %rd448;
	@%p52 bra 	$L__BB8_164;
	setp.lt.f32 	%p53, %f140, %f265;
	mov.f32 	%f266, %f140;
	mov.u64 	%rd449, %rd315;
	@%p53 bra 	$L__BB8_164;
	setp.lt.s64 	%p54, %rd448, %rd315;
	selp.f32 	%f266, %f265, %f140, %p54;
	min.s64 	%rd449, %rd448, %rd315;
$L__BB8_164:
	setp.lt.f32 	%p55, %f266, %f141;
	mov.f32 	%f267, %f266;
	mov.u64 	%rd450, %rd449;
	@%p55 bra 	$L__BB8_167;
	setp.lt.f32 	%p56, %f141, %f266;
	mov.f32 	%f267, %f141;
	mov.u64 	%rd450, %rd319;
	@%p56 bra 	$L__BB8_167;
	setp.lt.s64 	%p57, %rd449, %rd319;
	selp.f32 	%f267, %f266, %f141, %p57;
	min.s64 	%rd450, %rd449, %rd319;
$L__BB8_167:
	setp.lt.f32 	%p58, %f267, %f142;
	mov.f32 	%f268, %f267;
	mov.u64 	%rd451, %rd450;
	@%p58 bra 	$L__BB8_170;
	setp.lt.f32 	%p59, %f142, %f267;
	mov.f32 	%f268, %f142;
	mov.u64 	%rd451, %rd323;
	@%p59 bra 	$L__BB8_170;
	setp.lt.s64 	%p60, %rd450, %rd323;
	selp.f32 	%f268, %f267, %f142, %p60;
	min.s64 	%rd451, %rd450, %rd323;
$L__BB8_170:
	setp.lt.f32 	%p61, %f268, %f143;
	mov.f32 	%f279, %f268;
	mov.u64 	%rd465, %rd451;
	@%p61 bra 	$L__BB8_173;
	setp.lt.f32 	%p62, %f143, %f268;
	mov.f32 	%f279, %f143;
	mov.u64 	%rd465, %rd327;
	@%p62 bra 	$L__BB8_173;
	setp.lt.s64 	%p63, %rd451, %rd327;
	selp.f32 	%f279, %f268, %f143, %p63;
	min.s64 	%rd465, %rd451, %rd327;
$L__BB8_173:
	add.s64 	%rd444, %rd444, 1280;
$L__BB8_174:
	cvt.s64.s32 	%rd332, %r29;
	setp.ge.s64 	%p64, %rd444, %rd332;
	@%p64 bra 	$L__BB8_197;
	cvt.u32.u64 	%r17, %rd444;
	sub.s32 	%r18, %r29, %r17;
	setp.ge.s32 	%p65, %r16, %r18;
	@%p65 bra 	$L__BB8_197;
	not.b32 	%r70, %r16;
	add.s32 	%r71, %r29, %r70;
	sub.s32 	%r19, %r71, %r17;
	and.b32  	%r72, %r19, 768;
	setp.eq.s32 	%p66, %r72, 768;
	mov.u32 	%r434, %r16;
	@%p66 bra 	$L__BB8_182;
	cvt.u64.u32 	%rd334, %r16;
	add.s64 	%rd335, %rd444, %rd334;
	shl.b64 	%rd336, %rd335, 4;
	add.s64 	%rd455, %rd236, %rd336;
	shr.u32 	%r73, %r19, 8;
	add.s32 	%r74, %r73, 1;
	and.b32  	%r75, %r74, 3;
	neg.s32 	%r432, %r75;
	mov.u32 	%r434, %r16;
$L__BB8_178:
	.pragma "nounroll";
	mov.u64 	%rd176, %rd465;
	mov.f32 	%f155, %f279;
	// begin inline asm
	ld.global.nc.u64 %rd337, [%rd455];
	// end inline asm
	mov.b64 	{%r76, %r77}, %rd337;
	mov.b32 	%f156, %r76;
	add.s64 	%rd340, %rd455, 8;
	// begin inline asm
	ld.global.nc.u64 %rd339, [%rd340];
	// end inline asm
	setp.lt.f32 	%p67, %f155, %f156;
	@%p67 bra 	$L__BB8_181;
	setp.lt.f32 	%p68, %f156, %f155;
	mov.f32 	%f279, %f156;
	mov.u64 	%rd465, %rd339;
	@%p68 bra 	$L__BB8_181;
	setp.lt.s64 	%p69, %rd176, %rd339;
	selp.f32 	%f279, %f155, %f156, %p69;
	min.s64 	%rd465, %rd176, %rd339;
$L__BB8_181:
	add.s32 	%r434, %r434, 256;
	add.s64 	%rd455, %rd455, 4096;
	add.s32 	%r432, %r432, 1;
	setp.ne.s32 	%p70, %r432, 0;
	@%p70 bra 	$L__BB8_178;
$L__BB8_182:
	setp.lt.u32 	%p71, %r19, 768;
	@%p71 bra 	$L__BB8_197;
	cvt.u64.u32 	%rd341, %r434;
	add.s64 	%rd342, %rd444, %rd341;
	shl.b64 	%rd343, %rd342, 4;
	add.s64 	%rd344, %rd343, %rd236;
	add.s64 	%rd460, %rd344, 12296;
$L__BB8_184:
	add.s64 	%rd346, %rd460, -12296;
	// begin inline asm
	ld.global.nc.u64 %rd345, [%rd346];
	// end inline asm
	mov.b64 	{%r78, %r79}, %rd345;
	mov.b32 	%f162, %r78;
	add.s64 	%rd348, %rd460, -12288;
	// begin inline asm
	ld.global.nc.u64 %rd347, [%rd348];
	// end inline asm
	setp.lt.f32 	%p72, %f279, %f162;
	mov.f32 	%f276, %f279;
	mov.u64 	%rd462, %rd465;
	@%p72 bra 	$L__BB8_187;
	setp.lt.f32 	%p73, %f162, %f279;
	mov.f32 	%f276, %f162;
	mov.u64 	%rd462, %rd347;
	@%p73 bra 	$L__BB8_187;
	setp.lt.s64 	%p74, %rd465, %rd347;
	selp.f32 	%f276, %f279, %f162, %p74;
	min.s64 	%rd462, %rd465, %rd347;
$L__BB8_187:
	add.s64 	%rd350, %rd460, -8200;
	// begin inline asm
	ld.global.nc.u64 %rd349, [%rd350];
	// end inline asm
	mov.b64 	{%r80, %r81}, %rd349;
	mov.b32 	%f165, %r80;
	add.s64 	%rd352, %rd460, -8192;
	// begin inline asm
	ld.global.nc.u64 %rd351, [%rd352];
	// end inline asm
	setp.lt.f32 	%p75, %f276, %f165;
	mov.f32 	%f277, %f276;
	mov.u64 	%rd463, %rd462;
	@%p75 bra 	$L__BB8_190;
	setp.lt.f32 	%p76, %f165, %f276;
	mov.f32 	%f277, %f165;
	mov.u64 	%rd463, %rd351;
	@%p76 bra 	$L__BB8_190;
	setp.lt.s64 	%p77, %rd462, %rd351;
	selp.f32 	%f277, %f276, %f165, %p77;
	min.s64 	%rd463, %rd462, %rd351;
$L__BB8_190:
	add.s64 	%rd354, %rd460, -4104;
	// begin inline asm
	ld.global.nc.u64 %rd353, [%rd354];
	// end inline asm
	mov.b64 	{%r82, %r83}, %rd353;
	mov.b32 	%f168, %r82;
	add.s64 	%rd356, %rd460, -4096;
	// begin inline asm
	ld.global.nc.u64 %rd355, [%rd356];
	// end inline asm
	setp.lt.f32 	%p78, %f277, %f168;
	mov.f32 	%f278, %f277;
	mov.u64 	%rd464, %rd463;
	@%p78 bra 	$L__BB8_193;
	setp.lt.f32 	%p79, %f168, %f277;
	mov.f32 	%f278, %f168;
	mov.u64 	%rd464, %rd355;
	@%p79 bra 	$L__BB8_193;
	setp.lt.s64 	%p80, %rd463, %rd355;
	selp.f32 	%f278, %f277, %f168, %p80;
	min.s64 	%rd464, %rd463, %rd355;
$L__BB8_193:
	add.s64 	%rd358, %rd460, -8;
	// begin inline asm
	ld.global.nc.u64 %rd357, [%rd358];
	// end inline asm
	mov.b64 	{%r84, %r85}, %rd357;
	mov.b32 	%f171, %r84;
	// begin inline asm
	ld.global.nc.u64 %rd359, [%rd460];
	// end inline asm
	setp.lt.f32 	%p81, %f278, %f171;
	mov.f32 	%f279, %f278;
	mov.u64 	%rd465, %rd464;
	@%p81 bra 	$L__BB8_196;
	setp.lt.f32 	%p82, %f171, %f278;
	mov.f32 	%f279, %f171;
	mov.u64 	%rd465, %rd359;
	@%p82 bra 	$L__BB8_196;
	setp.lt.s64 	%p83, %rd464, %rd359;
	selp.f32 	%f279, %f278, %f171, %p83;
	min.s64 	%rd465, %rd464, %rd359;
$L__BB8_196:
	add.s32 	%r434, %r434, 1024;
	add.s64 	%rd460, %rd460, 16384;
	setp.lt.s32 	%p84, %r434, %r18;
	@%p84 bra 	$L__BB8_184;
$L__BB8_197:
	// begin inline asm
	mov.u32 %r86, %laneid;
	// end inline asm
	mov.b32 	%r88, %f279;
	mov.b32 	%r104, 1;
	mov.b32 	%r105, 31;
	mov.b32 	%r106, -1;
	// begin inline asm
	shfl.sync.down.b32 %r87, %r88, %r104, %r105, %r106;
	// end inline asm
	mov.b32 	%f175, %r87;
	// begin inline asm
	shfl.sync.down.b32 %r92, %r93, %r104, %r105, %r106;
	// end inline asm
	mov.b64 	{%r98, %r103}, %rd465;
	// begin inline asm
	shfl.sync.down.b32 %r97, %r98, %r104, %r105, %r106;
	// end inline asm
	// begin inline asm
	shfl.sync.down.b32 %r102, %r103, %r104, %r105, %r106;
	// end inline asm
	mov.b64 	%rd200, {%r97, %r102};
	setp.gt.s32 	%p85, %r86, 30;
	setp.lt.f32 	%p86, %f279, %f175;
	or.pred  	%p87, %p85, %p86;
	mov.f32 	%f281, %f279;
	mov.u64 	%rd467, %rd465;
	@%p87 bra 	$L__BB8_200;
	setp.gt.f32 	%p88, %f279, %f175;
	mov.f32 	%f281, %f175;
	mov.u64 	%rd467, %rd200;
	@%p88 bra 	$L__BB8_200;
	setp.lt.s64 	%p89, %rd465, %rd200;
	selp.f32 	%f281, %f279, %f175, %p89;
	min.s64 	%rd467, %rd465, %rd200;
$L__BB8_200:
	mov.b32 	%r108, %f281;
	mov.b32 	%r124, 2;
	mov.b32 	%r125, 31;
	mov.b32 	%r126, -1;
	// begin inline asm
	shfl.sync.down.b32 %r107, %r108, %r124, %r125, %r126;
	// end inline asm
	mov.b32 	%f178, %r107;
	// begin inline asm
	shfl.sync.down.b32 %r112, %r113, %r124, %r125, %r126;
	// end inline asm
	mov.b64 	{%r118, %r123}, %rd467;
	// begin inline asm
	shfl.sync.down.b32 %r117, %r118, %r124, %r125, %r126;
	// end inline asm
	// begin inline asm
	shfl.sync.down.b32 %r122, %r123, %r124, %r125, %r126;
	// end inline asm
	mov.b64 	%rd203, {%r117, %r122};
	setp.gt.s32 	%p90, %r86, 29;
	setp.lt.f32 	%p91, %f281, %f178;
	or.pred  	%p92, %p90, %p91;
	mov.f32 	%f282, %f281;
	mov.u64 	%rd468, %rd467;
	@%p92 bra 	$L__BB8_203;
	setp.gt.f32 	%p93, %f281, %f178;
	mov.f32 	%f282, %f178;
	mov.u64 	%rd468, %rd203;
	@%p93 bra 	$L__BB8_203;
	setp.lt.s64 	%p94, %rd467, %rd203;
	selp.f32 	%f282, %f281, %f178, %p94;
	min.s64 	%rd468, %rd467, %rd203;
$L__BB8_203:
	mov.b32 	%r128, %f282;
	mov.b32 	%r144, 4;
	mov.b32 	%r145, 31;
	mov.b32 	%r146, -1;
	// begin inline asm
	shfl.sync.down.b32 %r127, %r128, %r144, %r145, %r146;
	// end inline asm
	mov.b32 	%f181, %r127;
	// begin inline asm
	shfl.sync.down.b32 %r132, %r133, %r144, %r145, %r146;
	// end inline asm
	mov.b64 	{%r138, %r143}, %rd468;
	// begin inline asm
	shfl.sync.down.b32 %r137, %r138, %r144, %r145, %r146;
	// end inline asm
	// begin inline asm
	shfl.sync.down.b32 %r142, %r143, %r144, %r145, %r146;
	// end inline asm
	mov.b64 	%rd206, {%r137, %r142};
	setp.gt.s32 	%p95, %r86, 27;
	setp.lt.f32 	%p96, %f282, %f181;
	or.pred  	%p97, %p95, %p96;
	mov.f32 	%f283, %f282;
	mov.u64 	%rd469, %rd468;
	@%p97 bra 	$L__BB8_206;
	setp.gt.f32 	%p98, %f282, %f181;
	mov.f32 	%f283, %f181;
	mov.u64 	%rd469, %rd206;
	@%p98 bra 	$L__BB8_206;
	setp.lt.s64 	%p99, %rd468, %rd206;
	selp.f32 	%f283, %f282, %f181, %p99;
	min.s64 	%rd469, %rd468, %rd206;
$L__BB8_206:
	mov.b32 	%r148, %f283;
	mov.b32 	%r164, 8;
	mov.b32 	%r165, 31;
	mov.b32 	%r166, -1;
	// begin inline asm
	shfl.sync.down.b32 %r147, %r148, %r164, %r165, %r166;
	// end inline asm
	mov.b32 	%f184, %r147;
	// begin inline asm
	shfl.sync.down.b32 %r152, %r153, %r164, %r165, %r166;
	// end inline asm
	mov.b64 	{%r158, %r163}, %rd469;
	// begin inline asm
	shfl.sync.down.b32 %r157, %r158, %r164, %r165, %r166;
	// end inline asm
	// begin inline asm
	shfl.sync.down.b32 %r162, %r163, %r164, %r165, %r166;
	// end inline asm
	mov.b64 	%rd209, {%r157, %r162};
	setp.gt.s32 	%p100, %r86, 23;
	setp.lt.f32 	%p101, %f283, %f184;
	or.pred  	%p102, %p100, %p101;
	mov.f32 	%f284, %f283;
	mov.u64 	%rd470, %rd469;
	@%p102 bra 	$L__BB8_209;
	setp.gt.f32 	%p103, %f283, %f184;
	mov.f32 	%f284, %f184;
	mov.u64 	%rd470, %rd209;
	@%p103 bra 	$L__BB8_209;
	setp.lt.s64 	%p104, %rd469, %rd209;
	selp.f32 	%f284, %f283, %f184, %p104;
	min.s64 	%rd470, %rd469, %rd209;
$L__BB8_209:
	mov.b32 	%r168, %f284;
	mov.b32 	%r184, 16;
	mov.b32 	%r185, 31;
	mov.b32 	%r186, -1;
	// begin inline asm
	shfl.sync.down.b32 %r167, %r168, %r184, %r185, %r186;
	// end inline asm
	mov.b32 	%f187, %r167;
	// begin inline asm
	shfl.sync.down.b32 %r172, %r173, %r184, %r185, %r186;
	// end inline asm
	mov.b64 	{%r178, %r183}, %rd470;
	// begin inline asm
	shfl.sync.down.b32 %r177, %r178, %r184, %r185, %r186;
	// end inline asm
	// begin inline asm
	shfl.sync.down.b32 %r182, %r183, %r184, %r185, %r186;
	// end inline asm
	mov.b64 	%rd212, {%r177, %r182};
	setp.gt.s32 	%p105, %r86, 15;
	setp.lt.f32 	%p106, %f284, %f187;
	or.pred  	%p107, %p105, %p106;
	mov.f32 	%f292, %f284;
	mov.u64 	%rd478, %rd470;
	@%p107 bra 	$L__BB8_212;
	setp.gt.f32 	%p108, %f284, %f187;
	mov.f32 	%f292, %f187;
	mov.u64 	%rd478, %rd212;
	@%p108 bra 	$L__BB8_212;
	setp.lt.s64 	%p109, %rd470, %rd212;
	selp.f32 	%f292, %f284, %f187, %p109;
	min.s64 	%rd478, %rd470, %rd212;
$L__BB8_212:
	setp.ne.s32 	%p110, %r86, 0;
	@%p110 bra 	$L__BB8_214;
	shr.u32 	%r187, %r16, 1;
	and.b32  	%r188, %r187, 496;
	mov.u32 	%r189, _ZN6thrust24THRUST_300001_SM_1000_NS8cuda_cub4core6detail5shmemE;
	add.s32 	%r190, %r189, %r188;
	st.shared.f32 	[%r190+8], %f292;
	st.shared.u64 	[%r190+16], %rd478;
$L__BB8_214:
	bar.sync 	0;
	setp.ne.s32 	%p111, %r16, 0;
	@%p111 bra 	$L__BB8_236;
	ld.shared.f32 	%f190, [_ZN6thrust24THRUST_300001_SM_1000_NS8cuda_cub4core6detail5shmemE+24];
	ld.shared.u64 	%rd215, [_ZN6thrust24THRUST_300001_SM_1000_NS8cuda_cub4core6detail5shmemE+32];
	setp.lt.f32 	%p112, %f292, %f190;
	mov.f32 	%f286, %f292;
	mov.u64 	%rd472, %rd478;
	@%p112 bra 	$L__BB8_218;
	setp.lt.f32 	%p113, %f190, %f292;
	mov.f32 	%f286, %f190;
	mov.u64 	%rd472, %rd215;
	@%p113 bra 	$L__BB8_218;
	setp.lt.s64 	%p114, %rd478, %rd215;
	selp.f32 	%f286, %f292, %f190, %p114;
	min.s64 	%rd472, %rd478, %rd215;
$L__BB8_218:
	ld.shared.f32 	%f193, [_ZN6thrust24THRUST_300001_SM_1000_NS8cuda_cub4core6detail5shmemE+40];
	ld.shared.u64 	%rd218, [_ZN6thrust24THRUST_300001_SM_1000_NS8cuda_cub4core6detail5shmemE+48];
	setp.lt.f32 	%p115, %f286, %f193;
	mov.f32 	%f287, %f286;
	mov.u64 	%rd473, %rd472;
	@%p115 bra 	$L__BB8_221;
	setp.lt.f32 	%p116, %f193, %f286;
	mov.f32 	%f287, %f193;
	mov.u64 	%rd473, %rd218;
	@%p116 bra 	$L__BB8_221;
	setp.lt.s64 	%p117, %rd472, %rd218;
	selp.f32 	%f287, %f286, %f193, %p117;
	min.s64 	%rd473, %rd472, %rd218;
$L__BB8_221:
	ld.shared.f32 	%f196, [_ZN6thrust24THRUST_300001_SM_1000_NS8cuda_cub4core6detail5shmemE+56];
	ld.shared.u64 	%rd221, [_ZN6thrust24THRUST_300001_SM_1000_NS8cuda_cub4core6detail5shmemE+64];
	setp.lt.f32 	%p118, %f287, %f196;
	mov.f32 	%f288, %f287;
	mov.u64 	%rd474, %rd473;
	@%p118 bra 	$L__BB8_224;
	setp.lt.f32 	%p119, %f196, %f287;
	mov.f32 	%f288, %f196;
	mov.u64 	%rd474, %rd221;
	@%p119 bra 	$L__BB8_224;
	setp.lt.s64 	%p120, %rd473, %rd221;
	selp.f32 	%f288, %f287, %f196, %p120;
	min.s64 	%rd474, %rd473, %rd221;
$L__BB8_224:
	ld.shared.f32 	%f199, [_ZN6thrust24THRUST_300001_SM_1000_NS8cuda_cub4core6detail5shmemE+72];
	ld.shared.u64 	%rd224, [_ZN6thrust24THRUST_300001_SM_1000_NS8cuda_cub4core6detail5shmemE+80];
	setp.lt.f32 	%p121, %f288, %f199;
	mov.f32 	%f289, %f288;
	mov.u64 	%rd475, %rd474;
	@%p121 bra 	$L__BB8_227;
	setp.lt.f32 	%p122, %f199, %f288;
	mov.f32 	%f289, %f199;
	mov.u64 	%rd475, %rd224;
	@%p122 bra 	$L__BB8_227;
	setp.lt.s64 	%p123, %rd474, %rd224;
	selp.f32 	%f289, %f288, %f199, %p123;
	min.s64 	%rd475, %rd474, %rd224;
$L__BB8_227:
	ld.shared.f32 	%f202, [_ZN6thrust24THRUST_300001_SM_1000_NS8cuda_cub4core6detail5shmemE+88];
	ld.shared.u64 	%rd227, [_ZN6thrust24THRUST_300001_SM_1000_NS8cuda_cub4core6detail5shmemE+96];
	setp.lt.f32 	%p124, %f289, %f202;
	mov.f32 	%f290, %f289;
	mov.u64 	%rd476, %rd475;
	@%p124 bra 	$L__BB8_230;
	setp.lt.f32 	%p125, %f202, %f289;
	mov.f32 	%f290, %f202;
	mov.u64 	%rd476, %rd227;
	@%p125 bra 	$L__BB8_230;
	setp.lt.s64 	%p126, %rd475, %rd227;
	selp.f32 	%f290, %f289, %f202, %p126;
	min.s64 	%rd476, %rd475, %rd227;
$L__BB8_230:
	ld.shared.f32 	%f205, [_ZN6thrust24THRUST_300001_SM_1000_NS8cuda_cub4core6detail5shmemE+104];
	ld.shared.u64 	%rd230, [_ZN6thrust24THRUST_300001_SM_1000_NS8cuda_cub4core6detail5shmemE+112];
	setp.lt.f32 	%p127, %f290, %f205;
	mov.f32 	%f291, %f290;
	mov.u64 	%rd477, %rd476;
	@%p127 bra 	$L__BB8_233;
	setp.lt.f32 	%p128, %f205, %f290;
	mov.f32 	%f291, %f205;
	mov.u64 	%rd477, %rd230;
	@%p128 bra 	$L__BB8_233;
	setp.lt.s64 	%p129, %rd476, %rd230;
	selp.f32 	%f291, %f290, %f205, %p129;
	min.s64 	%rd477, %rd476, %rd230;
$L__BB8_233:
	ld.shared.f32 	%f208, [_ZN6thrust24THRUST_300001_SM_1000_NS8cuda_cub4core6detail5shmemE+120];
	ld.shared.u64 	%rd233, [_ZN6thrust24THRUST_300001_SM_1000_NS8cuda_cub4core6detail5shmemE+128];
	setp.lt.f32 	%p130, %f291, %f208;
	mov.f32 	%f292, %f291;
	mov.u64 	%rd478, %rd477;
	@%p130 bra 	$L__BB8_236;
	setp.lt.f32 	%p131, %f208, %f291;
	mov.f32 	%f292, %f208;
	mov.u64 	%rd478, %rd233;
	@%p131 bra 	$L__BB8_236;
	setp.lt.s64 	%p132, %rd477, %rd233;
	selp.f32 	%f292, %f291, %f208, %p132;
	min.s64 	%rd478, %rd477, %rd233;
$L__BB8_236:
	mov.u32 	%r426, %tid.x;
	setp.ne.s32 	%p259, %r426, 0;
	@%p259 bra 	$L__BB8_238;
	ld.param.u64 	%rd391, [_ZN6thrust24THRUST_300001_SM_1000_NS8cuda_cub4core6detail13_kernel_agentINS1_8__reduce11ReduceAgentIPN4cuda3std3__45tupleIJflEEESC_SB_lNS1_9__extrema9arg_min_fIflNS9_4lessIfEEEEEEJSC_SC_iSH_EEEvDpT0__param_1];
	cvta.to.global.u64 	%rd390, %rd391;
	st.global.f32 	[%rd390], %f292;
	st.global.u64 	[%rd390+8], %rd478;
$L__BB8_238:
	ret;

}
	// .globl	_ZN3cub18CUB_300001_SM_10006detail11EmptyKernelIvEEvv
.visible .entry _ZN3cub18CUB_300001_SM_10006detail11EmptyKernelIvEEvv()
{


	ret;

}
	// .globl	_ZN3cub18CUB_300001_SM_10006detail8for_each13static_kernelINS2_12policy_hub_t12policy_500_tEmN6thrust24THRUST_300001_SM_1000_NS8cuda_cub20__uninitialized_fill7functorINS7_10device_ptrIfEEfEEEEvT0_T1_
.visible .entry _ZN3cub18CUB_300001_SM_10006detail8for_each13static_kernelINS2_12policy_hub_t12policy_500_tEmN6thrust24THRUST_300001_SM_1000_NS8cuda_cub20__uninitialized_fill7functorINS7_10device_ptrIfEEfEEEEvT0_T1_(
	.param .u64 _ZN3cub18CUB_300001_SM_10006detail8for_each13static_kernelINS2_12policy_hub_t12policy_500_tEmN6thrust24THRUST_300001_SM_1000_NS8cuda_cub20__uninitialized_fill7functorINS7_10device_ptrIfEEfEEEEvT0_T1__param_0,
	.param .align 8 .b8 _ZN3cub18CUB_300001_SM_10006detail8for_each13static_kernelINS2_12policy_hub_t12policy_500_tEmN6thrust24THRUST_300001_SM_1000_NS8cuda_cub20__uninitialized_fill7functorINS7_10device_ptrIfEEfEEEEvT0_T1__param_1[16]
)
.maxntid 256
{
	.reg .pred 	%p<4>;
	.reg .b16 	%rs<5>;
	.reg .b32 	%r<10>;
	.reg .b32 	%f<3>;
	.reg .b64 	%rd<16>;

	ld.param.f32 	%f2, [_ZN3cub18CUB_300001_SM_10006detail8for_each13static_kernelINS2_12policy_hub_t12policy_500_tEmN6thrust24THRUST_300001_SM_1000_NS8cuda_cub20__uninitialized_fill7functorINS7_10device_ptrIfEEfEEEEvT0_T1__param_1+8];
	ld.param.u64 	%rd4, [_ZN3cub18CUB_300001_SM_10006detail8for_each13static_kernelINS2_12policy_hub_t12policy_500_tEmN6thrust24THRUST_300001_SM_1000_NS8cuda_cub20__uninitialized_fill7functorINS7_10device_ptrIfEEfEEEEvT0_T1__param_1];
	ld.param.u64 	%rd5, [_ZN3cub18CUB_300001_SM_10006detail8for_each13static_kernelINS2_12policy_hub_t12policy_500_tEmN6thrust24THRUST_300001_SM_1000_NS8cuda_cub20__uninitialized_fill7functorINS7_10device_ptrIfEEfEEEEvT0_T1__param_0];
	mov.u32 	%r7, %ctaid.x;
	mul.wide.u32 	%rd1, %r7, 512;
	sub.s64 	%rd2, %rd5, %rd1;
	setp.lt.u64 	%p1, %rd2, 512;
	@%p1 bra 	$L__BB10_2;
	mov.u32 	%r9, %tid.x;
	cvta.to.global.u64 	%rd11, %rd4;
	cvt.u64.u32 	%rd12, %r9;
	add.s64 	%rd13, %rd1, %rd12;
	shl.b64 	%rd14, %rd13, 2;
	add.s64 	%rd15, %rd11, %rd14;
	st.global.f32 	[%rd15], %f2;
	st.global.f32 	[%rd15+1024], %f2;
	bra.uni 	$L__BB10_6;
$L__BB10_2:
	cvta.to.global.u64 	%rd6, %rd4;
	mov.u32 	%r1, %tid.x;
	cvt.u64.u32 	%rd7, %r1;
	setp.le.u64 	%p2, %rd2, %rd7;
	add.s64 	%rd8, %rd1, %rd7;
	shl.b64 	%rd9, %rd8, 2;
	add.s64 	%rd3, %rd6, %rd9;
	@%p2 bra 	$L__BB10_4;
	st.global.f32 	[%rd3], %f2;
$L__BB10_4:
	add.s32 	%r8, %r1, 256;
	cvt.u64.u32 	%rd10, %r8;
	setp.le.u64 	%p3, %rd2, %rd10;
	@%p3 bra 	$L__BB10_6;
	st.global.f32 	[%rd3+1024], %f2;
$L__BB10_6:
	ret;

}
.func  (.param .b64 func_retval0) __internal_accurate_pow(
	.param .b64 __internal_accurate_pow_param_0
)
{
	.reg .pred 	%p<8>;
	.reg .b32 	%r<49>;
	.reg .b32 	%f<3>;
	.reg .b64 	%fd<109>;

	ld.param.f64 	%fd10, [__internal_accurate_pow_param_0];
	{
	.reg .b32 %temp; 
	mov.b64 	{%temp, %r46}, %fd10;
	}
	{
	.reg .b32 %temp; 
	mov.b64 	{%r45, %temp}, %fd10;
	}
	shr.u32 	%r47, %r46, 20;
	setp.gt.u32 	%p1, %r46, 1048575;
	@%p1 bra 	$L__BB11_2;
	mul.f64 	%fd11, %fd10, 0d4350000000000000;
	{
	.reg .b32 %temp; 
	mov.b64 	{%temp, %r46}, %fd11;
	}
	{
	.reg .b32 %temp; 
	mov.b64 	{%r45, %temp}, %fd11;
	}
	shr.u32 	%r16, %r46, 20;
	add.s32 	%r47, %r16, -54;
$L__BB11_2:
	add.s32 	%r48, %r47, -1023;
	and.b32  	%r17, %r46, -2146435073;
	or.b32  	%r18, %r17, 1072693248;
	mov.b64 	%fd107, {%r45, %r18};
	setp.lt.u32 	%p2, %r18, 1073127583;
	@%p2 bra 	$L__BB11_4;
	{
	.reg .b32 %temp; 
	mov.b64 	{%r19, %temp}, %fd107;
	}
	{
	.reg .b32 %temp; 
	mov.b64 	{%temp, %r20}, %fd107;
	}
	add.s32 	%r21, %r20, -1048576;
	mov.b64 	%fd107, {%r19, %r21};
	add.s32 	%r48, %r47, -1022;
$L__BB11_4:
	add.f64 	%fd12, %fd107, 0dBFF0000000000000;
	add.f64 	%fd13, %fd107, 0d3FF0000000000000;
	rcp.approx.ftz.f64 	%fd14, %fd13;
	neg.f64 	%fd15, %fd13;
	fma.rn.f64 	%fd16, %fd15, %fd14, 0d3FF0000000000000;
	fma.rn.f64 	%fd17, %fd16, %fd16, %fd16;
	fma.rn.f64 	%fd18, %fd17, %fd14, %fd14;
	mul.f64 	%fd19, %fd12, %fd18;
	fma.rn.f64 	%fd20, %fd12, %fd18, %fd19;
	mul.f64 	%fd21, %fd20, %fd20;
	fma.rn.f64 	%fd22, %fd21, 0d3EB0F5FF7D2CAFE2, 0d3ED0F5D241AD3B5A;
	fma.rn.f64 	%fd23, %fd22, %fd21, 0d3EF3B20A75488A3F;
	fma.rn.f64 	%fd24, %fd23, %fd21, 0d3F1745CDE4FAECD5;
	fma.rn.f64 	%fd25, %fd24, %fd21, 0d3F3C71C7258A578B;
	fma.rn.f64 	%fd26, %fd25, %fd21, 0d3F6249249242B910;
	fma.rn.f64 	%fd27, %fd26, %fd21, 0d3F89999999999DFB;
	sub.f64 	%fd28, %fd12, %fd20;
	add.f64 	%fd29, %fd28, %fd28;
	neg.f64 	%fd30, %fd20;
	fma.rn.f64 	%fd31, %fd30, %fd12, %fd29;
	mul.f64 	%fd32, %fd18, %fd31;
	fma.rn.f64 	%fd33, %fd21, %fd27, 0d3FB5555555555555;
	mov.f64 	%fd34, 0d3FB5555555555555;
	sub.f64 	%fd35, %fd34, %fd33;
	fma.rn.f64 	%fd36, %fd21, %fd27, %fd35;
	add.f64 	%fd37, %fd36, 0dBC46A4CB00B9E7B0;
	add.f64 	%fd38, %fd33, %fd37;
	sub.f64 	%fd39, %fd33, %fd38;
	add.f64 	%fd40, %fd37, %fd39;
	mul.rn.f64 	%fd41, %fd20, %fd20;
	neg.f64 	%fd42, %fd41;
	fma.rn.f64 	%fd43, %fd20, %fd20, %fd42;
	{
	.reg .b32 %temp; 
	mov.b64 	{%r22, %temp}, %fd32;
	}
	{
	.reg .b32 %temp; 
	mov.b64 	{%temp, %r23}, %fd32;
	}
	add.s32 	%r24, %r23, 1048576;
	mov.b64 	%fd44, {%r22, %r24};
	fma.rn.f64 	%fd45, %fd20, %fd44, %fd43;
	mul.rn.f64 	%fd46, %fd41, %fd20;
	neg.f64 	%fd47, %fd46;
	fma.rn.f64 	%fd48, %fd41, %fd20, %fd47;
	fma.rn.f64 	%fd49, %fd41, %fd32, %fd48;
	fma.rn.f64 	%fd50, %fd45, %fd20, %fd49;
	mul.rn.f64 	%fd51, %fd38, %fd46;
	neg.f64 	%fd52, %fd51;
	fma.rn.f64 	%fd53, %fd38, %fd46, %fd52;
	fma.rn.f64 	%fd54, %fd38, %fd50, %fd53;
	fma.rn.f64 	%fd55, %fd40, %fd46, %fd54;
	add.f64 	%fd56, %fd51, %fd55;
	sub.f64 	%fd57, %fd51, %fd56;
	add.f64 	%fd58, %fd55, %fd57;
	add.f64 	%fd59, %fd20, %fd56;
	sub.f64 	%fd60, %fd20, %fd59;
	add.f64 	%fd61, %fd56, %fd60;
	add.f64 	%fd62, %fd58, %fd61;
	add.f64 	%fd63, %fd32, %fd62;
	add.f64 	%fd64, %fd59, %fd63;
	sub.f64 	%fd65, %fd59, %fd64;
	add.f64 	%fd66, %fd63, %fd65;
	xor.b32  	%r25, %r48, -2147483648;
	mov.b32 	%r26, 1127219200;
	mov.b64 	%fd67, {%r25, %r26};
	mov.b32 	%r27, -2147483648;
	mov.b64 	%fd68, {%r27, %r26};
	sub.f64 	%fd69, %fd67, %fd68;
	fma.rn.f64 	%fd70, %fd69, 0d3FE62E42FEFA39EF, %fd64;
	fma.rn.f64 	%fd71, %fd69, 0dBFE62E42FEFA39EF, %fd70;
	sub.f64 	%fd72, %fd71, %fd64;
	sub.f64 	%fd73, %fd66, %fd72;
	fma.rn.f64 	%fd74, %fd69, 0d3C7ABC9E3B39803F, %fd73;
	add.f64 	%fd75, %fd70, %fd74;
	sub.f64 	%fd76, %fd70, %fd75;
	add.f64 	%fd77, %fd74, %fd76;
	mov.f64 	%fd78, 0d4010000000000000;
	{
	.reg .b32 %temp; 
	mov.b64 	{%temp, %r28}, %fd78;
	}
	{
	.reg .b32 %temp; 
	mov.b64 	{%r29, %temp}, %fd78;
	}
	shl.b32 	%r30, %r28, 1;
	setp.gt.u32 	%p3, %r30, -33554433;
	and.b32  	%r31, %r28, -15728641;
	selp.b32 	%r32, %r31, %r28, %p3;
	mov.b64 	%fd79, {%r29, %r32};
	mul.rn.f64 	%fd80, %fd75, %fd79;
	neg.f64 	%fd81, %fd80;
	fma.rn.f64 	%fd82, %fd75, %fd79, %fd81;
	fma.rn.f64 	%fd83, %fd77, %fd79, %fd82;
	add.f64 	%fd4, %fd80, %fd83;
	sub.f64 	%fd84, %fd80, %fd4;
	add.f64 	%fd5, %fd83, %fd84;
	fma.rn.f64 	%fd85, %fd4, 0d3FF71547652B82FE, 0d4338000000000000;
	{
	.reg .b32 %temp; 
	mov.b64 	{%r13, %temp}, %fd85;
	}
	mov.f64 	%fd86, 0dC338000000000000;
	add.rn.f64 	%fd87, %fd85, %fd86;
	fma.rn.f64 	%fd88, %fd87, 0dBFE62E42FEFA39EF, %fd4;
	fma.rn.f64 	%fd89, %fd87, 0dBC7ABC9E3B39803F, %fd88;
	fma.rn.f64 	%fd90, %fd89, 0d3E5ADE1569CE2BDF, 0d3E928AF3FCA213EA;
	fma.rn.f64 	%fd91, %fd90, %fd89, 0d3EC71DEE62401315;
	fma.rn.f64 	%fd92, %fd91, %fd89, 0d3EFA01997C89EB71;
	fma.rn.f64 	%fd93, %fd92, %fd89, 0d3F2A01A014761F65;
	fma.rn.f64 	%fd94, %fd93, %fd89, 0d3F56C16C1852B7AF;
	fma.rn.f64 	%fd95, %fd94, %fd89, 0d3F81111111122322;
	fma.rn.f64 	%fd96, %fd95, %fd89, 0d3FA55555555502A1;
	fma.rn.f64 	%fd97, %fd96, %fd89, 0d3FC5555555555511;
	fma.rn.f64 	%fd98, %fd97, %fd89, 0d3FE000000000000B;
	fma.rn.f64 	%fd99, %fd98, %fd89, 0d3FF0000000000000;
	fma.rn.f64 	%fd100, %fd99, %fd89, 0d3FF0000000000000;
	{
	.reg .b32 %temp; 
	mov.b64 	{%r14, %temp}, %fd100;
	}
	{
	.reg .b32 %temp; 
	mov.b64 	{%temp, %r15}, %fd100;
	}
	shl.b32 	%r33, %r13, 20;
	add.s32 	%r34, %r33, %r15;
	mov.b64 	%fd108, {%r14, %r34};
	{
	.reg .b32 %temp; 
	mov.b64 	{%temp, %r35}, %fd4;
	}
	mov.b32 	%f2, %r35;
	abs.f32 	%f1, %f2;
	setp.lt.f32 	%p4, %f1, 0f4086232B;
	@%p4 bra 	$L__BB11_7;
	setp.lt.f64 	%p5, %fd4, 0d0000000000000000;
	add.f64 	%fd101, %fd4, 0d7FF0000000000000;
	selp.f64 	%fd108, 0d0000000000000000, %fd101, %p5;
	setp.geu.f32 	%p6, %f1, 0f40874800;
	@%p6 bra 	$L__BB11_7;
	shr.u32 	%r36, %r13, 31;
	add.s32 	%r37, %r13, %r36;
	shr.s32 	%r38, %r37, 1;
	shl.b32 	%r39, %r38, 20;
	add.s32 	%r40, %r15, %r39;
	mov.b64 	%fd102, {%r14, %r40};
	sub.s32 	%r41, %r13, %r38;
	shl.b32 	%r42, %r41, 20;
	add.s32 	%r43, %r42, 1072693248;
	mov.b32 	%r44, 0;
	mov.b64 	%fd103, {%r44, %r43};
	mul.f64 	%fd108, %fd103, %fd102;
$L__BB11_7:
	abs.f64 	%fd104, %fd108;
	setp.eq.f64 	%p7, %fd104, 0d7FF0000000000000;
	fma.rn.f64 	%fd105, %fd108, %fd5, %fd108;
	selp.f64 	%fd106, %fd108, %fd105, %p7;
	st.param.f64 	[func_retval0], %fd106;
	ret;

}


// ===== COMPILED SASS (sm_100) =====

	.target	sm_100

	.elftype	@"ET_EXEC"


//--------------------- .note.nv.tkinfo           --------------------------
	.section	.note.nv.tkinfo,"",@"SHT_NOTE"
	.sectionflags	@"SHF_NOTE_NV_TKINFO"
	.tkinfo
        /*0018*/ 	.word	0x00000002
        /*0030*/ 	.string	""
        /*0030*/ 	.string	"ptxas"
        /*0030*/ 	.string	"Cuda compilation tools, release 13.0, V13.0.88"
        /*0030*/ 	.string	"Build cuda_13.0.r13.0/compiler.36424714_0"
        /*0030*/ 	.string	"-arch sm_100 -m 64 "



//--------------------- .note.nv.cuinfo           --------------------------
	.section	.note.nv.cuinfo,"",@"SHT_NOTE"
	.sectionflags	@"SHF_NOTE_NV_CUINFO"
        /*0018*/ 	.short	0x0002
        /*001a*/ 	.short	0x0064
        /*001c*/ 	.short	0x0082
	.zero		2


//--------------------- .nv.info                  --------------------------
	.section	.nv.info,"",@"SHT_CUDA_INFO"
	.align	4


	//----- nvinfo : EIATTR_REGCOUNT
	.align		4
        /*0000*/ 	.byte	0x04, 0x2f
        /*0002*/ 	.short	(.L_46 - .L_45)
	.align		4
.L_45:
        /*0004*/ 	.word	index@(_Z18parallel_calculateN6thrust24THRUST_300001_SM_1000_NS10device_ptrIfEEiffff)
        /*0008*/ 	.word	0x00000027


	//----- nvinfo : EIATTR_FRAME_SIZE
	.align		4
.L_46:
        /*000c*/ 	.byte	0x04, 0x11
        /*000e*/ 	.short	(.L_48 - .L_47)
	.align		4
.L_47:
        /*0010*/ 	.word	index@($_Z18parallel_calculateN6thrust24THRUST_300001_SM_1000_NS10device_ptrIfEEiffff$__internal_accurate_pow)
        /*0014*/ 	.word	0x00000000


	//----- nvinfo : EIATTR_FRAME_SIZE
	.align		4
.L_48:
        /*0018*/ 	.byte	0x04, 0x11
        /*001a*/ 	.short	(.L_50 - .L_49)
	.align		4
.L_49:
        /*001c*/ 	.word	index@($__internal_0_$__cuda_sm20_div_rn_f64_full)
        /*0020*/ 	.word	0x00000000


	//----- nvinfo : EIATTR_FRAME_SIZE
	.align		4
.L_50:
        /*0024*/ 	.byte	0x04, 0x11
        /*0026*/ 	.short	(.L_52 - .L_51)
	.align		4
.L_51:
        /*0028*/ 	.word	index@(_Z18parallel_calculateN6thrust24THRUST_300001_SM_1000_NS10device_ptrIfEEiffff)
        /*002c*/ 	.word	0x00000000


	//----- nvinfo : EIATTR_REGCOUNT
	.align		4
.L_52:
        /*0030*/ 	.byte	0x04, 0x2f
        /*0032*/ 	.short	(.L_54 - .L_53)
	.align		4
.L_53:
        /*0034*/ 	.word	index@(_ZN6thrust24THRUST_300001_SM_1000_NS8cuda_cub4core6detail13_kernel_agentINS1_8__reduce11ReduceAgentINS0_12zip_iteratorIN4cuda3std3__45tupleIJNS0_6detail15normal_iteratorINS0_10device_ptrIfEEEENS0_17counting_iteratorIlNS0_11use_defaultESI_SI_EEEEEEEPNSB_IJflEEESM_iNS1_9__extrema9arg_min_fIflNSA_4lessIfEEEEEEJSL_SN_iSS_EEEvDpT0_)
        /*0038*/ 	.word	0x0000001e


	//----- nvinfo : EIATTR_FRAME_SIZE
	.align		4
.L_54:
        /*003c*/ 	.byte	0x04, 0x11
        /*003e*/ 	.short	(.L_56 - .L_55)
	.align		4
.L_55:
        /*0040*/ 	.word	index@(_ZN6thrust24THRUST_300001_SM_1000_NS8cuda_cub4core6detail13_kernel_agentINS1_8__reduce11ReduceAgentINS0_12zip_iteratorIN4cuda3std3__45tupleIJNS0_6detail15normal_iteratorINS0_10device_ptrIfEEEENS0_17counting_iteratorIlNS0_11use_defaultESI_SI_EEEEEEEPNSB_IJflEEESM_iNS1_9__extrema9arg_min_fIflNSA_4lessIfEEEEEEJSL_SN_iSS_EEEvDpT0_)
        /*0044*/ 	.word	0x00000000


	//----- nvinfo : EIATTR_REGCOUNT
	.align		4
.L_56:
        /*0048*/ 	.byte	0x04, 0x2f
        /*004a*/ 	.short	(.L_58 - .L_57)
	.align		4
.L_57:
        /*004c*/ 	.word	index@(_ZN6thrust24THRUST_300001_SM_1000_NS8cuda_cub4core6detail13_kernel_agentINS1_8__reduce11ReduceAgentINS0_12zip_iteratorIN4cuda3std3__45tupleIJNS0_6detail15normal_iteratorINS0_10device_ptrIfEEEENS0_17counting_iteratorIlNS0_11use_defaultESI_SI_EEEEEEEPNSB_IJflEEESM_iNS1_9__extrema9arg_min_fIflNSA_4lessIfEEEEEEJSL_SN_iN3cub18CUB_300001_SM_100013GridEvenShareIiEENSV_9GridQueueIjEESS_EEEvDpT0_)
        /*0050*/ 	.word	0x0000001d


	//----- nvinfo : EIATTR_FRAME_SIZE
	.align		4
.L_58:
        /*0054*/ 	.byte	0x04, 0x11
        /*0056*/ 	.short	(.L_60 - .L_59)
	.align		4
.L_59:
        /*0058*/ 	.word	index@(_ZN6thrust24THRUST_300001_SM_1000_NS8cuda_cub4core6detail13_kernel_agentINS1_8__reduce11ReduceAgentINS0_12zip_iteratorIN4cuda3std3__45tupleIJNS0_6detail15normal_iteratorINS0_10device_ptrIfEEEENS0_17counting_iteratorIlNS0_11use_defaultESI_SI_EEEEEEEPNSB_IJflEEESM_iNS1_9__extrema9arg_min_fIflNSA_4lessIfEEEEEEJSL_SN_iN3cub18CUB_300001_SM_100013GridEvenShareIiEENSV_9GridQueueIjEESS_EEEvDpT0_)
        /*005c*/ 	.word	0x00000000


	//----- nvinfo : EIATTR_REGCOUNT
	.align		4
.L_60:
        /*0060*/ 	.byte	0x04, 0x2f
        /*0062*/ 	.short	(.L_62 - .L_61)
	.align		4
.L_61:
        /*0064*/ 	.word	index@(_ZN6thrust24THRUST_300001_SM_1000_NS8cuda_cub4core6detail13_kernel_agentINS1_8__reduce10DrainAgentIiEEJN3cub18CUB_300001_SM_10009GridQueueIjEEiEEEvDpT0_)
        /*0068*/ 	.word	0x00000008


	//----- nvinfo : EIATTR_FRAME_SIZE
	.align		4
.L_62:
        /*006c*/ 	.byte	0x04, 0x11
        /*006e*/ 	.short	(.L_64 - .L_63)
	.align		4
.L_63:
        /*0070*/ 	.word	index@(_ZN6thrust24THRUST_300001_SM_1000_NS8cuda_cub4core6detail13_kernel_agentINS1_8__reduce10DrainAgentIiEEJN3cub18CUB_300001_SM_10009GridQueueIjEEiEEEvDpT0_)
        /*0074*/ 	.word	0x00000000


	//----- nvinfo : EIATTR_REGCOUNT
	.align		4
.L_64:
        /*0078*/ 	.byte	0x04, 0x2f
        /*007a*/ 	.short	(.L_66 - .L_65)
	.align		4
.L_65:
        /*007c*/ 	.word	index@(_ZN6thrust24THRUST_300001_SM_1000_NS8cuda_cub4core6detail13_kernel_agentINS1_8__reduce11ReduceAgentIPN4cuda3std3__45tupleIJflEEESC_SB_iNS1_9__extrema9arg_min_fIflNS9_4lessIfEEEEEEJSC_SC_iSH_EEEvDpT0_)
        /*0080*/ 	.word	0x0000001e


	//----- nvinfo : EIATTR_FRAME_SIZE
	.align		4
.L_66:
        /*0084*/ 	.byte	0x04, 0x11
        /*0086*/ 	.short	(.L_68 - .L_67)
	.align		4
.L_67:
        /*0088*/ 	.word	index@(_ZN6thrust24THRUST_300001_SM_1000_NS8cuda_cub4core6detail13_kernel_agentINS1_8__reduce11ReduceAgentIPN4cuda3std3__45tupleIJflEEESC_SB_iNS1_9__extrema9arg_min_fIflNS9_4lessIfEEEEEEJSC_SC_iSH_EEEvDpT0_)
        /*008c*/ 	.word	0x00000000


	//----- nvinfo : EIATTR_REGCOUNT
	.align		4
.L_68:
        /*0090*/ 	.byte	0x04, 0x2f
        /*0092*/ 	.short	(.L_70 - .L_69)
	.align		4
.L_69:
        /*0094*/ 	.word	index@(_ZN6thrust24THRUST_300001_SM_1000_NS8cuda_cub4core6detail13_kernel_agentINS1_8__reduce11ReduceAgentINS0_12zip_iteratorIN4cuda3std3__45tupleIJNS0_6detail15normal_iteratorINS0_10device_ptrIfEEEENS0_17counting_iteratorIlNS0_11use_defaultESI_SI_EEEEEEEPNSB_IJflEEESM_lNS1_9__extrema9arg_min_fIflNSA_4lessIfEEEEEEJSL_SN_lSS_EEEvDpT0_)
        /*0098*/ 	.word	0x0000001c


	//----- nvinfo : EIATTR_FRAME_SIZE
	.align		4
.L_70:
        /*009c*/ 	.byte	0x04, 0x11
        /*009e*/ 	.short	(.L_72 - .L_71)
	.align		4
.L_71:
        /*00a0*/ 	.word	index@(_ZN6thrust24THRUST_300001_SM_1000_NS8cuda_cub4core6detail13_kernel_agentINS1_8__reduce11ReduceAgentINS0_12zip_iteratorIN4cuda3std3__45tupleIJNS0_6detail15normal_iteratorINS0_10device_ptrIfEEEENS0_17counting_iteratorIlNS0_11use_defaultESI_SI_EEEEEEEPNSB_IJflEEESM_lNS1_9__extrema9arg_min_fIflNSA_4lessIfEEEEEEJSL_SN_lSS_EEEvDpT0_)
        /*00a4*/ 	.word	0x00000000


	//----- nvinfo : EIATTR_REGCOUNT
	.align		4
.L_72:
        /*00a8*/ 	.byte	0x04, 0x2f
        /*00aa*/ 	.short	(.L_74 - .L_73)
	.align		4
.L_73:
        /*00ac*/ 	.word	index@(_ZN6thrust24THRUST_300001_SM_1000_NS8cuda_cub4core6detail13_kernel_agentINS1_8__reduce11ReduceAgentINS0_12zip_iteratorIN4cuda3std3__45tupleIJNS0_6detail15normal_iteratorINS0_10device_ptrIfEEEENS0_17counting_iteratorIlNS0_11use_defaultESI_SI_EEEEEEEPNSB_IJflEEESM_lNS1_9__extrema9arg_min_fIflNSA_4lessIfEEEEEEJSL_SN_lN3cub18CUB_300001_SM_100013GridEvenShareIlEENSV_9GridQueueIyEESS_EEEvDpT0_)
        /*00b0*/ 	.word	0x0000001e


	//----- nvinfo : EIATTR_FRAME_SIZE
	.align		4
.L_74:
        /*00b4*/ 	.byte	0x04, 0x11
        /*00b6*/ 	.short	(.L_76 - .L_75)
	.align		4
.L_75:
        /*00b8*/ 	.word	index@(_ZN6thrust24THRUST_300001_SM_1000_NS8cuda_cub4core6detail13_kernel_agentINS1_8__reduce11ReduceAgentINS0_12zip_iteratorIN4cuda3std3__45tupleIJNS0_6detail15normal_iteratorINS0_10device_ptrIfEEEENS0_17counting_iteratorIlNS0_11use_defaultESI_SI_EEEEEEEPNSB_IJflEEESM_lNS1_9__extrema9arg_min_fIflNSA_4lessIfEEEEEEJSL_SN_lN3cub18CUB_300001_SM_100013GridEvenShareIlEENSV_9GridQueueIyEESS_EEEvDpT0_)
        /*00bc*/ 	.word	0x00000000


	//----- nvinfo : EIATTR_REGCOUNT
	.align		4
.L_76:
        /*00c0*/ 	.byte	0x04, 0x2f
        /*00c2*/ 	.short	(.L_78 - .L_77)
	.align		4
.L_77:
        /*00c4*/ 	.word	index@(_ZN6thrust24THRUST_300001_SM_1000_NS8cuda_cub4core6detail13_kernel_agentINS1_8__reduce10DrainAgentIlEEJN3cub18CUB_300001_SM_10009GridQueueIyEElEEEvDpT0_)
        /*00c8*/ 	.word	0x00000008


	//----- nvinfo : EIATTR_FRAME_SIZE
	.align		4
.L_78:
        /*00cc*/ 	.byte	0x04, 0x11
        /*00ce*/ 	.short	(.L_80 - .L_79)
	.align		4
.L_79:
        /*00d0*/ 	.word	index@(_ZN6thrust24THRUST_300001_SM_1000_NS8cuda_cub4core6detail13_kernel_agentINS1_8__reduce10DrainAgentIlEEJN3cub18CUB_300001_SM_10009GridQueueIyEElEEEvDpT0_)
        /*00d4*/ 	.word	0x00000000


	//----- nvinfo : EIATTR_REGCOUNT
	.align		4
.L_80:
        /*00d8*/ 	.byte	0x04, 0x2f
        /*00da*/ 	.short	(.L_82 - .L_81)
	.align		4
.L_81:
        /*00dc*/ 	.word	index@(_ZN6thrust24THRUST_300001_SM_1000_NS8cuda_cub4core6detail13_kernel_agentINS1_8__reduce11ReduceAgentIPN4cuda3std3__45tupleIJflEEESC_SB_lNS1_9__extrema9arg_min_fIflNS9_4lessIfEEEEEEJSC_SC_iSH_EEEvDpT0_)
        /*00e0*/ 	.word	0x00000020


	//----- nvinfo : EIATTR_FRAME_SIZE
	.align		4
.L_82:
        /*00e4*/ 	.byte	0x04, 0x11
        /*00e6*/ 	.short	(.L_84 - .L_83)
	.align		4
.L_83:
        /*00e8*/ 	.word	index@(_ZN6thrust24THRUST_300001_SM_1000_NS8cuda_cub4core6detail13_kernel_agentINS1_8__reduce11ReduceAgentIPN4cuda3std3__45tupleIJflEEESC_SB_lNS1_9__extrema9arg_min_fIflNS9_4lessIfEEEEEEJSC_SC_iSH_EEEvDpT0_)
        /*00ec*/ 	.word	0x00000000


	//----- nvinfo : EIATTR_REGCOUNT
	.align		4
.L_84:
        /*00f0*/ 	.byte	0x04, 0x2f
        /*00f2*/ 	.short	(.L_86 - .L_85)
	.align		4
.L_85:
        /*00f4*/ 	.word	index@(_ZN3cub18CUB_300001_SM_10006detail11EmptyKernelIvEEvv)
        /*00f8*/ 	.word	0x00000004


	//----- nvinfo : EIATTR_FRAME_SIZE
	.align		4
.L_86:
        /*00fc*/ 	.byte	0x04, 0x11
        /*00fe*/ 	.short	(.L_88 - .L_87)
	.align		4
.L_87:
        /*0100*/ 	.word	index@(_ZN3cub18CUB_300001_SM_10006detail11EmptyKernelIvEEvv)
        /*0104*/ 	.word	0x00000000


	//----- nvinfo : EIATTR_REGCOUNT
	.align		4
.L_88:
        /*0108*/ 	.byte	0x04, 0x2f
        /*010a*/ 	.short	(.L_90 - .L_89)
	.align		4
.L_89:
        /*010c*/ 	.word	index@(_ZN3cub18CUB_300001_SM_10006detail8for_each13static_kernelINS2_12policy_hub_t12policy_500_tEmN6thrust24THRUST_300001_SM_1000_NS8cuda_cub20__uninitialized_fill7functorINS7_10device_ptrIfEEfEEEEvT0_T1_)
        /*0110*/ 	.word	0x00000008


	//----- nvinfo : EIATTR_FRAME_SIZE
	.align		4
.L_90:
        /*0114*/ 	.byte	0x04, 0x11
        /*0116*/ 	.short	(.L_92 - .L_91)
	.align		4
.L_91:
        /*0118*/ 	.word	index@(_ZN3cub18CUB_300001_SM_10006detail8for_each13static_kernelINS2_12policy_hub_t12policy_500_tEmN6thrust24THRUST_300001_SM_1000_NS8cuda_cub20__uninitialized_fill7functorINS7_10device_ptrIfEEfEEEEvT0_T1_)
        /*011c*/ 	.word	0x00000000


	//----- nvinfo : EIATTR_MIN_STACK_SIZE
	.align		4
.L_92:
        /*0120*/ 	.byte	0x04, 0x12
        /*0122*/ 	.short	(.L_94 - .L_93)
	.align		4
.L_93:
        /*0124*/ 	.word	index@(_ZN3cub18CUB_300001_SM_10006detail8for_each13static_kernelINS2_12policy_hub_t12policy_500_tEmN6thrust24THRUST_300001_SM_1000_NS8cuda_cub20__uninitialized_fill7functorINS7_10device_ptrIfEEfEEEEvT0_T1_)
        /*0128*/ 	.word	0x00000000


	//----- nvinfo : EIATTR_MIN_STACK_SIZE
	.align		4
.L_94:
        /*012c*/ 	.byte	0x04, 0x12
        /*012e*/ 	.short	(.L_96 - .L_95)
	.align		4
.L_95:
        /*0130*/ 	.word	index@(_ZN3cub18CUB_300001_SM_10006detail11EmptyKernelIvEEvv)
        /*0134*/ 	.word	0x00000000


	//----- nvinfo : EIATTR_MIN_STACK_SIZE
	.align		4
.L_96:
        /*0138*/ 	.byte	0x04, 0x12
        /*013a*/ 	.short	(.L_98 - .L_97)
	.align		4
.L_97:
        /*013c*/ 	.word	index@(_ZN6thrust24THRUST_300001_SM_1000_NS8cuda_cub4core6detail13_kernel_agentINS1_8__reduce11ReduceAgentIPN4cuda3std3__45tupleIJflEEESC_SB_lNS1_9__extrema9arg_min_fIflNS9_4lessIfEEEEEEJSC_SC_iSH_EEEvDpT0_)
        /*0140*/ 	.word	0x00000000


	//----- nvinfo : EIATTR_MIN_STACK_SIZE
	.align		4
.L_98:
        /*0144*/ 	.byte	0x04, 0x12
        /*0146*/ 	.short	(.L_100 - .L_99)
	.align		4
.L_99:
        /*0148*/ 	.word	index@(_ZN6thrust24THRUST_300001_SM_1000_NS8cuda_cub4core6detail13_kernel_agentINS1_8__reduce10DrainAgentIlEEJN3cub18CUB_300001_SM_10009GridQueueIyEElEEEvDpT0_)
        /*014c*/ 	.word	0x00000000


	//----- nvinfo : EIATTR_MIN_STACK_SIZE
	.align		4
.L_100:
        /*0150*/ 	.byte	0x04, 0x12
        /*0152*/ 	.short	(.L_102 - .L_101)
	.align		4
.L_101:
        /*0154*/ 	.word	index@(_ZN6thrust24THRUST_300001_SM_1000_NS8cuda_cub4core6detail13_kernel_agentINS1_8__reduce11ReduceAgentINS0_12zip_iteratorIN4cuda3std3__45tupleIJNS0_6detail15normal_iteratorINS0_10device_ptrIfEEEENS0_17counting_iteratorIlNS0_11use_defaultESI_SI_EEEEEEEPNSB_IJflEEESM_lNS1_9__extrema9arg_min_fIflNSA_4lessIfEEEEEEJSL_SN_lN3cub18CUB_300001_SM_100013GridEvenShareIlEENSV_9GridQueueIyEESS_EEEvDpT0_)
        /*0158*/ 	.word	0x00000000


	//----- nvinfo : EIATTR_MIN_STACK_SIZE
	.align		4
.L_102:
        /*015c*/ 	.byte	0x04, 0x12
        /*015e*/ 	.short	(.L_104 - .L_103)
	.align		4
.L_103:
        /*0160*/ 	.word	index@(_ZN6thrust24THRUST_300001_SM_1000_NS8cuda_cub4core6detail13_kernel_agentINS1_8__reduce11ReduceAgentINS0_12zip_iteratorIN4cuda3std3__45tupleIJNS0_6detail15normal_iteratorINS0_10device_ptrIfEEEENS0_17counting_iteratorIlNS0_11use_defaultESI_SI_EEEEEEEPNSB_IJflEEESM_lNS1_9__extrema9arg_min_fIflNSA_4lessIfEEEEEEJSL_SN_lSS_EEEvDpT0_)
        /*0164*/ 	.word	0x00000000


	//----- nvinfo : EIATTR_MIN_STACK_SIZE
	.align		4
.L_104:
        /*0168*/ 	.byte	0x04, 0x12
        /*016a*/ 	.short	(.L_106 - .L_105)
	.align		4
.L_105:
        /*016c*/ 	.word	index@(_ZN6thrust24THRUST_300001_SM_1000_NS8cuda_cub4core6detail13_kernel_agentINS1_8__reduce11ReduceAgentIPN4cuda3std3__45tupleIJflEEESC_SB_iNS1_9__extrema9arg_min_fIflNS9_4lessIfEEEEEEJSC_SC_iSH_EEEvDpT0_)
        /*0170*/ 	.word	0x00000000


	//----- nvinfo : EIATTR_MIN_STACK_SIZE
	.align		4
.L_106:
        /*0174*/ 	.byte	0x04, 0x12
        /*0176*/ 	.short	(.L_108 - .L_107)
	.align		4
.L_107:
        /*0178*/ 	.word	index@(_ZN6thrust24THRUST_300001_SM_1000_NS8cuda_cub4core6detail13_kernel_agentINS1_8__reduce10DrainAgentIiEEJN3cub18CUB_300001_SM_10009GridQueueIjEEiEEEvDpT0_)
        /*017c*/ 	.word	0x00000000


	//----- nvinfo : EIATTR_MIN_STACK_SIZE
	.align		4
.L_108:
        /*0180*/ 	.byte	0x04, 0x12
        /*0182*/ 	.short	(.L_110 - .L_109)
	.align		4
.L_109:
        /*0184*/ 	.word	index@(_ZN6thrust24THRUST_300001_SM_1000_NS8cuda_cub4core6detail13_kernel_agentINS1_8__reduce11ReduceAgentINS0_12zip_iteratorIN4cuda3std3__45tupleIJNS0_6detail15normal_iteratorINS0_10device_ptrIfEEEENS0_17counting_iteratorIlNS0_11use_defaultESI_SI_EEEEEEEPNSB_IJflEEESM_iNS1_9__extrema9arg_min_fIflNSA_4lessIfEEEEEEJSL_SN_iN3cub18CUB_300001_SM_100013GridEvenShareIiEENSV_9GridQueueIjEESS_EEEvDpT0_)
        /*0188*/ 	.word	0x00000000


	//----- nvinfo : EIATTR_MIN_STACK_SIZE
	.align		4
.L_110:
        /*018c*/ 	.byte	0x04, 0x12
        /*018e*/ 	.short	(.L_112 - .L_111)
	.align		4
.L_111:
        /*0190*/ 	.word	index@(_ZN6thrust24THRUST_300001_SM_1000_NS8cuda_cub4core6detail13_kernel_agentINS1_8__reduce11ReduceAgentINS0_12zip_iteratorIN4cuda3std3__45tupleIJNS0_6detail15normal_iteratorINS0_10device_ptrIfEEEENS0_17counting_iteratorIlNS0_11use_defaultESI_SI_EEEEEEEPNSB_IJflEEESM_iNS1_9__extrema9arg_min_fIflNSA_4lessIfEEEEEEJSL_SN_iSS_EEEvDpT0_)
        /*0194*/ 	.word	0x00000000


	//----- nvinfo : EIATTR_MIN_STACK_SIZE
	.align		4
.L_112:
        /*0198*/ 	.byte	0x04, 0x12
        /*019a*/ 	.short	(.L_114 - .L_113)
	.align		4
.L_113:
        /*019c*/ 	.word	index@(_Z18parallel_calculateN6thrust24THRUST_300001_SM_1000_NS10device_ptrIfEEiffff)
        /*01a0*/ 	.word	0x00000000
.L_114:


//--------------------- .nv.compat                --------------------------
	.section	.nv.compat,"",@"SHT_CUDA_COMPAT_INFO"
	.align	4
        /*0000*/ 	.byte	0x02, 0x09, 0x00, 0x00, 0x02, 0x02, 0x01, 0x00, 0x02, 0x05, 0x05, 0x00, 0x03, 0x07, 0x01, 0x01
        /*0010*/ 	.byte	0x02, 0x03, 0x00, 0x00, 0x02, 0x06, 0x01, 0x00, 0x04, 0x0b, 0x08, 0x00, 0x01, 0x00, 0x00, 0x00
        /*0020*/ 	.byte	0x00, 0x00, 0x00, 0x00


//--------------------- .nv.info._ZN3cub18CUB_300001_SM_10006detail8for_each13static_kernelINS2_12policy_hub_t12policy_500_tEmN6thrust24THRUST_300001_SM_1000_NS8cuda_cub20__uninitialized_fill7functorINS7_10device_ptrIfEEfEEEEvT0_T1_ --------------------------
	.section	.nv.info._ZN3cub18CUB_300001_SM_10006detail8for_each13static_kernelINS2_12policy_hub_t12policy_500_tEmN6thrust24THRUST_300001_SM_1000_NS8cuda_cub20__uninitialized_fill7functorINS7_10device_ptrIfEEfEEEEvT0_T1_,"",@"SHT_CUDA_INFO"
	.sectionflags	@""
	.align	4


	//----- nvinfo : EIATTR_CUDA_API_VERSION
	.align		4
        /*0000*/ 	.byte	0x04, 0x37
        /*0002*/ 	.short	(.L_116 - .L_115)
.L_115:
        /*0004*/ 	.word	0x00000082


	//----- nvinfo : EIATTR_KPARAM_INFO
	.align		4
.L_116:
        /*0008*/ 	.byte	0x04, 0x17
        /*000a*/ 	.short	(.L_118 - .L_117)
.L_117:
        /*000c*/ 	.word	0x00000000
        /*0010*/ 	.short	0x0001
        /*0012*/ 	.short	0x0008
        /*0014*/ 	.byte	0x00, 0xf0, 0x41, 0x00


	//----- nvinfo : EIATTR_KPARAM_INFO
	.align		4
.L_118:
        /*0018*/ 	.byte	0x04, 0x17
        /*001a*/ 	.short	(.L_120 - .L_119)
.L_119:
        /*001c*/ 	.word	0x00000000
        /*0020*/ 	.short	0x0000
        /*0022*/ 	.short	0x0000
        /*0024*/ 	.byte	0x00, 0xf0, 0x21, 0x00


	//----- nvinfo : EIATTR_SPARSE_MMA_MASK
	.align		4
.L_120:
        /*0028*/ 	.byte	0x03, 0x50
        /*002a*/ 	.short	0x0000


	//----- nvinfo : EIATTR_MAXREG_COUNT
	.align		4
        /*002c*/ 	.byte	0x03, 0x1b
        /*002e*/ 	.short	0x00ff


	//----- nvinfo : EIATTR_MERCURY_ISA_VERSION
	.align		4
        /*0030*/ 	.byte	0x03, 0x5f
        /*0032*/ 	.short	0x0101


	//----- nvinfo : EIATTR_VRC_CTA_INIT_COUNT
	.align		4
        /*0034*/ 	.byte	0x02, 0x4a
	.zero		1
	.zero		1


	//----- nvinfo : EIATTR_EXIT_INSTR_OFFSETS
	.align		4
        /*0038*/ 	.byte	0x04, 0x1c
        /*003a*/ 	.short	(.L_122 - .L_121)


	//   ....[0]....
.L_121:
        /*003c*/ 	.word	0x00000130


	//   ....[1]....
        /*0040*/ 	.word	0x00000230


	//   ....[2]....
        /*0044*/ 	.word	0x00000260


	//----- nvinfo : EIATTR_MAX_THREADS
	.align		4
.L_122:
        /*0048*/ 	.byte	0x04, 0x05
        /*004a*/ 	.short	(.L_124 - .L_123)
.L_123:
        /*004c*/ 	.word	0x00000100
        /*0050*/ 	.word	0x00000001
        /*0054*/ 	.word	0x00000001


	//----- nvinfo : EIATTR_CBANK_PARAM_SIZE
	.align		4
.L_124:
        /*0058*/ 	.byte	0x03, 0x19
        /*005a*/ 	.short	0x0018


	//----- nvinfo : EIATTR_PARAM_CBANK
	.align		4
        /*005c*/ 	.byte	0x04, 0x0a
        /*005e*/ 	.short	(.L_126 - .L_125)
	.align		4
.L_125:
        /*0060*/ 	.word	index@(.nv.constant0._ZN3cub18CUB_300001_SM_10006detail8for_each13static_kernelINS2_12policy_hub_t12policy_500_tEmN6thrust24THRUST_300001_SM_1000_NS8cuda_cub20__uninitialized_fill7functorINS7_10device_ptrIfEEfEEEEvT0_T1_)
        /*0064*/ 	.short	0x0380
        /*0066*/ 	.short	0x0018


	//----- nvinfo : EIATTR_SW_WAR
	.align		4
.L_126:
        /*0068*/ 	.byte	0x04, 0x36
        /*006a*/ 	.short	(.L_128 - .L_127)
.L_127:
        /*006c*/ 	.word	0x00000008
.L_128:


//--------------------- .nv.info._ZN3cub18CUB_300001_SM_10006detail11EmptyKernelIvEEvv --------------------------
	.section	.nv.info._ZN3cub18CUB_300001_SM_10006detail11EmptyKernelIvEEvv,"",@"SHT_CUDA_INFO"
	.sectionflags	@""
	.align	4


	//----- nvinfo : EIATTR_CUDA_API_VERSION
	.align		4
        /*0000*/ 	.byte	0x04, 0x37
        /*0002*/ 	.short	(.L_130 - .L_129)
.L_129:
        /*0004*/ 	.word	0x00000082


	//----- nvinfo : EIATTR_SPARSE_MMA_MASK
	.align		4
.L_130:
        /*0008*/ 	.byte	0x03, 0x50
        /*000a*/ 	.short	0x0000


	//----- nvinfo : EIATTR_MAXREG_COUNT
	.align		4
        /*000c*/ 	.byte	0x03, 0x1b
        /*000e*/ 	.short	0x00ff


	//----- nvinfo : EIATTR_MERCURY_ISA_VERSION
	.align		4
        /*0010*/ 	.byte	0x03, 0x5f
        /*0012*/ 	.short	0x0101


	//----- nvinfo : EIATTR_VRC_CTA_INIT_COUNT
	.align		4
        /*0014*/ 	.byte	0x02, 0x4a
	.zero		1
	.zero		1


	//----- nvinfo : EIATTR_EXIT_INSTR_OFFSETS
	.align		4
        /*0018*/ 	.byte	0x04, 0x1c
        /*001a*/ 	.short	(.L_132 - .L_131)


	//   ....[0]....
.L_131:
        /*001c*/ 	.word	0x00000010


	//----- nvinfo : EIATTR_SW_WAR
	.align		4
.L_132:
        /*0020*/ 	.byte	0x04, 0x36
        /*0022*/ 	.short	(.L_134 - .L_133)
.L_133:
        /*0024*/ 	.word	0x00000008
.L_134:


//--------------------- .nv.info._ZN6thrust24THRUST_300001_SM_1000_NS8cuda_cub4core6detail13_kernel_agentINS1_8__reduce11ReduceAgentIPN4cuda3std3__45tupleIJflEEESC_SB_lNS1_9__extrema9arg_min_fIflNS9_4lessIfEEEEEEJSC_SC_iSH_EEEvDpT0_ --------------------------
	.section	.nv.info._ZN6thrust24THRUST_300001_SM_1000_NS8cuda_cub4core6detail13_kernel_agentINS1_8__reduce11ReduceAgentIPN4cuda3std3__45tupleIJflEEESC_SB_lNS1_9__extrema9arg_min_fIflNS9_4lessIfEEEEEEJSC_SC_iSH_EEEvDpT0_,"",@"SHT_CUDA_INFO"
	.sectionflags	@""
	.align	4


	//----- nvinfo : EIATTR_CUDA_API_VERSION
	.align		4
        /*0000*/ 	.byte	0x04, 0x37
        /*0002*/ 	.short	(.L_136 - .L_135)
.L_135:
        /*0004*/ 	.word	0x00000082


	//----- nvinfo : EIATTR_KPARAM_INFO
	.align		4
.L_136:
        /*0008*/ 	.byte	0x04, 0x17
        /*000a*/ 	.short	(.L_138 - .L_137)
.L_137:
        /*000c*/ 	.word	0x00000000
        /*0010*/ 	.short	0x0003
        /*0012*/ 	.short	0x0014
        /*0014*/ 	.byte	0x00, 0xf0, 0x05, 0x00


	//----- nvinfo : EIATTR_KPARAM_INFO
	.align		4
.L_138:
        /*0018*/ 	.byte	0x04, 0x17
        /*001a*/ 	.short	(.L_140 - .L_139)
.L_139:
        /*001c*/ 	.word	0x00000000
        /*0020*/ 	.short	0x0002
        /*0022*/ 	.short	0x0010
        /*0024*/ 	.byte	0x00, 0xf0, 0x11, 0x00


	//----- nvinfo : EIATTR_KPARAM_INFO
	.align		4
.L_140:
        /*0028*/ 	.byte	0x04, 0x17
        /*002a*/ 	.short	(.L_142 - .L_141)
.L_141:
        /*002c*/ 	.word	0x00000000
        /*0030*/ 	.short	0x0001
        /*0032*/ 	.short	0x0008
        /*0034*/ 	.byte	0x00, 0xf5, 0x21, 0x00


	//----- nvinfo : EIATTR_KPARAM_INFO
	.align		4
.L_142:
        /*0038*/ 	.byte	0x04, 0x17
        /*003a*/ 	.short	(.L_144 - .L_143)
.L_143:
        /*003c*/ 	.word	0x00000000
        /*0040*/ 	.short	0x0000
        /*0042*/ 	.short	0x0000
        /*0044*/ 	.byte	0x00, 0xf5, 0x21, 0x00


	//----- nvinfo : EIATTR_SPARSE_MMA_MASK
	.align		4
.L_144:
        /*0048*/ 	.byte	0x03, 0x50
        /*004a*/ 	.short	0x0000


	//----- nvinfo : EIATTR_MAXREG_COUNT
	.align		4
        /*004c*/ 	.byte	0x03, 0x1b
        /*004e*/ 	.short	0x00ff


	//----- nvinfo : EIATTR_NUM_BARRIERS
	.align		4
        /*0050*/ 	.byte	0x02, 0x4c
        /*0052*/ 	.byte	0x01
	.zero		1


	//----- nvinfo : EIATTR_MERCURY_ISA_VERSION
	.align		4
        /*0054*/ 	.byte	0x03, 0x5f
        /*0056*/ 	.short	0x0101


	//----- nvinfo : EIATTR_COOP_GROUP_MASK_REGIDS
	.align		4
        /*0058*/ 	.byte	0x04, 0x29
        /*005a*/ 	.short	(.L_146 - .L_145)


	//   ....[0]....
.L_145:
        /*005c*/ 	.word	0xffffffff


	//   ....[1]....
        /*0060*/ 	.word	0xffffffff


	//   ....[2]....
        /*0064*/ 	.word	0xffffffff


	//   ....[3]....
        /*0068*/ 	.word	0xffffffff


	//   ....[4]....
        /*006c*/ 	.word	0xffffffff


	//   ....[5]....
        /*0070*/ 	.word	0xffffffff


	//   ....[6]....
        /*0074*/ 	.word	0xffffffff


	//   ....[7]....
        /*0078*/ 	.word	0xffffffff


	//   ....[8]....
        /*007c*/ 	.word	0xffffffff


	//   ....[9]....
        /*0080*/ 	.word	0xffffffff


	//   ....[10]....
        /*0084*/ 	.word	0xffffffff


	//   ....[11]....
        /*0088*/ 	.word	0xffffffff


	//   ....[12]....
        /*008c*/ 	.word	0xffffffff


	//   ....[13]....
        /*0090*/ 	.word	0xffffffff


	//   ....[14]....
        /*0094*/ 	.word	0xffffffff


	//   ....[15]....
        /*0098*/ 	.word	0xffffffff


	//   ....[16]....
        /*009c*/ 	.word	0xffffffff


	//   ....[17]....
        /*00a0*/ 	.word	0xffffffff


	//   ....[18]....
        /*00a4*/ 	.word	0xffffffff


	//   ....[19]....
        /*00a8*/ 	.word	0xffffffff


	//   ....[20]....
        /*00ac*/ 	.word	0xffffffff


	//   ....[21]....
        /*00b0*/ 	.word	0xffffffff


	//   ....[22]....
        /*00b4*/ 	.word	0xffffffff


	//   ....[23]....
        /*00b8*/ 	.word	0xffffffff


	//   ....[24]....
        /*00bc*/ 	.word	0xffffffff


	//   ....[25]....
        /*00c0*/ 	.word	0xffffffff


	//   ....[26]....
        /*00c4*/ 	.word	0xffffffff


	//   ....[27]....
        /*00c8*/ 	.word	0xffffffff


	//   ....[28]....
        /*00cc*/ 	.word	0xffffffff


	//   ....[29]....
        /*00d0*/ 	.word	0xffffffff


	//   ....[30]....
        /*00d4*/ 	.word	0xffffffff


	//   ....[31]....
        /*00d8*/ 	.word	0xffffffff


	//   ....[32]....
        /*00dc*/ 	.word	0xffffffff


	//   ....[33]....
        /*00e0*/ 	.word	0xffffffff


	//   ....[34]....
        /*00e4*/ 	.word	0xffffffff


	//   ....[35]....
        /*00e8*/ 	.word	0xffffffff


	//   ....[36]....
        /*00ec*/ 	.word	0xffffffff


	//   ....[37]....
        /*00f0*/ 	.word	0xffffffff


	//   ....[38]....
        /*00f4*/ 	.word	0xffffffff


	//   ....[39]....
        /*00f8*/ 	.word	0xffffffff


	//   ....[40]....
        /*00fc*/ 	.word	0xffffffff


	//   ....[41]....
        /*0100*/ 	.word	0xffffffff


	//   ....[42]....
        /*0104*/ 	.word	0xffffffff


	//   ....[43]....
        /*0108*/ 	.word	0xffffffff


	//   ....[44]....
        /*010c*/ 	.word	0xffffffff


	//----- nvinfo : EIATTR_COOP_GROUP_INSTR_OFFSETS
	.align		4
.L_146:
        /*0110*/ 	.byte	0x04, 0x28
        /*0112*/ 	.short	(.L_148 - .L_147)


	//   ....[0]....
.L_147:
        /*0114*/ 	.word	0x00000a00


	//   ....[1]....
        /*0118*/ 	.word	0x00000a30


	//   ....[2]....
        /*011c*/ 	.word	0x00000a40


	//   ....[3]....
        /*0120*/ 	.word	0x00000b40


	//   ....[4]....
        /*0124*/ 	.word	0x00000b70


	//   ....[5]....
        /*0128*/ 	.word	0x00000ba0


	//   ....[6]....
        /*012c*/ 	.word	0x00000ca0


	//   ....[7]....
        /*0130*/ 	.word	0x00000cd0


	//   ....[8]....
        /*0134*/ 	.word	0x00000d00


	//   ....[9]....
        /*0138*/ 	.word	0x00000e00


	//   ....[10]....
        /*013c*/ 	.word	0x00000e30


	//   ....[11]....
        /*0140*/ 	.word	0x00000e60


	//   ....[12]....
        /*0144*/ 	.word	0x00000f60


	//   ....[13]....
        /*0148*/ 	.word	0x00000fa0


	//   ....[14]....
        /*014c*/ 	.word	0x00000fd0


	//   ....[15]....
        /*0150*/ 	.word	0x00001b70


	//   ....[16]....
        /*0154*/ 	.word	0x00001b80


	//   ....[17]....
        /*0158*/ 	.word	0x00001b90


	//   ....[18]....
        /*015c*/ 	.word	0x00001c90


	//   ....[19]....
        /*0160*/ 	.word	0x00001cd0


	//   ....[20]....
        /*0164*/ 	.word	0x00001cf0


	//   ....[21]....
        /*0168*/ 	.word	0x00001e00


	//   ....[22]....
        /*016c*/ 	.word	0x00001e40


	//   ....[23]....
        /*0170*/ 	.word	0x00001e60


	//   ....[24]....
        /*0174*/ 	.word	0x00001f70


	//   ....[25]....
        /*0178*/ 	.word	0x00001fb0


	//   ....[26]....
        /*017c*/ 	.word	0x00001fe0


	//   ....[27]....
        /*0180*/ 	.word	0x000020e0


	//   ....[28]....
        /*0184*/ 	.word	0x00002120


	//   ....[29]....
        /*0188*/ 	.word	0x00002150


	//   ....[30]....
        /*018c*/ 	.word	0x00005430


	//   ....[31]....
        /*0190*/ 	.word	0x00005460


	//   ....[32]....
        /*0194*/ 	.word	0x00005470


	//   ....[33]....
        /*0198*/ 	.word	0x00005570


	//   ....[34]....
        /*019c*/ 	.word	0x000055a0


	//   ....[35]....
        /*01a0*/ 	.word	0x000055d0


	//   ....[36]....
        /*01a4*/ 	.word	0x000056d0


	//   ....[37]....
        /*01a8*/ 	.word	0x00005700


	//   ....[38]....
        /*01ac*/ 	.word	0x00005730


	//   ....[39]....
        /*01b0*/ 	.word	0x00005830


	//   ....[40]....
        /*01b4*/ 	.word	0x00005860


	//   ....[41]....
        /*01b8*/ 	.word	0x00005890


	//   ....[42]....
        /*01bc*/ 	.word	0x00005990


	//   ....[43]....
        /*01c0*/ 	.word	0x000059d0


	//   ....[44]....
        /*01c4*/ 	.word	0x00005a00


	//----- nvinfo : EIATTR_VRC_CTA_INIT_COUNT
	.align		4
.L_148:
        /*01c8*/ 	.byte	0x02, 0x4a
	.zero		1
	.zero		1


	//----- nvinfo : EIATTR_EXIT_INSTR_OFFSETS
	.align		4
        /*01cc*/ 	.byte	0x04, 0x1c
        /*01ce*/ 	.short	(.L_150 - .L_149)


	//   ....[0]....
.L_149:
        /*01d0*/ 	.word	0x00000030


	//   ....[1]....
        /*01d4*/ 	.word	0x000064e0


	//   ....[2]....
        /*01d8*/ 	.word	0x00006540


	//----- nvinfo : EIATTR_MAX_THREADS
	.align		4
.L_150:
        /*01dc*/ 	.byte	0x04, 0x05
        /*01de*/ 	.short	(.L_152 - .L_151)
.L_151:
        /*01e0*/ 	.word	0x00000100
        /*01e4*/ 	.word	0x00000001
        /*01e8*/ 	.word	0x00000001


	//----- nvinfo : EIATTR_CRS_STACK_SIZE
	.align		4
.L_152:
        /*01ec*/ 	.byte	0x04, 0x1e
        /*01ee*/ 	.short	(.L_154 - .L_153)
.L_153:
        /*01f0*/ 	.word	0x00000000


	//----- nvinfo : EIATTR_CBANK_PARAM_SIZE
	.align		4
.L_154:
        /*01f4*/ 	.byte	0x03, 0x19
        /*01f6*/ 	.short	0x0015


	//----- nvinfo : EIATTR_PARAM_CBANK
	.align		4
        /*01f8*/ 	.byte	0x04, 0x0a
        /*01fa*/ 	.short	(.L_156 - .L_155)
	.align		4
.L_155:
        /*01fc*/ 	.word	index@(.nv.constant0._ZN6thrust24THRUST_300001_SM_1000_NS8cuda_cub4core6detail13_kernel_agentINS1_8__reduce11ReduceAgentIPN4cuda3std3__45tupleIJflEEESC_SB_lNS1_9__extrema9arg_min_fIflNS9_4lessIfEEEEEEJSC_SC_iSH_EEEvDpT0_)
        /*0200*/ 	.short	0x0380
        /*0202*/ 	.short	0x0015


	//----- nvinfo : EIATTR_SW_WAR
	.align		4
.L_156:
        /*0204*/ 	.byte	0x04, 0x36
        /*0206*/ 	.short	(.L_158 - .L_157)
.L_157:
        /*0208*/ 	.word	0x00000008
.L_158:


//--------------------- .nv.info._ZN6thrust24THRUST_300001_SM_1000_NS8cuda_cub4core6detail13_kernel_agentINS1_8__reduce10DrainAgentIlEEJN3cub18CUB_300001_SM_10009GridQueueIyEElEEEvDpT0_ --------------------------
	.section	.nv.info._ZN6thrust24THRUST_300001_SM_1000_NS8cuda_cub4core6detail13_kernel_agentINS1_8__reduce10DrainAgentIlEEJN3cub18CUB_300001_SM_10009GridQueueIyEElEEEvDpT0_,"",@"SHT_CUDA_INFO"
	.sectionflags	@""
	.align	4


	//----- nvinfo : EIATTR_CUDA_API_VERSION
	.align		4
        /*0000*/ 	.byte	0x04, 0x37
        /*0002*/ 	.short	(.L_160 - .L_159)
.L_159:
        /*0004*/ 	.word	0x00000082


	//----- nvinfo : EIATTR_KPARAM_INFO
	.align		4
.L_160:
        /*0008*/ 	.byte	0x04, 0x17
        /*000a*/ 	.short	(.L_162 - .L_161)
.L_161:
        /*000c*/ 	.word	0x00000000
        /*0010*/ 	.short	0x0001
        /*0012*/ 	.short	0x0008
        /*0014*/ 	.byte	0x00, 0xf0, 0x21, 0x00


	//----- nvinfo : EIATTR_KPARAM_INFO
	.align		4
.L_162:
        /*0018*/ 	.byte	0x04, 0x17
        /*001a*/ 	.short	(.L_164 - .L_163)
.L_163:
        /*001c*/ 	.word	0x00000000
        /*0020*/ 	.short	0x0000
        /*0022*/ 	.short	0x0000
        /*0024*/ 	.byte	0x00, 0xf0, 0x21, 0x00


	//----- nvinfo : EIATTR_SPARSE_MMA_MASK
	.align		4
.L_164:
        /*0028*/ 	.byte	0x03, 0x50
        /*002a*/ 	.short	0x0000


	//----- nvinfo : EIATTR_MAXREG_COUNT
	.align		4
        /*002c*/ 	.byte	0x03, 0x1b
        /*002e*/ 	.short	0x00ff


	//----- nvinfo : EIATTR_MERCURY_ISA_VERSION
	.align		4
        /*0030*/ 	.byte	0x03, 0x5f
        /*0032*/ 	.short	0x0101


	//----- nvinfo : EIATTR_VRC_CTA_INIT_COUNT
	.align		4
        /*0034*/ 	.byte	0x02, 0x4a
	.zero		1
	.zero		1


	//----- nvinfo : EIATTR_EXIT_INSTR_OFFSETS
	.align		4
        /*0038*/ 	.byte	0x04, 0x1c
        /*003a*/ 	.short	(.L_166 - .L_165)


	//   ....[0]....
.L_165:
        /*003c*/ 	.word	0x00000060


	//----- nvinfo : EIATTR_MAX_THREADS
	.align		4
.L_166:
        /*0040*/ 	.byte	0x04, 0x05
        /*0042*/ 	.short	(.L_168 - .L_167)
.L_167:
        /*0044*/ 	.word	0x00000001
        /*0048*/ 	.word	0x00000001
        /*004c*/ 	.word	0x00000001


	//----- nvinfo : EIATTR_CBANK_PARAM_SIZE
	.align		4
.L_168:
        /*0050*/ 	.byte	0x03, 0x19
        /*0052*/ 	.short	0x0010


	//----- nvinfo : EIATTR_PARAM_CBANK
	.align		4
        /*0054*/ 	.byte	0x04, 0x0a
        /*0056*/ 	.short	(.L_170 - .L_169)
	.align		4
.L_169:
        /*0058*/ 	.word	index@(.nv.constant0._ZN6thrust24THRUST_300001_SM_1000_NS8cuda_cub4core6detail13_kernel_agentINS1_8__reduce10DrainAgentIlEEJN3cub18CUB_300001_SM_10009GridQueueIyEElEEEvDpT0_)
        /*005c*/ 	.short	0x0380
        /*005e*/ 	.short	0x0010


	//----- nvinfo : EIATTR_SW_WAR
	.align		4
.L_170:
        /*0060*/ 	.byte	0x04, 0x36
        /*0062*/ 	.short	(.L_172 - .L_171)
.L_171:
        /*0064*/ 	.word	0x00000008
.L_172:


//--------------------- .nv.info._ZN6thrust24THRUST_300001_SM_1000_NS8cuda_cub4core6detail13_kernel_agentINS1_8__reduce11ReduceAgentINS0_12zip_iteratorIN4cuda3std3__45tupleIJNS0_6detail15normal_iteratorINS0_10device_ptrIfEEEENS0_17counting_iteratorIlNS0_11use_defaultESI_SI_EEEEEEEPNSB_IJflEEESM_lNS1_9__extrema9arg_min_fIflNSA_4lessIfEEEEEEJSL_SN_lN3cub18CUB_300001_SM_100013GridEvenShareIlEENSV_9GridQueueIyEESS_EEEvDpT0_ --------------------------
	.section	.nv.info._ZN6thrust24THRUST_300001_SM_1000_NS8cuda_cub4core6detail13_kernel_agentINS1_8__reduce11ReduceAgentINS0_12zip_iteratorIN4cuda3std3__45tupleIJNS0_6detail15normal_iteratorINS0_10device_ptrIfEEEENS0_17counting_iteratorIlNS0_11use_defaultESI_SI_EEEEEEEPNSB_IJflEEESM_lNS1_9__extrema9arg_min_fIflNSA_4lessIfEEEEEEJSL_SN_lN3cub18CUB_300001_SM_100013GridEvenShareIlEENSV_9GridQueueIyEESS_EEEvDpT0_,"",@"SHT_CUDA_INFO"
	.sectionflags	@""
	.align	4


	//----- nvinfo : EIATTR_CUDA_API_VERSION
	.align		4
        /*0000*/ 	.byte	0x04, 0x37
        /*0002*/ 	.short	(.L_174 - .L_173)
.L_173:
        /*0004*/ 	.word	0x00000082


	//----- nvinfo : EIATTR_KPARAM_INFO
	.align		4
.L_174:
        /*0008*/ 	.byte	0x04, 0x17
        /*000a*/ 	.short	(.L_176 - .L_175)
.L_175:
        /*000c*/ 	.word	0x00000000
        /*0010*/ 	.short	0x0005
        /*0012*/ 	.short	0x0070
        /*0014*/ 	.byte	0x00, 0xf0, 0x05, 0x00


	//----- nvinfo : EIATTR_KPARAM_INFO
	.align		4
.L_176:
        /*0018*/ 	.byte	0x04, 0x17
        /*001a*/ 	.short	(.L_178 - .L_177)
.L_177:
        /*001c*/ 	.word	0x00000000
        /*0020*/ 	.short	0x0004
        /*0022*/ 	.short	0x0068
        /*0024*/ 	.byte	0x00, 0xf0, 0x21, 0x00


	//----- nvinfo : EIATTR_KPARAM_INFO
	.align		4
.L_178:
        /*0028*/ 	.byte	0x04, 0x17
        /*002a*/ 	.short	(.L_180 - .L_179)
.L_179:
        /*002c*/ 	.word	0x00000000
        /*0030*/ 	.short	0x0003
        /*0032*/ 	.short	0x0020
        /*0034*/ 	.byte	0x00, 0xf0, 0x21, 0x01


	//----- nvinfo : EIATTR_KPARAM_INFO
	.align		4
.L_180:
        /*0038*/ 	.byte	0x04, 0x17
        /*003a*/ 	.short	(.L_182 - .L_181)
.L_181:
        /*003c*/ 	.word	0x00000000
        /*0040*/ 	.short	0x0002
        /*0042*/ 	.short	0x0018
        /*0044*/ 	.byte	0x00, 0xf0, 0x21, 0x00


	//----- nvinfo : EIATTR_KPARAM_INFO
	.align		4
.L_182:
        /*0048*/ 	.byte	0x04, 0x17
        /*004a*/ 	.short	(.L_184 - .L_183)
.L_183:
        /*004c*/ 	.word	0x00000000
        /*0050*/ 	.short	0x0001
        /*0052*/ 	.short	0x0010
        /*0054*/ 	.byte	0x00, 0xf5, 0x21, 0x00


	//----- nvinfo : EIATTR_KPARAM_INFO
	.align		4
.L_184:
        /*0058*/ 	.byte	0x04, 0x17
        /*005a*/ 	.short	(.L_186 - .L_185)
.L_185:
        /*005c*/ 	.word	0x00000000
        /*0060*/ 	.short	0x0000
        /*0062*/ 	.short	0x0000
        /*0064*/ 	.byte	0x00, 0xf0, 0x41, 0x00


	//----- nvinfo : EIATTR_SPARSE_MMA_MASK
	.align		4
.L_186:
        /*0068*/ 	.byte	0x03, 0x50
        /*006a*/ 	.short	0x0000


	//----- nvinfo : EIATTR_MAXREG_COUNT
	.align		4
        /*006c*/ 	.byte	0x03, 0x1b
        /*006e*/ 	.short	0x00ff


	//----- nvinfo : EIATTR_NUM_BARRIERS
	.align		4
        /*0070*/ 	.byte	0x02, 0x4c
        /*0072*/ 	.byte	0x01
	.zero		1


	//----- nvinfo : EIATTR_MERCURY_ISA_VERSION
	.align		4
        /*0074*/ 	.byte	0x03, 0x5f
        /*0076*/ 	.short	0x0101


	//----- nvinfo : EIATTR_COOP_GROUP_MASK_REGIDS
	.align		4
        /*0078*/ 	.byte	0x04, 0x29
        /*007a*/ 	.short	(.L_188 - .L_187)


	//   ....[0]....
.L_187:
        /*007c*/ 	.word	0xffffffff


	//   ....[1]....
        /*0080*/ 	.word	0xffffffff


	//   ....[2]....
        /*0084*/ 	.word	0xffffffff


	//   ....[3]....
        /*0088*/ 	.word	0xffffffff


	//   ....[4]....
        /*008c*/ 	.word	0xffffffff


	//   ....[5]....
        /*0090*/ 	.word	0xffffffff


	//   ....[6]....
        /*0094*/ 	.word	0xffffffff


	//   ....[7]....
        /*0098*/ 	.word	0xffffffff


	//   ....[8]....
        /*009c*/ 	.word	0xffffffff


	//   ....[9]....
        /*00a0*/ 	.word	0xffffffff


	//   ....[10]....
        /*00a4*/ 	.word	0xffffffff


	//   ....[11]....
        /*00a8*/ 	.word	0xffffffff


	//   ....[12]....
        /*00ac*/ 	.word	0xffffffff


	//   ....[13]....
        /*00b0*/ 	.word	0xffffffff


	//   ....[14]....
        /*00b4*/ 	.word	0xffffffff


	//   ....[15]....
        /*00b8*/ 	.word	0xffffffff


	//   ....[16]....
        /*00bc*/ 	.word	0xffffffff


	//   ....[17]....
        /*00c0*/ 	.word	0xffffffff


	//   ....[18]....
        /*00c4*/ 	.word	0xffffffff


	//   ....[19]....
        /*00c8*/ 	.word	0xffffffff


	//   ....[20]....
        /*00cc*/ 	.word	0xffffffff


	//   ....[21]....
        /*00d0*/ 	.word	0xffffffff


	//   ....[22]....
        /*00d4*/ 	.word	0xffffffff


	//   ....[23]....
        /*00d8*/ 	.word	0xffffffff


	//   ....[24]....
        /*00dc*/ 	.word	0xffffffff


	//   ....[25]....
        /*00e0*/ 	.word	0xffffffff


	//   ....[26]....
        /*00e4*/ 	.word	0xffffffff


	//   ....[27]....
        /*00e8*/ 	.word	0xffffffff


	//   ....[28]....
        /*00ec*/ 	.word	0xffffffff


	//   ....[29]....
        /*00f0*/ 	.word	0xffffffff


	//   ....[30]....
        /*00f4*/ 	.word	0xffffffff


	//   ....[31]....
        /*00f8*/ 	.word	0xffffffff


	//   ....[32]....
        /*00fc*/ 	.word	0xffffffff


	//   ....[33]....
        /*0100*/ 	.word	0xffffffff


	//   ....[34]....
        /*0104*/ 	.word	0xffffffff


	//   ....[35]....
        /*0108*/ 	.word	0xffffffff


	//   ....[36]....
        /*010c*/ 	.word	0xffffffff


	//   ....[37]....
        /*0110*/ 	.word	0xffffffff


	//   ....[38]....
        /*0114*/ 	.word	0xffffffff


	//   ....[39]....
        /*0118*/ 	.word	0xffffffff


	//   ....[40]....
        /*011c*/ 	.word	0xffffffff


	//   ....[41]....
        /*0120*/ 	.word	0xffffffff


	//   ....[42]....
        /*0124*/ 	.word	0xffffffff


	//   ....[43]....
        /*0128*/ 	.word	0xffffffff


	//   ....[44]....
        /*012c*/ 	.word	0xffffffff


	//----- nvinfo : EIATTR_COOP_GROUP_INSTR_OFFSETS
	.align		4
.L_188:
        /*0130*/ 	.byte	0x04, 0x28
        /*0132*/ 	.short	(.L_190 - .L_189)


	//   ....[0]....
.L_189:
        /*0134*/ 	.word	0x00000bf0


	//   ....[1]....
        /*0138*/ 	.word	0x00000c20


	//   ....[2]....
        /*013c*/ 	.word	0x00000c30


	//   ....[3]....
        /*0140*/ 	.word	0x00000d30


	//   ....[4]....
        /*0144*/ 	.word	0x00000d60


	//   ....[5]....
        /*0148*/ 	.word	0x00000d90


	//   ....[6]....
        /*014c*/ 	.word	0x00000e90


	//   ....[7]....
        /*0150*/ 	.word	0x00000ec0


	//   ....[8]....
        /*0154*/ 	.word	0x00000ef0


	//   ....[9]....
        /*0158*/ 	.word	0x00000ff0


	//   ....[10]....
        /*015c*/ 	.word	0x00001020


	//   ....[11]....
        /*0160*/ 	.word	0x00001050


	//   ....[12]....
        /*0164*/ 	.word	0x00001150


	//   ....[13]....
        /*0168*/ 	.word	0x00001190


	//   ....[14]....
        /*016c*/ 	.word	0x000011c0


	//   ....[15]....
        /*0170*/ 	.word	0x00001d60


	//   ....[16]....
        /*0174*/ 	.word	0x00001d70


	//   ....[17]....
        /*0178*/ 	.word	0x00001d80


	//   ....[18]....
        /*017c*/ 	.word	0x00001e80


	//   ....[19]....
        /*0180*/ 	.word	0x00001ec0


	//   ....[20]....
        /*0184*/ 	.word	0x00001ee0


	//   ....[21]....
        /*0188*/ 	.word	0x00001ff0


	//   ....[22]....
        /*018c*/ 	.word	0x00002030


	//   ....[23]....
        /*0190*/ 	.word	0x00002050


	//   ....[24]....
        /*0194*/ 	.word	0x00002160


	//   ....[25]....
        /*0198*/ 	.word	0x000021a0


	//   ....[26]....
        /*019c*/ 	.word	0x000021c0


	//   ....[27]....
        /*01a0*/ 	.word	0x000022d0


	//   ....[28]....
        /*01a4*/ 	.word	0x00002310


	//   ....[29]....
        /*01a8*/ 	.word	0x00002340


	//   ....[30]....
        /*01ac*/ 	.word	0x00004a10


	//   ....[31]....
        /*01b0*/ 	.word	0x00004a40


	//   ....[32]....
        /*01b4*/ 	.word	0x00004a50


	//   ....[33]....
        /*01b8*/ 	.word	0x00004b50


	//   ....[34]....
        /*01bc*/ 	.word	0x00004b80


	//   ....[35]....
        /*01c0*/ 	.word	0x00004bb0


	//   ....[36]....
        /*01c4*/ 	.word	0x00004cb0


	//   ....[37]....
        /*01c8*/ 	.word	0x00004ce0


	//   ....[38]....
        /*01cc*/ 	.word	0x00004d10


	//   ....[39]....
        /*01d0*/ 	.word	0x00004e10


	//   ....[40]....
        /*01d4*/ 	.word	0x00004e40


	//   ....[41]....
        /*01d8*/ 	.word	0x00004e70


	//   ....[42]....
        /*01dc*/ 	.word	0x00004f70


	//   ....[43]....
        /*01e0*/ 	.word	0x00004fb0


	//   ....[44]....
        /*01e4*/ 	.word	0x00004fe0


	//----- nvinfo : EIATTR_VRC_CTA_INIT_COUNT
	.align		4
.L_190:
        /*01e8*/ 	.byte	0x02, 0x4a
	.zero		1
	.zero		1


	//----- nvinfo : EIATTR_EXIT_INSTR_OFFSETS
	.align		4
        /*01ec*/ 	.byte	0x04, 0x1c
        /*01ee*/ 	.short	(.L_192 - .L_191)


	//   ....[0]....
.L_191:
        /*01f0*/ 	.word	0x00005aa0


	//   ....[1]....
        /*01f4*/ 	.word	0x00005b20


	//----- nvinfo : EIATTR_MAX_THREADS
	.align		4
.L_192:
        /*01f8*/ 	.byte	0x04, 0x05
        /*01fa*/ 	.short	(.L_194 - .L_193)
.L_193:
        /*01fc*/ 	.word	0x00000100
        /*0200*/ 	.word	0x00000001
        /*0204*/ 	.word	0x00000001


	//----- nvinfo : EIATTR_CRS_STACK_SIZE
	.align		4
.L_194:
        /*0208*/ 	.byte	0x04, 0x1e
        /*020a*/ 	.short	(.L_196 - .L_195)
.L_195:
        /*020c*/ 	.word	0x00000000


	//----- nvinfo : EIATTR_CBANK_PARAM_SIZE
	.align		4
.L_196:
        /*0210*/ 	.byte	0x03, 0x19
        /*0212*/ 	.short	0x0071


	//----- nvinfo : EIATTR_PARAM_CBANK
	.align		4
        /*0214*/ 	.byte	0x04, 0x0a
        /*0216*/ 	.short	(.L_198 - .L_197)
	.align		4
.L_197:
        /*0218*/ 	.word	index@(.nv.constant0._ZN6thrust24THRUST_300001_SM_1000_NS8cuda_cub4core6detail13_kernel_agentINS1_8__reduce11ReduceAgentINS0_12zip_iteratorIN4cuda3std3__45tupleIJNS0_6detail15normal_iteratorINS0_10device_ptrIfEEEENS0_17counting_iteratorIlNS0_11use_defaultESI_SI_EEEEEEEPNSB_IJflEEESM_lNS1_9__extrema9arg_min_fIflNSA_4lessIfEEEEEEJSL_SN_lN3cub18CUB_300001_SM_100013GridEvenShareIlEENSV_9GridQueueIyEESS_EEEvDpT0_)
        /*021c*/ 	.short	0x0380
        /*021e*/ 	.short	0x0071


	//----- nvinfo : EIATTR_SW_WAR
	.align		4
.L_198:
        /*0220*/ 	.byte	0x04, 0x36
        /*0222*/ 	.short	(.L_200 - .L_199)
.L_199:
        /*0224*/ 	.word	0x00000008
.L_200:


//--------------------- .nv.info._ZN6thrust24THRUST_300001_SM_1000_NS8cuda_cub4core6detail13_kernel_agentINS1_8__reduce11ReduceAgentINS0_12zip_iteratorIN4cuda3std3__45tupleIJNS0_6detail15normal_iteratorINS0_10device_ptrIfEEEENS0_17counting_iteratorIlNS0_11use_defaultESI_SI_EEEEEEEPNSB_IJflEEESM_lNS1_9__extrema9arg_min_fIflNSA_4lessIfEEEEEEJSL_SN_lSS_EEEvDpT0_ --------------------------
	.section	.nv.info._ZN6thrust24THRUST_300001_SM_1000_NS8cuda_cub4core6detail13_kernel_agentINS1_8__reduce11ReduceAgentINS0_12zip_iteratorIN4cuda3std3__45tupleIJNS0_6detail15normal_iteratorINS0_10device_ptrIfEEEENS0_17counting_iteratorIlNS0_11use_defaultESI_SI_EEEEEEEPNSB_IJflEEESM_lNS1_9__extrema9arg_min_fIflNSA_4lessIfEEEEEEJSL_SN_lSS_EEEvDpT0_,"",@"SHT_CUDA_INFO"
	.sectionflags	@""
	.align	4


	//----- nvinfo : EIATTR_CUDA_API_VERSION
	.align		4
        /*0000*/ 	.byte	0x04, 0x37
        /*0002*/ 	.short	(.L_202 - .L_201)
.L_201:
        /*0004*/ 	.word	0x00000082


	//----- nvinfo : EIATTR_KPARAM_INFO
	.align		4
.L_202:
        /*0008*/ 	.byte	0x04, 0x17
        /*000a*/ 	.short	(.L_204 - .L_203)
.L_203:
        /*000c*/ 	.word	0x00000000
        /*0010*/ 	.short	0x0003
        /*0012*/ 	.short	0x0020
        /*0014*/ 	.byte	0x00, 0xf0, 0x05, 0x00


	//----- nvinfo : EIATTR_KPARAM_INFO
	.align		4
.L_204:
        /*0018*/ 	.byte	0x04, 0x17
        /*001a*/ 	.short	(.L_206 - .L_205)
.L_205:
        /*001c*/ 	.word	0x00000000
        /*0020*/ 	.short	0x0002
        /*0022*/ 	.short	0x0018
        /*0024*/ 	.byte	0x00, 0xf0, 0x21, 0x00


	//----- nvinfo : EIATTR_KPARAM_INFO
	.align		4
.L_206:
        /*0028*/ 	.byte	0x04, 0x17
        /*002a*/ 	.short	(.L_208 - .L_207)
.L_207:
        /*002c*/ 	.word	0x00000000
        /*0030*/ 	.short	0x0001
        /*0032*/ 	.short	0x0010
        /*0034*/ 	.byte	0x00, 0xf5, 0x21, 0x00


	//----- nvinfo : EIATTR_KPARAM_INFO
	.align		4
.L_208:
        /*0038*/ 	.byte	0x04, 0x17
        /*003a*/ 	.short	(.L_210 - .L_209)
.L_209:
        /*003c*/ 	.word	0x00000000
        /*0040*/ 	.short	0x0000
        /*0042*/ 	.short	0x0000
        /*0044*/ 	.byte	0x00, 0xf0, 0x41, 0x00


	//----- nvinfo : EIATTR_SPARSE_MMA_MASK
	.align		4
.L_210:
        /*0048*/ 	.byte	0x03, 0x50
        /*004a*/ 	.short	0x0000


	//----- nvinfo : EIATTR_MAXREG_COUNT
	.align		4
        /*004c*/ 	.byte	0x03, 0x1b
        /*004e*/ 	.short	0x00ff


	//----- nvinfo : EIATTR_NUM_BARRIERS
	.align		4
        /*0050*/ 	.byte	0x02, 0x4c
        /*0052*/ 	.byte	0x01
	.zero		1


	//----- nvinfo : EIATTR_MERCURY_ISA_VERSION
	.align		4
        /*0054*/ 	.byte	0x03, 0x5f
        /*0056*/ 	.short	0x0101


	//----- nvinfo : EIATTR_COOP_GROUP_MASK_REGIDS
	.align		4
        /*0058*/ 	.byte	0x04, 0x29
        /*005a*/ 	.short	(.L_212 - .L_211)


	//   ....[0]....
.L_211:
        /*005c*/ 	.word	0xffffffff


	//   ....[1]....
        /*0060*/ 	.word	0xffffffff


	//   ....[2]....
        /*0064*/ 	.word	0xffffffff


	//   ....[3]....
        /*0068*/ 	.word	0xffffffff


	//   ....[4]....
        /*006c*/ 	.word	0xffffffff


	//   ....[5]....
        /*0070*/ 	.word	0xffffffff


	//   ....[6]....
        /*0074*/ 	.word	0xffffffff


	//   ....[7]....
        /*0078*/ 	.word	0xffffffff


	//   ....[8]....
        /*007c*/ 	.word	0xffffffff


	//   ....[9]....
        /*0080*/ 	.word	0xffffffff


	//   ....[10]....
        /*0084*/ 	.word	0xffffffff


	//   ....[11]....
        /*0088*/ 	.word	0xffffffff


	//   ....[12]....
        /*008c*/ 	.word	0xffffffff


	//   ....[13]....
        /*0090*/ 	.word	0xffffffff


	//   ....[14]....
        /*0094*/ 	.word	0xffffffff


	//   ....[15]....
        /*0098*/ 	.word	0xffffffff


	//   ....[16]....
        /*009c*/ 	.word	0xffffffff


	//   ....[17]....
        /*00a0*/ 	.word	0xffffffff


	//   ....[18]....
        /*00a4*/ 	.word	0xffffffff


	//   ....[19]....
        /*00a8*/ 	.word	0xffffffff


	//   ....[20]....
        /*00ac*/ 	.word	0xffffffff


	//   ....[21]....
        /*00b0*/ 	.word	0xffffffff


	//   ....[22]....
        /*00b4*/ 	.word	0xffffffff


	//   ....[23]....
        /*00b8*/ 	.word	0xffffffff


	//   ....[24]....
        /*00bc*/ 	.word	0xffffffff


	//   ....[25]....
        /*00c0*/ 	.word	0xffffffff


	//   ....[26]....
        /*00c4*/ 	.word	0xffffffff


	//   ....[27]....
        /*00c8*/ 	.word	0xffffffff


	//   ....[28]....
        /*00cc*/ 	.word	0xffffffff


	//   ....[29]....
        /*00d0*/ 	.word	0xffffffff


	//   ....[30]....
        /*00d4*/ 	.word	0xffffffff


	//   ....[31]....
        /*00d8*/ 	.word	0xffffffff


	//   ....[32]....
        /*00dc*/ 	.word	0xffffffff


	//   ....[33]....
        /*00e0*/ 	.word	0xffffffff


	//   ....[34]....
        /*00e4*/ 	.word	0xffffffff


	//   ....[35]....
        /*00e8*/ 	.word	0xffffffff


	//   ....[36]....
        /*00ec*/ 	.word	0xffffffff


	//   ....[37]....
        /*00f0*/ 	.word	0xffffffff


	//   ....[38]....
        /*00f4*/ 	.word	0xffffffff


	//   ....[39]....
        /*00f8*/ 	.word	0xffffffff


	//   ....[40]....
        /*00fc*/ 	.word	0xffffffff


	//   ....[41]....
        /*0100*/ 	.word	0xffffffff


	//   ....[42]....
        /*0104*/ 	.word	0xffffffff


	//   ....[43]....
        /*0108*/ 	.word	0xffffffff


	//   ....[44]....
        /*010c*/ 	.word	0xffffffff


	//----- nvinfo : EIATTR_COOP_GROUP_INSTR_OFFSETS
	.align		4
.L_212:
        /*0110*/ 	.byte	0x04, 0x28
        /*0112*/ 	.short	(.L_214 - .L_213)


	//   ....[0]....
.L_213:
        /*0114*/ 	.word	0x00000b30


	//   ....[1]....
        /*0118*/ 	.word	0x00000b60


	//   ....[2]....
        /*011c*/ 	.word	0x00000b70


	//   ....[3]....
        /*0120*/ 	.word	0x00000c70


	//   ....[4]....
        /*0124*/ 	.word	0x00000ca0


	//   ....[5]....
        /*0128*/ 	.word	0x00000cd0


	//   ....[6]....
        /*012c*/ 	.word	0x00000dd0


	//   ....[7]....
        /*0130*/ 	.word	0x00000e00


	//   ....[8]....
        /*0134*/ 	.word	0x00000e30


	//   ....[9]....
        /*0138*/ 	.word	0x00000f30


	//   ....[10]....
        /*013c*/ 	.word	0x00000f60


	//   ....[11]....
        /*0140*/ 	.word	0x00000f90


	//   ....[12]....
        /*0144*/ 	.word	0x00001090


	//   ....[13]....
        /*0148*/ 	.word	0x000010d0


	//   ....[14]....
        /*014c*/ 	.word	0x00001100


	//   ....[15]....
        /*0150*/ 	.word	0x00001ca0


	//   ....[16]....
        /*0154*/ 	.word	0x00001cb0


	//   ....[17]....
        /*0158*/ 	.word	0x00001cc0


	//   ....[18]....
        /*015c*/ 	.word	0x00001dc0


	//   ....[19]....
        /*0160*/ 	.word	0x00001e00


	//   ....[20]....
        /*0164*/ 	.word	0x00001e20


	//   ....[21]....
        /*0168*/ 	.word	0x00001f30


	//   ....[22]....
        /*016c*/ 	.word	0x00001f70


	//   ....[23]....
        /*0170*/ 	.word	0x00001f90


	//   ....[24]....
        /*0174*/ 	.word	0x000020a0


	//   ....[25]....
        /*0178*/ 	.word	0x000020e0


	//   ....[26]....
        /*017c*/ 	.word	0x00002110


	//   ....[27]....
        /*0180*/ 	.word	0x00002210


	//   ....[28]....
        /*0184*/ 	.word	0x00002250


	//   ....[29]....
        /*0188*/ 	.word	0x00002280


	//   ....[30]....
        /*018c*/ 	.word	0x00004540


	//   ....[31]....
        /*0190*/ 	.word	0x00004570


	//   ....[32]....
        /*0194*/ 	.word	0x00004580


	//   ....[33]....
        /*0198*/ 	.word	0x00004680


	//   ....[34]....
        /*019c*/ 	.word	0x000046b0


	//   ....[35]....
        /*01a0*/ 	.word	0x000046e0


	//   ....[36]....
        /*01a4*/ 	.word	0x000047e0


	//   ....[37]....
        /*01a8*/ 	.word	0x00004810


	//   ....[38]....
        /*01ac*/ 	.word	0x00004840


	//   ....[39]....
        /*01b0*/ 	.word	0x00004940


	//   ....[40]....
        /*01b4*/ 	.word	0x00004970


	//   ....[41]....
        /*01b8*/ 	.word	0x000049a0


	//   ....[42]....
        /*01bc*/ 	.word	0x00004aa0


	//   ....[43]....
        /*01c0*/ 	.word	0x00004ae0


	//   ....[44]....
        /*01c4*/ 	.word	0x00004b10


	//----- nvinfo : EIATTR_VRC_CTA_INIT_COUNT
	.align		4
.L_214:
        /*01c8*/ 	.byte	0x02, 0x4a
	.zero		1
	.zero		1


	//----- nvinfo : EIATTR_EXIT_INSTR_OFFSETS
	.align		4
        /*01cc*/ 	.byte	0x04, 0x1c
        /*01ce*/ 	.short	(.L_216 - .L_215)


	//   ....[0]....
.L_215:
        /*01d0*/ 	.word	0x00000040


	//   ....[1]....
        /*01d4*/ 	.word	0x000055f0


	//   ....[2]....
        /*01d8*/ 	.word	0x00005650


	//----- nvinfo : EIATTR_MAX_THREADS
	.align		4
.L_216:
        /*01dc*/ 	.byte	0x04, 0x05
        /*01de*/ 	.short	(.L_218 - .L_217)
.L_217:
        /*01e0*/ 	.word	0x00000100
        /*01e4*/ 	.word	0x00000001
        /*01e8*/ 	.word	0x00000001


	//----- nvinfo : EIATTR_CRS_STACK_SIZE
	.align		4
.L_218:
        /*01ec*/ 	.byte	0x04, 0x1e
        /*01ee*/ 	.short	(.L_220 - .L_219)
.L_219:
        /*01f0*/ 	.word	0x00000000


	//----- nvinfo : EIATTR_CBANK_PARAM_SIZE
	.align		4
.L_220:
        /*01f4*/ 	.byte	0x03, 0x19
        /*01f6*/ 	.short	0x0021


	//----- nvinfo : EIATTR_PARAM_CBANK
	.align		4
        /*01f8*/ 	.byte	0x04, 0x0a
        /*01fa*/ 	.short	(.L_222 - .L_221)
	.align		4
.L_221:
        /*01fc*/ 	.word	index@(.nv.constant0._ZN6thrust24THRUST_300001_SM_1000_NS8cuda_cub4core6detail13_kernel_agentINS1_8__reduce11ReduceAgentINS0_12zip_iteratorIN4cuda3std3__45tupleIJNS0_6detail15normal_iteratorINS0_10device_ptrIfEEEENS0_17counting_iteratorIlNS0_11use_defaultESI_SI_EEEEEEEPNSB_IJflEEESM_lNS1_9__extrema9arg_min_fIflNSA_4lessIfEEEEEEJSL_SN_lSS_EEEvDpT0_)
        /*0200*/ 	.short	0x0380
        /*0202*/ 	.short	0x0021


	//----- nvinfo : EIATTR_SW_WAR
	.align		4
.L_222:
        /*0204*/ 	.byte	0x04, 0x36
        /*0206*/ 	.short	(.L_224 - .L_223)
.L_223:
        /*0208*/ 	.word	0x00000008
.L_224:


//--------------------- .nv.info._ZN6thrust24THRUST_300001_SM_1000_NS8cuda_cub4core6detail13_kernel_agentINS1_8__reduce11ReduceAgentIPN4cuda3std3__45tupleIJflEEESC_SB_iNS1_9__extrema9arg_min_fIflNS9_4lessIfEEEEEEJSC_SC_iSH_EEEvDpT0_ --------------------------
	.section	.nv.info._ZN6thrust24THRUST_300001_SM_1000_NS8cuda_cub4core6detail13_kernel_agentINS1_8__reduce11ReduceAgentIPN4cuda3std3__45tupleIJflEEESC_SB_iNS1_9__extrema9arg_min_fIflNS9_4lessIfEEEEEEJSC_SC_iSH_EEEvDpT0_,"",@"SHT_CUDA_INFO"
	.sectionflags	@""
	.align	4


	//----- nvinfo : EIATTR_CUDA_API_VERSION
	.align		4
        /*0000*/ 	.byte	0x04, 0x37
        /*0002*/ 	.short	(.L_226 - .L_225)
.L_225:
        /*0004*/ 	.word	0x00000082


	//----- nvinfo : EIATTR_KPARAM_INFO
	.align		4
.L_226:
        /*0008*/ 	.byte	0x04, 0x17
        /*000a*/ 	.short	(.L_228 - .L_227)
.L_227:
        /*000c*/ 	.word	0x00000000
        /*0010*/ 	.short	0x0003
        /*0012*/ 	.short	0x0014
        /*0014*/ 	.byte	0x00, 0xf0, 0x05, 0x00


	//----- nvinfo : EIATTR_KPARAM_INFO
	.align		4
.L_228:
        /*0018*/ 	.byte	0x04, 0x17
        /*001a*/ 	.short	(.L_230 - .L_229)
.L_229:
        /*001c*/ 	.word	0x00000000
        /*0020*/ 	.short	0x0002
        /*0022*/ 	.short	0x0010
        /*0024*/ 	.byte	0x00, 0xf0, 0x11, 0x00


	//----- nvinfo : EIATTR_KPARAM_INFO
	.align		4
.L_230:
        /*0028*/ 	.byte	0x04, 0x17
        /*002a*/ 	.short	(.L_232 - .L_231)
.L_231:
        /*002c*/ 	.word	0x00000000
        /*0030*/ 	.short	0x0001
        /*0032*/ 	.short	0x0008
        /*0034*/ 	.byte	0x00, 0xf5, 0x21, 0x00


	//----- nvinfo : EIATTR_KPARAM_INFO
	.align		4
.L_232:
        /*0038*/ 	.byte	0x04, 0x17
        /*003a*/ 	.short	(.L_234 - .L_233)
.L_233:
        /*003c*/ 	.word	0x00000000
        /*0040*/ 	.short	0x0000
        /*0042*/ 	.short	0x0000
        /*0044*/ 	.byte	0x00, 0xf5, 0x21, 0x00


	//----- nvinfo : EIATTR_SPARSE_MMA_MASK
	.align		4
.L_234:
        /*0048*/ 	.byte	0x03, 0x50
        /*004a*/ 	.short	0x0000


	//----- nvinfo : EIATTR_MAXREG_COUNT
	.align		4
        /*004c*/ 	.byte	0x03, 0x1b
        /*004e*/ 	.short	0x00ff


	//----- nvinfo : EIATTR_NUM_BARRIERS
	.align		4
        /*0050*/ 	.byte	0x02, 0x4c
        /*0052*/ 	.byte	0x01
	.zero		1


	//----- nvinfo : EIATTR_MERCURY_ISA_VERSION
	.align		4
        /*0054*/ 	.byte	0x03, 0x5f
        /*0056*/ 	.short	0x0101


	//----- nvinfo : EIATTR_COOP_GROUP_MASK_REGIDS
	.align		4
        /*0058*/ 	.byte	0x04, 0x29
        /*005a*/ 	.short	(.L_236 - .L_235)


	//   ....[0]....
.L_235:
        /*005c*/ 	.word	0xffffffff


	//   ....[1]....
        /*0060*/ 	.word	0xffffffff


	//   ....[2]....
        /*0064*/ 	.word	0xffffffff


	//   ....[3]....
        /*0068*/ 	.word	0xffffffff


	//   ....[4]....
        /*006c*/ 	.word	0xffffffff


	//   ....[5]....
        /*0070*/ 	.word	0xffffffff


	//   ....[6]....
        /*0074*/ 	.word	0xffffffff


	//   ....[7]....
        /*0078*/ 	.word	0xffffffff


	//   ....[8]....
        /*007c*/ 	.word	0xffffffff


	//   ....[9]....
        /*0080*/ 	.word	0xffffffff


	//   ....[10]....
        /*0084*/ 	.word	0xffffffff


	//   ....[11]....
        /*0088*/ 	.word	0xffffffff


	//   ....[12]....
        /*008c*/ 	.word	0xffffffff


	//   ....[13]....
        /*0090*/ 	.word	0xffffffff


	//   ....[14]....
        /*0094*/ 	.word	0xffffffff


	//   ....[15]....
        /*0098*/ 	.word	0xffffffff


	//   ....[16]....
        /*009c*/ 	.word	0xffffffff


	//   ....[17]....
        /*00a0*/ 	.word	0xffffffff


	//   ....[18]....
        /*00a4*/ 	.word	0xffffffff


	//   ....[19]....
        /*00a8*/ 	.word	0xffffffff


	//   ....[20]....
        /*00ac*/ 	.word	0xffffffff


	//   ....[21]....
        /*00b0*/ 	.word	0xffffffff


	//   ....[22]....
        /*00b4*/ 	.word	0xffffffff


	//   ....[23]....
        /*00b8*/ 	.word	0xffffffff


	//   ....[24]....
        /*00bc*/ 	.word	0xffffffff


	//   ....[25]....
        /*00c0*/ 	.word	0xffffffff


	//   ....[26]....
        /*00c4*/ 	.word	0xffffffff


	//   ....[27]....
        /*00c8*/ 	.word	0xffffffff


	//   ....[28]....
        /*00cc*/ 	.word	0xffffffff


	//   ....[29]....
        /*00d0*/ 	.word	0xffffffff


	//   ....[30]....
        /*00d4*/ 	.word	0xffffffff


	//   ....[31]....
        /*00d8*/ 	.word	0xffffffff


	//   ....[32]....
        /*00dc*/ 	.word	0xffffffff


	//   ....[33]....
        /*00e0*/ 	.word	0xffffffff


	//   ....[34]....
        /*00e4*/ 	.word	0xffffffff


	//   ....[35]....
        /*00e8*/ 	.word	0xffffffff


	//   ....[36]....
        /*00ec*/ 	.word	0xffffffff


	//   ....[37]....
        /*00f0*/ 	.word	0xffffffff


	//   ....[38]....
        /*00f4*/ 	.word	0xffffffff


	//   ....[39]....
        /*00f8*/ 	.word	0xffffffff


	//   ....[40]....
        /*00fc*/ 	.word	0xffffffff


	//   ....[41]....
        /*0100*/ 	.word	0xffffffff


	//   ....[42]....
        /*0104*/ 	.word	0xffffffff


	//   ....[43]....
        /*0108*/ 	.word	0xffffffff


	//   ....[44]....
        /*010c*/ 	.word	0xffffffff


	//----- nvinfo : EIATTR_COOP_GROUP_INSTR_OFFSETS
	.align		4
.L_236:
        /*0110*/ 	.byte	0x04, 0x28
        /*0112*/ 	.short	(.L_238 - .L_237)


	//   ....[0]....
.L_237:
        /*0114*/ 	.word	0x00000a00


	//   ....[1]....
        /*0118*/ 	.word	0x00000a30


	//   ....[2]....
        /*011c*/ 	.word	0x00000a40


	//   ....[3]....
        /*0120*/ 	.word	0x00000b40


	//   ....[4]....
        /*0124*/ 	.word	0x00000b70


	//   ....[5]....
        /*0128*/ 	.word	0x00000ba0


	//   ....[6]....
        /*012c*/ 	.word	0x00000ca0


	//   ....[7]....
        /*0130*/ 	.word	0x00000cd0


	//   ....[8]....
        /*0134*/ 	.word	0x00000d00


	//   ....[9]....
        /*0138*/ 	.word	0x00000e00


	//   ....[10]....
        /*013c*/ 	.word	0x00000e30


	//   ....[11]....
        /*0140*/ 	.word	0x00000e60


	//   ....[12]....
        /*0144*/ 	.word	0x00000f60


	//   ....[13]....
        /*0148*/ 	.word	0x00000fa0


	//   ....[14]....
        /*014c*/ 	.word	0x00000fd0


	//   ....[15]....
        /*0150*/ 	.word	0x00001b70


	//   ....[16]....
        /*0154*/ 	.word	0x00001b80


	//   ....[17]....
        /*0158*/ 	.word	0x00001b90


	//   ....[18]....
        /*015c*/ 	.word	0x00001c90


	//   ....[19]....
        /*0160*/ 	.word	0x00001cd0


	//   ....[20]....
        /*0164*/ 	.word	0x00001cf0


	//   ....[21]....
        /*0168*/ 	.word	0x00001e00


	//   ....[22]....
        /*016c*/ 	.word	0x00001e40


	//   ....[23]....
        /*0170*/ 	.word	0x00001e60


	//   ....[24]....
        /*0174*/ 	.word	0x00001f70


	//   ....[25]....
        /*0178*/ 	.word	0x00001fb0


	//   ....[26]....
        /*017c*/ 	.word	0x00001fe0


	//   ....[27]....
        /*0180*/ 	.word	0x000020e0


	//   ....[28]....
        /*0184*/ 	.word	0x00002120


	//   ....[29]....
        /*0188*/ 	.word	0x00002150


	//   ....[30]....
        /*018c*/ 	.word	0x00004530


	//   ....[31]....
        /*0190*/ 	.word	0x00004560


	//   ....[32]....
        /*0194*/ 	.word	0x00004570


	//   ....[33]....
        /*0198*/ 	.word	0x00004670


	//   ....[34]....
        /*019c*/ 	.word	0x000046a0


	//   ....[35]....
        /*01a0*/ 	.word	0x000046d0


	//   ....[36]....
        /*01a4*/ 	.word	0x000047d0


	//   ....[37]....
        /*01a8*/ 	.word	0x00004800


	//   ....[38]....
        /*01ac*/ 	.word	0x00004830


	//   ....[39]....
        /*01b0*/ 	.word	0x00004930


	//   ....[40]....
        /*01b4*/ 	.word	0x00004960


	//   ....[41]....
        /*01b8*/ 	.word	0x00004990


	//   ....[42]....
        /*01bc*/ 	.word	0x00004a90


	//   ....[43]....
        /*01c0*/ 	.word	0x00004ad0


	//   ....[44]....
        /*01c4*/ 	.word	0x00004b00


	//----- nvinfo : EIATTR_VRC_CTA_INIT_COUNT
	.align		4
.L_238:
        /*01c8*/ 	.byte	0x02, 0x4a
	.zero		1
	.zero		1


	//----- nvinfo : EIATTR_EXIT_INSTR_OFFSETS
	.align		4
        /*01cc*/ 	.byte	0x04, 0x1c
        /*01ce*/ 	.short	(.L_240 - .L_239)


	//   ....[0]....
.L_239:
        /*01d0*/ 	.word	0x00000030


	//   ....[1]....
        /*01d4*/ 	.word	0x000055e0


	//   ....[2]....
        /*01d8*/ 	.word	0x00005640


	//----- nvinfo : EIATTR_MAX_THREADS
	.align		4
.L_240:
        /*01dc*/ 	.byte	0x04, 0x05
        /*01de*/ 	.short	(.L_242 - .L_241)
.L_241:
        /*01e0*/ 	.word	0x00000100
        /*01e4*/ 	.word	0x00000001
        /*01e8*/ 	.word	0x00000001


	//----- nvinfo : EIATTR_CRS_STACK_SIZE
	.align		4
.L_242:
        /*01ec*/ 	.byte	0x04, 0x1e
        /*01ee*/ 	.short	(.L_244 - .L_243)
.L_243:
        /*01f0*/ 	.word	0x00000000


	//----- nvinfo : EIATTR_CBANK_PARAM_SIZE
	.align		4
.L_244:
        /*01f4*/ 	.byte	0x03, 0x19
        /*01f6*/ 	.short	0x0015


	//----- nvinfo : EIATTR_PARAM_CBANK
	.align		4
        /*01f8*/ 	.byte	0x04, 0x0a
        /*01fa*/ 	.short	(.L_246 - .L_245)
	.align		4
.L_245:
        /*01fc*/ 	.word	index@(.nv.constant0._ZN6thrust24THRUST_300001_SM_1000_NS8cuda_cub4core6detail13_kernel_agentINS1_8__reduce11ReduceAgentIPN4cuda3std3__45tupleIJflEEESC_SB_iNS1_9__extrema9arg_min_fIflNS9_4lessIfEEEEEEJSC_SC_iSH_EEEvDpT0_)
        /*0200*/ 	.short	0x0380
        /*0202*/ 	.short	0x0015


	//----- nvinfo : EIATTR_SW_WAR
	.align		4
.L_246:
        /*0204*/ 	.byte	0x04, 0x36
        /*0206*/ 	.short	(.L_248 - .L_247)
.L_247:
        /*0208*/ 	.word	0x00000008
.L_248:


//--------------------- .nv.info._ZN6thrust24THRUST_300001_SM_1000_NS8cuda_cub4core6detail13_kernel_agentINS1_8__reduce10DrainAgentIiEEJN3cub18CUB_300001_SM_10009GridQueueIjEEiEEEvDpT0_ --------------------------
	.section	.nv.info._ZN6thrust24THRUST_300001_SM_1000_NS8cuda_cub4core6detail13_kernel_agentINS1_8__reduce10DrainAgentIiEEJN3cub18CUB_300001_SM_10009GridQueueIjEEiEEEvDpT0_,"",@"SHT_CUDA_INFO"
	.sectionflags	@""
	.align	4


	//----- nvinfo : EIATTR_CUDA_API_VERSION
	.align		4
        /*0000*/ 	.byte	0x04, 0x37
        /*0002*/ 	.short	(.L_250 - .L_249)
.L_249:
        /*0004*/ 	.word	0x00000082


	//----- nvinfo : EIATTR_KPARAM_INFO
	.align		4
.L_250:
        /*0008*/ 	.byte	0x04, 0x17
        /*000a*/ 	.short	(.L_252 - .L_251)
.L_251:
        /*000c*/ 	.word	0x00000000
        /*0010*/ 	.short	0x0001
        /*0012*/ 	.short	0x0008
        /*0014*/ 	.byte	0x00, 0xf0, 0x11, 0x00


	//----- nvinfo : EIATTR_KPARAM_INFO
	.align		4
.L_252:
        /*0018*/ 	.byte	0x04, 0x17
        /*001a*/ 	.short	(.L_254 - .L_253)
.L_253:
        /*001c*/ 	.word	0x00000000
        /*0020*/ 	.short	0x0000
        /*0022*/ 	.short	0x0000
        /*0024*/ 	.byte	0x00, 0xf0, 0x21, 0x00


	//----- nvinfo : EIATTR_SPARSE_MMA_MASK
	.align		4
.L_254:
        /*0028*/ 	.byte	0x03, 0x50
        /*002a*/ 	.short	0x0000


	//----- nvinfo : EIATTR_MAXREG_COUNT
	.align		4
        /*002c*/ 	.byte	0x03, 0x1b
        /*002e*/ 	.short	0x00ff


	//----- nvinfo : EIATTR_MERCURY_ISA_VERSION
	.align		4
        /*0030*/ 	.byte	0x03, 0x5f
        /*0032*/ 	.short	0x0101


	//----- nvinfo : EIATTR_VRC_CTA_INIT_COUNT
	.align		4
        /*0034*/ 	.byte	0x02, 0x4a
	.zero		1
	.zero		1


	//----- nvinfo : EIATTR_EXIT_INSTR_OFFSETS
	.align		4
        /*0038*/ 	.byte	0x04, 0x1c
        /*003a*/ 	.short	(.L_256 - .L_255)


	//   ....[0]....
.L_255:
        /*003c*/ 	.word	0x00000060


	//----- nvinfo : EIATTR_MAX_THREADS
	.align		4
.L_256:
        /*0040*/ 	.byte	0x04, 0x05
        /*0042*/ 	.short	(.L_258 - .L_257)
.L_257:
        /*0044*/ 	.word	0x00000001
        /*0048*/ 	.word	0x00000001
        /*004c*/ 	.word	0x00000001


	//----- nvinfo : EIATTR_CBANK_PARAM_SIZE
	.align		4
.L_258:
        /*0050*/ 	.byte	0x03, 0x19
        /*0052*/ 	.short	0x000c


	//----- nvinfo : EIATTR_PARAM_CBANK
	.align		4
        /*0054*/ 	.byte	0x04, 0x0a
        /*0056*/ 	.short	(.L_260 - .L_259)
	.align		4
.L_259:
        /*0058*/ 	.word	index@(.nv.constant0._ZN6thrust24THRUST_300001_SM_1000_NS8cuda_cub4core6detail13_kernel_agentINS1_8__reduce10DrainAgentIiEEJN3cub18CUB_300001_SM_10009GridQueueIjEEiEEEvDpT0_)
        /*005c*/ 	.short	0x0380
        /*005e*/ 	.short	0x000c


	//----- nvinfo : EIATTR_SW_WAR
	.align		4
.L_260:
        /*0060*/ 	.byte	0x04, 0x36
        /*0062*/ 	.short	(.L_262 - .L_261)
.L_261:
        /*0064*/ 	.word	0x00000008
.L_262:


//--------------------- .nv.info._ZN6thrust24THRUST_300001_SM_1000_NS8cuda_cub4core6detail13_kernel_agentINS1_8__reduce11ReduceAgentINS0_12zip_iteratorIN4cuda3std3__45tupleIJNS0_6detail15normal_iteratorINS0_10device_ptrIfEEEENS0_17counting_iteratorIlNS0_11use_defaultESI_SI_EEEEEEEPNSB_IJflEEESM_iNS1_9__extrema9arg_min_fIflNSA_4lessIfEEEEEEJSL_SN_iN3cub18CUB_300001_SM_100013GridEvenShareIiEENSV_9GridQueueIjEESS_EEEvDpT0_ --------------------------
	.section	.nv.info._ZN6thrust24THRUST_300001_SM_1000_NS8cuda_cub4core6detail13_kernel_agentINS1_8__reduce11ReduceAgentINS0_12zip_iteratorIN4cuda3std3__45tupleIJNS0_6detail15normal_iteratorINS0_10device_ptrIfEEEENS0_17counting_iteratorIlNS0_11use_defaultESI_SI_EEEEEEEPNSB_IJflEEESM_iNS1_9__extrema9arg_min_fIflNSA_4lessIfEEEEEEJSL_SN_iN3cub18CUB_300001_SM_100013GridEvenShareIiEENSV_9GridQueueIjEESS_EEEvDpT0_,"",@"SHT_CUDA_INFO"
	.sectionflags	@""
	.align	4


	//----- nvinfo : EIATTR_CUDA_API_VERSION
	.align		4
        /*0000*/ 	.byte	0x04, 0x37
        /*0002*/ 	.short	(.L_264 - .L_263)
.L_263:
        /*0004*/ 	.word	0x00000082


	//----- nvinfo : EIATTR_KPARAM_INFO
	.align		4
.L_264:
        /*0008*/ 	.byte	0x04, 0x17
        /*000a*/ 	.short	(.L_266 - .L_265)
.L_265:
        /*000c*/ 	.word	0x00000000
        /*0010*/ 	.short	0x0005
        /*0012*/ 	.short	0x0050
        /*0014*/ 	.byte	0x00, 0xf0, 0x05, 0x00


	//----- nvinfo : EIATTR_KPARAM_INFO
	.align		4
.L_266:
        /*0018*/ 	.byte	0x04, 0x17
        /*001a*/ 	.short	(.L_268 - .L_267)
.L_267:
        /*001c*/ 	.word	0x00000000
        /*0020*/ 	.short	0x0004
        /*0022*/ 	.short	0x0048
        /*0024*/ 	.byte	0x00, 0xf0, 0x21, 0x00


	//----- nvinfo : EIATTR_KPARAM_INFO
	.align		4
.L_268:
        /*0028*/ 	.byte	0x04, 0x17
        /*002a*/ 	.short	(.L_270 - .L_269)
.L_269:
        /*002c*/ 	.word	0x00000000
        /*0030*/ 	.short	0x0003
        /*0032*/ 	.short	0x001c
        /*0034*/ 	.byte	0x00, 0xf0, 0xa1, 0x00


	//----- nvinfo : EIATTR_KPARAM_INFO
	.align		4
.L_270:
        /*0038*/ 	.byte	0x04, 0x17
        /*003a*/ 	.short	(.L_272 - .L_271)
.L_271:
        /*003c*/ 	.word	0x00000000
        /*0040*/ 	.short	0x0002
        /*0042*/ 	.short	0x0018
        /*0044*/ 	.byte	0x00, 0xf0, 0x11, 0x00


	//----- nvinfo : EIATTR_KPARAM_INFO
	.align		4
.L_272:
        /*0048*/ 	.byte	0x04, 0x17
        /*004a*/ 	.short	(.L_274 - .L_273)
.L_273:
        /*004c*/ 	.word	0x00000000
        /*0050*/ 	.short	0x0001
        /*0052*/ 	.short	0x0010
        /*0054*/ 	.byte	0x00, 0xf5, 0x21, 0x00


	//----- nvinfo : EIATTR_KPARAM_INFO
	.align		4
.L_274:
        /*0058*/ 	.byte	0x04, 0x17
        /*005a*/ 	.short	(.L_276 - .L_275)
.L_275:
        /*005c*/ 	.word	0x00000000
        /*0060*/ 	.short	0x0000
        /*0062*/ 	.short	0x0000
        /*0064*/ 	.byte	0x00, 0xf0, 0x41, 0x00


	//----- nvinfo : EIATTR_SPARSE_MMA_MASK
	.align		4
.L_276:
        /*0068*/ 	.byte	0x03, 0x50
        /*006a*/ 	.short	0x0000


	//----- nvinfo : EIATTR_MAXREG_COUNT
	.align		4
        /*006c*/ 	.byte	0x03, 0x1b
        /*006e*/ 	.short	0x00ff


	//----- nvinfo : EIATTR_NUM_BARRIERS
	.align		4
        /*0070*/ 	.byte	0x02, 0x4c
        /*0072*/ 	.byte	0x01
	.zero		1


	//----- nvinfo : EIATTR_MERCURY_ISA_VERSION
	.align		4
        /*0074*/ 	.byte	0x03, 0x5f
        /*0076*/ 	.short	0x0101


	//----- nvinfo : EIATTR_COOP_GROUP_MASK_REGIDS
	.align		4
        /*0078*/ 	.byte	0x04, 0x29
        /*007a*/ 	.short	(.L_278 - .L_277)


	//   ....[0]....
.L_277:
        /*007c*/ 	.word	0xffffffff


	//   ....[1]....
        /*0080*/ 	.word	0xffffffff


	//   ....[2]....
        /*0084*/ 	.word	0xffffffff


	//   ....[3]....
        /*0088*/ 	.word	0xffffffff


	//   ....[4]....
        /*008c*/ 	.word	0xffffffff


	//   ....[5]....
        /*0090*/ 	.word	0xffffffff


	//   ....[6]....
        /*0094*/ 	.word	0xffffffff


	//   ....[7]....
        /*0098*/ 	.word	0xffffffff


	//   ....[8]....
        /*009c*/ 	.word	0xffffffff


	//   ....[9]....
        /*00a0*/ 	.word	0xffffffff


	//   ....[10]....
        /*00a4*/ 	.word	0xffffffff


	//   ....[11]....
        /*00a8*/ 	.word	0xffffffff


	//   ....[12]....
        /*00ac*/ 	.word	0xffffffff


	//   ....[13]....
        /*00b0*/ 	.word	0xffffffff


	//   ....[14]....
        /*00b4*/ 	.word	0xffffffff


	//   ....[15]....
        /*00b8*/ 	.word	0xffffffff


	//   ....[16]....
        /*00bc*/ 	.word	0xffffffff


	//   ....[17]....
        /*00c0*/ 	.word	0xffffffff


	//   ....[18]....
        /*00c4*/ 	.word	0xffffffff


	//   ....[19]....
        /*00c8*/ 	.word	0xffffffff


	//   ....[20]....
        /*00cc*/ 	.word	0xffffffff


	//   ....[21]....
        /*00d0*/ 	.word	0xffffffff


	//   ....[22]....
        /*00d4*/ 	.word	0xffffffff


	//   ....[23]....
        /*00d8*/ 	.word	0xffffffff


	//   ....[24]....
        /*00dc*/ 	.word	0xffffffff


	//   ....[25]....
        /*00e0*/ 	.word	0xffffffff


	//   ....[26]....
        /*00e4*/ 	.word	0xffffffff


	//   ....[27]....
        /*00e8*/ 	.word	0xffffffff


	//   ....[28]....
        /*00ec*/ 	.word	0xffffffff


	//   ....[29]....
        /*00f0*/ 	.word	0xffffffff


	//   ....[30]....
        /*00f4*/ 	.word	0xffffffff


	//   ....[31]....
        /*00f8*/ 	.word	0xffffffff


	//   ....[32]....
        /*00fc*/ 	.word	0xffffffff


	//   ....[33]....
        /*0100*/ 	.word	0xffffffff


	//   ....[34]....
        /*0104*/ 	.word	0xffffffff


	//   ....[35]....
        /*0108*/ 	.word	0xffffffff


	//   ....[36]....
        /*010c*/ 	.word	0xffffffff


	//   ....[37]....
        /*0110*/ 	.word	0xffffffff


	//   ....[38]....
        /*0114*/ 	.word	0xffffffff


	//   ....[39]....
        /*0118*/ 	.word	0xffffffff


	//   ....[40]....
        /*011c*/ 	.word	0xffffffff


	//   ....[41]....
        /*0120*/ 	.word	0xffffffff


	//   ....[42]....
        /*0124*/ 	.word	0xffffffff


	//   ....[43]....
        /*0128*/ 	.word	0xffffffff


	//   ....[44]....
        /*012c*/ 	.word	0xffffffff


	//----- nvinfo : EIATTR_COOP_GROUP_INSTR_OFFSETS
	.align		4
.L_278:
        /*0130*/ 	.byte	0x04, 0x28
        /*0132*/ 	.short	(.L_280 - .L_279)


	//   ....[0]....
.L_279:
        /*0134*/ 	.word	0x00000b40


	//   ....[1]....
        /*0138*/ 	.word	0x00000b70


	//   ....[2]....
        /*013c*/ 	.word	0x00000b80


	//   ....[3]....
        /*0140*/ 	.word	0x00000c80


	//   ....[4]....
        /*0144*/ 	.word	0x00000cb0


	//   ....[5]....
        /*0148*/ 	.word	0x00000ce0


	//   ....[6]....
        /*014c*/ 	.word	0x00000de0


	//   ....[7]....
        /*0150*/ 	.word	0x00000e10


	//   ....[8]....
        /*0154*/ 	.word	0x00000e40


	//   ....[9]....
        /*0158*/ 	.word	0x00000f40


	//   ....[10]....
        /*015c*/ 	.word	0x00000f70


	//   ....[11]....
        /*0160*/ 	.word	0x00000fa0


	//   ....[12]....
        /*0164*/ 	.word	0x000010a0


	//   ....[13]....
        /*0168*/ 	.word	0x000010e0


	//   ....[14]....
        /*016c*/ 	.word	0x00001110


	//   ....[15]....
        /*0170*/ 	.word	0x00001cb0


	//   ....[16]....
        /*0174*/ 	.word	0x00001cc0


	//   ....[17]....
        /*0178*/ 	.word	0x00001cd0


	//   ....[18]....
        /*017c*/ 	.word	0x00001dd0


	//   ....[19]....
        /*0180*/ 	.word	0x00001e10


	//   ....[20]....
        /*0184*/ 	.word	0x00001e30


	//   ....[21]....
        /*0188*/ 	.word	0x00001f40


	//   ....[22]....
        /*018c*/ 	.word	0x00001f80


	//   ....[23]....
        /*0190*/ 	.word	0x00001fa0


	//   ....[24]....
        /*0194*/ 	.word	0x000020b0


	//   ....[25]....
        /*0198*/ 	.word	0x000020f0


	//   ....[26]....
        /*019c*/ 	.word	0x00002110


	//   ....[27]....
        /*01a0*/ 	.word	0x00002220


	//   ....[28]....
        /*01a4*/ 	.word	0x00002260


	//   ....[29]....
        /*01a8*/ 	.word	0x00002290


	//   ....[30]....
        /*01ac*/ 	.word	0x00004810


	//   ....[31]....
        /*01b0*/ 	.word	0x00004840


	//   ....[32]....
        /*01b4*/ 	.word	0x00004850


	//   ....[33]....
        /*01b8*/ 	.word	0x00004950


	//   ....[34]....
        /*01bc*/ 	.word	0x00004980


	//   ....[35]....
        /*01c0*/ 	.word	0x000049b0


	//   ....[36]....
        /*01c4*/ 	.word	0x00004ab0


	//   ....[37]....
        /*01c8*/ 	.word	0x00004ae0


	//   ....[38]....
        /*01cc*/ 	.word	0x00004b10


	//   ....[39]....
        /*01d0*/ 	.word	0x00004c10


	//   ....[40]....
        /*01d4*/ 	.word	0x00004c40


	//   ....[41]....
        /*01d8*/ 	.word	0x00004c70


	//   ....[42]....
        /*01dc*/ 	.word	0x00004d70


	//   ....[43]....
        /*01e0*/ 	.word	0x00004db0


	//   ....[44]....
        /*01e4*/ 	.word	0x00004de0


	//----- nvinfo : EIATTR_VRC_CTA_INIT_COUNT
	.align		4
.L_280:
        /*01e8*/ 	.byte	0x02, 0x4a
	.zero		1
	.zero		1


	//----- nvinfo : EIATTR_EXIT_INSTR_OFFSETS
	.align		4
        /*01ec*/ 	.byte	0x04, 0x1c
        /*01ee*/ 	.short	(.L_282 - .L_281)


	//   ....[0]....
.L_281:
        /*01f0*/ 	.word	0x000058a0


	//   ....[1]....
        /*01f4*/ 	.word	0x00005920


	//----- nvinfo : EIATTR_MAX_THREADS
	.align		4
.L_282:
        /*01f8*/ 	.byte	0x04, 0x05
        /*01fa*/ 	.short	(.L_284 - .L_283)
.L_283:
        /*01fc*/ 	.word	0x00000100
        /*0200*/ 	.word	0x00000001
        /*0204*/ 	.word	0x00000001


	//----- nvinfo : EIATTR_CRS_STACK_SIZE
	.align		4
.L_284:
        /*0208*/ 	.byte	0x04, 0x1e
        /*020a*/ 	.short	(.L_286 - .L_285)
.L_285:
        /*020c*/ 	.word	0x00000000


	//----- nvinfo : EIATTR_CBANK_PARAM_SIZE
	.align		4
.L_286:
        /*0210*/ 	.byte	0x03, 0x19
        /*0212*/ 	.short	0x0051


	//----- nvinfo : EIATTR_PARAM_CBANK
	.align		4
        /*0214*/ 	.byte	0x04, 0x0a
        /*0216*/ 	.short	(.L_288 - .L_287)
	.align		4
.L_287:
        /*0218*/ 	.word	index@(.nv.constant0._ZN6thrust24THRUST_300001_SM_1000_NS8cuda_cub4core6detail13_kernel_agentINS1_8__reduce11ReduceAgentINS0_12zip_iteratorIN4cuda3std3__45tupleIJNS0_6detail15normal_iteratorINS0_10device_ptrIfEEEENS0_17counting_iteratorIlNS0_11use_defaultESI_SI_EEEEEEEPNSB_IJflEEESM_iNS1_9__extrema9arg_min_fIflNSA_4lessIfEEEEEEJSL_SN_iN3cub18CUB_300001_SM_100013GridEvenShareIiEENSV_9GridQueueIjEESS_EEEvDpT0_)
        /*021c*/ 	.short	0x0380
        /*021e*/ 	.short	0x0051


	//----- nvinfo : EIATTR_SW_WAR
	.align		4
.L_288:
        /*0220*/ 	.byte	0x04, 0x36
        /*0222*/ 	.short	(.L_290 - .L_289)
.L_289:
        /*0224*/ 	.word	0x00000008
.L_290:


//--------------------- .nv.info._ZN6thrust24THRUST_300001_SM_1000_NS8cuda_cub4core6detail13_kernel_agentINS1_8__reduce11ReduceAgentINS0_12zip_iteratorIN4cuda3std3__45tupleIJNS0_6detail15normal_iteratorINS0_10device_ptrIfEEEENS0_17counting_iteratorIlNS0_11use_defaultESI_SI_EEEEEEEPNSB_IJflEEESM_iNS1_9__extrema9arg_min_fIflNSA_4lessIfEEEEEEJSL_SN_iSS_EEEvDpT0_ --------------------------
	.section	.nv.info._ZN6thrust24THRUST_300001_SM_1000_NS8cuda_cub4core6detail13_kernel_agentINS1_8__reduce11ReduceAgentINS0_12zip_iteratorIN4cuda3std3__45tupleIJNS0_6detail15normal_iteratorINS0_10device_ptrIfEEEENS0_17counting_iteratorIlNS0_11use_defaultESI_SI_EEEEEEEPNSB_IJflEEESM_iNS1_9__extrema9arg_min_fIflNSA_4lessIfEEEEEEJSL_SN_iSS_EEEvDpT0_,"",@"SHT_CUDA_INFO"
	.sectionflags	@""
	.align	4


	//----- nvinfo : EIATTR_CUDA_API_VERSION
	.align		4
        /*0000*/ 	.byte	0x04, 0x37
        /*0002*/ 	.short	(.L_292 - .L_291)
.L_291:
        /*0004*/ 	.word	0x00000082


	//----- nvinfo : EIATTR_KPARAM_INFO
	.align		4
.L_292:
        /*0008*/ 	.byte	0x04, 0x17
        /*000a*/ 	.short	(.L_294 - .L_293)
.L_293:
        /*000c*/ 	.word	0x00000000
        /*0010*/ 	.short	0x0003
        /*0012*/ 	.short	0x001c
        /*0014*/ 	.byte	0x00, 0xf0, 0x05, 0x00


	//----- nvinfo : EIATTR_KPARAM_INFO
	.align		4
.L_294:
        /*0018*/ 	.byte	0x04, 0x17
        /*001a*/ 	.short	(.L_296 - .L_295)
.L_295:
        /*001c*/ 	.word	0x00000000
        /*0020*/ 	.short	0x0002
        /*0022*/ 	.short	0x0018
        /*0024*/ 	.byte	0x00, 0xf0, 0x11, 0x00


	//----- nvinfo : EIATTR_KPARAM_INFO
	.align		4
.L_296:
        /*0028*/ 	.byte	0x04, 0x17
        /*002a*/ 	.short	(.L_298 - .L_297)
.L_297:
        /*002c*/ 	.word	0x00000000
        /*0030*/ 	.short	0x0001
        /*0032*/ 	.short	0x0010
        /*0034*/ 	.byte	0x00, 0xf5, 0x21, 0x00


	//----- nvinfo : EIATTR_KPARAM_INFO
	.align		4
.L_298:
        /*0038*/ 	.byte	0x04, 0x17
        /*003a*/ 	.short	(.L_300 - .L_299)
.L_299:
        /*003c*/ 	.word	0x00000000
        /*0040*/ 	.short	0x0000
        /*0042*/ 	.short	0x0000
        /*0044*/ 	.byte	0x00, 0xf0, 0x41, 0x00


	//----- nvinfo : EIATTR_SPARSE_MMA_MASK
	.align		4
.L_300:
        /*0048*/ 	.byte	0x03, 0x50
        /*004a*/ 	.short	0x0000


	//----- nvinfo : EIATTR_MAXREG_COUNT
	.align		4
        /*004c*/ 	.byte	0x03, 0x1b
        /*004e*/ 	.short	0x00ff


	//----- nvinfo : EIATTR_NUM_BARRIERS
	.align		4
        /*0050*/ 	.byte	0x02, 0x4c
        /*0052*/ 	.byte	0x01
	.zero		1


	//----- nvinfo : EIATTR_MERCURY_ISA_VERSION
	.align		4
        /*0054*/ 	.byte	0x03, 0x5f
        /*0056*/ 	.short	0x0101


	//----- nvinfo : EIATTR_COOP_GROUP_MASK_REGIDS
	.align		4
        /*0058*/ 	.byte	0x04, 0x29
        /*005a*/ 	.short	(.L_302 - .L_301)


	//   ....[0]....
.L_301:
        /*005c*/ 	.word	0xffffffff


	//   ....[1]....
        /*0060*/ 	.word	0xffffffff


	//   ....[2]....
        /*0064*/ 	.word	0xffffffff


	//   ....[3]....
        /*0068*/ 	.word	0xffffffff


	//   ....[4]....
        /*006c*/ 	.word	0xffffffff


	//   ....[5]....
        /*0070*/ 	.word	0xffffffff


	//   ....[6]....
        /*0074*/ 	.word	0xffffffff


	//   ....[7]....
        /*0078*/ 	.word	0xffffffff


	//   ....[8]....
        /*007c*/ 	.word	0xffffffff


	//   ....[9]....
        /*0080*/ 	.word	0xffffffff


	//   ....[10]....
        /*0084*/ 	.word	0xffffffff


	//   ....[11]....
        /*0088*/ 	.word	0xffffffff


	//   ....[12]....
        /*008c*/ 	.word	0xffffffff


	//   ....[13]....
        /*0090*/ 	.word	0xffffffff


	//   ....[14]....
        /*0094*/ 	.word	0xffffffff


	//   ....[15]....
        /*0098*/ 	.word	0xffffffff


	//   ....[16]....
        /*009c*/ 	.word	0xffffffff


	//   ....[17]....
        /*00a0*/ 	.word	0xffffffff


	//   ....[18]....
        /*00a4*/ 	.word	0xffffffff


	//   ....[19]....
        /*00a8*/ 	.word	0xffffffff


	//   ....[20]....
        /*00ac*/ 	.word	0xffffffff


	//   ....[21]....
        /*00b0*/ 	.word	0xffffffff


	//   ....[22]....
        /*00b4*/ 	.word	0xffffffff


	//   ....[23]....
        /*00b8*/ 	.word	0xffffffff


	//   ....[24]....
        /*00bc*/ 	.word	0xffffffff


	//   ....[25]....
        /*00c0*/ 	.word	0xffffffff


	//   ....[26]....
        /*00c4*/ 	.word	0xffffffff


	//   ....[27]....
        /*00c8*/ 	.word	0xffffffff


	//   ....[28]....
        /*00cc*/ 	.word	0xffffffff


	//   ....[29]....
        /*00d0*/ 	.word	0xffffffff


	//   ....[30]....
        /*00d4*/ 	.word	0xffffffff


	//   ....[31]....
        /*00d8*/ 	.word	0xffffffff


	//   ....[32]....
        /*00dc*/ 	.word	0xffffffff


	//   ....[33]....
        /*00e0*/ 	.word	0xffffffff


	//   ....[34]....
        /*00e4*/ 	.word	0xffffffff


	//   ....[35]....
        /*00e8*/ 	.word	0xffffffff


	//   ....[36]....
        /*00ec*/ 	.word	0xffffffff


	//   ....[37]....
        /*00f0*/ 	.word	0xffffffff


	//   ....[38]....
        /*00f4*/ 	.word	0xffffffff


	//   ....[39]....
        /*00f8*/ 	.word	0xffffffff


	//   ....[40]....
        /*00fc*/ 	.word	0xffffffff


	//   ....[41]....
        /*0100*/ 	.word	0xffffffff


	//   ....[42]....
        /*0104*/ 	.word	0xffffffff


	//   ....[43]....
        /*0108*/ 	.word	0xffffffff


	//   ....[44]....
        /*010c*/ 	.word	0xffffffff


	//----- nvinfo : EIATTR_COOP_GROUP_INSTR_OFFSETS
	.align		4
.L_302:
        /*0110*/ 	.byte	0x04, 0x28
        /*0112*/ 	.short	(.L_304 - .L_303)


	//   ....[0]....
.L_303:
        /*0114*/ 	.word	0x00000b10


	//   ....[1]....
        /*0118*/ 	.word	0x00000b40


	//   ....[2]....
        /*011c*/ 	.word	0x00000b50


	//   ....[3]....
        /*0120*/ 	.word	0x00000c50


	//   ....[4]....
        /*0124*/ 	.word	0x00000c80


	//   ....[5]....
        /*0128*/ 	.word	0x00000cb0


	//   ....[6]....
        /*012c*/ 	.word	0x00000db0


	//   ....[7]....
        /*0130*/ 	.word	0x00000de0


	//   ....[8]....
        /*0134*/ 	.word	0x00000e10


	//   ....[9]....
        /*0138*/ 	.word	0x00000f10


	//   ....[10]....
        /*013c*/ 	.word	0x00000f40


	//   ....[11]....
        /*0140*/ 	.word	0x00000f70


	//   ....[12]....
        /*0144*/ 	.word	0x00001070


	//   ....[13]....
        /*0148*/ 	.word	0x000010b0


	//   ....[14]....
        /*014c*/ 	.word	0x000010e0


	//   ....[15]....
        /*0150*/ 	.word	0x00001c80


	//   ....[16]....
        /*0154*/ 	.word	0x00001c90


	//   ....[17]....
        /*0158*/ 	.word	0x00001ca0


	//   ....[18]....
        /*015c*/ 	.word	0x00001da0


	//   ....[19]....
        /*0160*/ 	.word	0x00001de0


	//   ....[20]....
        /*0164*/ 	.word	0x00001e00


	//   ....[21]....
        /*0168*/ 	.word	0x00001f10


	//   ....[22]....
        /*016c*/ 	.word	0x00001f50


	//   ....[23]....
        /*0170*/ 	.word	0x00001f70


	//   ....[24]....
        /*0174*/ 	.word	0x00002080


	//   ....[25]....
        /*0178*/ 	.word	0x000020c0


	//   ....[26]....
        /*017c*/ 	.word	0x000020f0


	//   ....[27]....
        /*0180*/ 	.word	0x000021f0


	//   ....[28]....
        /*0184*/ 	.word	0x00002230


	//   ....[29]....
        /*0188*/ 	.word	0x00002260


	//   ....[30]....
        /*018c*/ 	.word	0x000045f0


	//   ....[31]....
        /*0190*/ 	.word	0x00004620


	//   ....[32]....
        /*0194*/ 	.word	0x00004630


	//   ....[33]....
        /*0198*/ 	.word	0x00004730


	//   ....[34]....
        /*019c*/ 	.word	0x00004760


	//   ....[35]....
        /*01a0*/ 	.word	0x00004790


	//   ....[36]....
        /*01a4*/ 	.word	0x00004890


	//   ....[37]....
        /*01a8*/ 	.word	0x000048c0


	//   ....[38]....
        /*01ac*/ 	.word	0x000048f0


	//   ....[39]....
        /*01b0*/ 	.word	0x000049f0


	//   ....[40]....
        /*01b4*/ 	.word	0x00004a20


	//   ....[41]....
        /*01b8*/ 	.word	0x00004a50


	//   ....[42]....
        /*01bc*/ 	.word	0x00004b50


	//   ....[43]....
        /*01c0*/ 	.word	0x00004b90


	//   ....[44]....
        /*01c4*/ 	.word	0x00004bc0


	//----- nvinfo : EIATTR_VRC_CTA_INIT_COUNT
	.align		4
.L_304:
        /*01c8*/ 	.byte	0x02, 0x4a
	.zero		1
	.zero		1


	//----- nvinfo : EIATTR_EXIT_INSTR_OFFSETS
	.align		4
        /*01cc*/ 	.byte	0x04, 0x1c
        /*01ce*/ 	.short	(.L_306 - .L_305)


	//   ....[0]....
.L_305:
        /*01d0*/ 	.word	0x00000030


	//   ....[1]....
        /*01d4*/ 	.word	0x000056a0


	//   ....[2]....
        /*01d8*/ 	.word	0x00005700


	//----- nvinfo : EIATTR_MAX_THREADS
	.align		4
.L_306:
        /*01dc*/ 	.byte	0x04, 0x05
        /*01de*/ 	.short	(.L_308 - .L_307)
.L_307:
        /*01e0*/ 	.word	0x00000100
        /*01e4*/ 	.word	0x00000001
        /*01e8*/ 	.word	0x00000001


	//----- nvinfo : EIATTR_CRS_STACK_SIZE
	.align		4
.L_308:
        /*01ec*/ 	.byte	0x04, 0x1e
        /*01ee*/ 	.short	(.L_310 - .L_309)
.L_309:
        /*01f0*/ 	.word	0x00000000


	//----- nvinfo : EIATTR_CBANK_PARAM_SIZE
	.align		4
.L_310:
        /*01f4*/ 	.byte	0x03, 0x19
        /*01f6*/ 	.short	0x001d


	//----- nvinfo : EIATTR_PARAM_CBANK
	.align		4
        /*01f8*/ 	.byte	0x04, 0x0a
        /*01fa*/ 	.short	(.L_312 - .L_311)
	.align		4
.L_311:
        /*01fc*/ 	.word	index@(.nv.constant0._ZN6thrust24THRUST_300001_SM_1000_NS8cuda_cub4core6detail13_kernel_agentINS1_8__reduce11ReduceAgentINS0_12zip_iteratorIN4cuda3std3__45tupleIJNS0_6detail15normal_iteratorINS0_10device_ptrIfEEEENS0_17counting_iteratorIlNS0_11use_defaultESI_SI_EEEEEEEPNSB_IJflEEESM_iNS1_9__extrema9arg_min_fIflNSA_4lessIfEEEEEEJSL_SN_iSS_EEEvDpT0_)
        /*0200*/ 	.short	0x0380
        /*0202*/ 	.short	0x001d


	//----- nvinfo : EIATTR_SW_WAR
	.align		4
.L_312:
        /*0204*/ 	.byte	0x04, 0x36
        /*0206*/ 	.short	(.L_314 - .L_313)
.L_313:
        /*0208*/ 	.word	0x00000008
.L_314:


//--------------------- .nv.info._Z18parallel_calculateN6thrust24THRUST_300001_SM_1000_NS10device_ptrIfEEiffff --------------------------
	.section	.nv.info._Z18parallel_calculateN6thrust24THRUST_300001_SM_1000_NS10device_ptrIfEEiffff,"",@"SHT_CUDA_INFO"
	.sectionflags	@""
	.align	4


	//----- nvinfo : EIATTR_CUDA_API_VERSION
	.align		4
        /*0000*/ 	.byte	0x04, 0x37
        /*0002*/ 	.short	(.L_316 - .L_315)
.L_315:
        /*0004*/ 	.word	0x00000082


	//----- nvinfo : EIATTR_KPARAM_INFO
	.align		4
.L_316:
        /*0008*/ 	.byte	0x04, 0x17
        /*000a*/ 	.short	(.L_318 - .L_317)
.L_317:
        /*000c*/ 	.word	0x00000000
        /*0010*/ 	.short	0x0005
        /*0012*/ 	.short	0x0018
        /*0014*/ 	.byte	0x00, 0xf0, 0x11, 0x00


	//----- nvinfo : EIATTR_KPARAM_INFO
	.align		4
.L_318:
        /*0018*/ 	.byte	0x04, 0x17
        /*001a*/ 	.short	(.L_320 - .L_319)
.L_319:
        /*001c*/ 	.word	0x00000000
        /*0020*/ 	.short	0x0004
        /*0022*/ 	.short	0x0014
        /*0024*/ 	.byte	0x00, 0xf0, 0x11, 0x00


	//----- nvinfo : EIATTR_KPARAM_INFO
	.align		4
.L_320:
        /*0028*/ 	.byte	0x04, 0x17
        /*002a*/ 	.short	(.L_322 - .L_321)
.L_321:
        /*002c*/ 	.word	0x00000000
        /*0030*/ 	.short	0x0003
        /*0032*/ 	.short	0x0010
        /*0034*/ 	.byte	0x00, 0xf0, 0x11, 0x00


	//----- nvinfo : EIATTR_KPARAM_INFO
	.align		4
.L_322:
        /*0038*/ 	.byte	0x04, 0x17
        /*003a*/ 	.short	(.L_324 - .L_323)
.L_323:
        /*003c*/ 	.word	0x00000000
        /*0040*/ 	.short	0x0002
        /*0042*/ 	.short	0x000c
        /*0044*/ 	.byte	0x00, 0xf0, 0x11, 0x00


	//----- nvinfo : EIATTR_KPARAM_INFO
	.align		4
.L_324:
        /*0048*/ 	.byte	0x04, 0x17
        /*004a*/ 	.short	(.L_326 - .L_325)
.L_325:
        /*004c*/ 	.word	0x00000000
        /*0050*/ 	.short	0x0001
        /*0052*/ 	.short	0x0008
        /*0054*/ 	.byte	0x00, 0xf0, 0x11, 0x00


	//----- nvinfo : EIATTR_KPARAM_INFO
	.align		4
.L_326:
        /*0058*/ 	.byte	0x04, 0x17
        /*005a*/ 	.short	(.L_328 - .L_327)
.L_327:
        /*005c*/ 	.word	0x00000000
        /*0060*/ 	.short	0x0000
        /*0062*/ 	.short	0x0000
        /*0064*/ 	.byte	0x00, 0xf0, 0x21, 0x00


	//----- nvinfo : EIATTR_SPARSE_MMA_MASK
	.align		4
.L_328:
        /*0068*/ 	.byte	0x03, 0x50
        /*006a*/ 	.short	0x0000


	//----- nvinfo : EIATTR_MAXREG_COUNT
	.align		4
        /*006c*/ 	.byte	0x03, 0x1b
        /*006e*/ 	.short	0x00ff


	//----- nvinfo : EIATTR_NUM_BARRIERS
	.align		4
        /*0070*/ 	.byte	0x02, 0x4c
        /*0072*/ 	.byte	0x01
	.zero		1


	//----- nvinfo : EIATTR_MERCURY_ISA_VERSION
	.align		4
        /*0074*/ 	.byte	0x03, 0x5f
        /*0076*/ 	.short	0x0101


	//----- nvinfo : EIATTR_VRC_CTA_INIT_COUNT
	.align		4
        /*0078*/ 	.byte	0x02, 0x4a
	.zero		1
	.zero		1


	//----- nvinfo : EIATTR_EXIT_INSTR_OFFSETS
	.align		4
        /*007c*/ 	.byte	0x04, 0x1c
        /*007e*/ 	.short	(.L_330 - .L_329)


	//   ....[0]....
.L_329:
        /*0080*/ 	.word	0x00001700


	//----- nvinfo : EIATTR_CRS_STACK_SIZE
	.align		4
.L_330:
        /*0084*/ 	.byte	0x04, 0x1e
        /*0086*/ 	.short	(.L_332 - .L_331)
.L_331:
        /*0088*/ 	.word	0x00000000


	//----- nvinfo : EIATTR_CBANK_PARAM_SIZE
	.align		4
.L_332:
        /*008c*/ 	.byte	0x03, 0x19
        /*008e*/ 	.short	0x001c


	//----- nvinfo : EIATTR_PARAM_CBANK
	.align		4
        /*0090*/ 	.byte	0x04, 0x0a
        /*0092*/ 	.short	(.L_334 - .L_333)
	.align		4
.L_333:
        /*0094*/ 	.word	index@(.nv.constant0._Z18parallel_calculateN6thrust24THRUST_300001_SM_1000_NS10device_ptrIfEEiffff)
        /*0098*/ 	.short	0x0380
        /*009a*/ 	.short	0x001c


	//----- nvinfo : EIATTR_SW_WAR
	.align		4
.L_334:
        /*009c*/ 	.byte	0x04, 0x36
        /*009e*/ 	.short	(.L_336 - .L_335)
.L_335:
        /*00a0*/ 	.word	0x00000008
.L_336:


//--------------------- .nv.callgraph             --------------------------
	.section	.nv.callgraph,"",@"SHT_CUDA_CALLGRAPH"
	.align	4
	.sectionentsize	8
	.align		4
        /*0000*/ 	.word	0x00000000
	.align		4
        /*0004*/ 	.word	0xffffffff
	.align		4
        /*0008*/ 	.word	0x00000000
	.align		4
        /*000c*/ 	.word	0xfffffffe
	.align		4
        /*0010*/ 	.word	0x00000000
	.align		4
        /*0014*/ 	.word	0xfffffffd
	.align		4
        /*0018*/ 	.word	0x00000000
	.align		4
        /*001c*/ 	.word	0xfffffffc


//--------------------- .nv.constant4             --------------------------
	.section	.nv.constant4,"a",@progbits
	.align	8
	.align		8
.nv.constant4:
        /*0000*/ 	.dword	_ZN32_INTERNAL_cb110068_4_k_cu__Z1fff4cuda3std3__45__cpo5beginE
	.align		8
        /*0008*/ 	.dword	_ZN32_INTERNAL_cb110068_4_k_cu__Z1fff4cuda3std3__45__cpo3endE
	.align		8
        /*0010*/ 	.dword	_ZN32_INTERNAL_cb110068_4_k_cu__Z1fff4cuda3std3__45__cpo6cbeginE
	.align		8
        /*0018*/ 	.dword	_ZN32_INTERNAL_cb110068_4_k_cu__Z1fff4cuda3std3__45__cpo4cendE
	.align		8
        /*0020*/ 	.dword	_ZN32_INTERNAL_cb110068_4_k_cu__Z1fff4cuda3std3__45__cpo6rbeginE
	.align		8
        /*0028*/ 	.dword	_ZN32_INTERNAL_cb110068_4_k_cu__Z1fff4cuda3std3__45__cpo4rendE
	.align		8
        /*0030*/ 	.dword	_ZN32_INTERNAL_cb110068_4_k_cu__Z1fff4cuda3std3__45__cpo7crbeginE
	.align		8
        /*0038*/ 	.dword	_ZN32_INTERNAL_cb110068_4_k_cu__Z1fff4cuda3std3__45__cpo5crendE
	.align		8
        /*0040*/ 	.dword	_ZN32_INTERNAL_cb110068_4_k_cu__Z1fff4cuda3std3__434_GLOBAL__N__cb110068_4_k_cu__Z1fff6ignoreE
	.align		8
        /*0048*/ 	.dword	_ZN32_INTERNAL_cb110068_4_k_cu__Z1fff4cuda3std3__419piecewise_constructE
	.align		8
        /*0050*/ 	.dword	_ZN32_INTERNAL_cb110068_4_k_cu__Z1fff4cuda3std3__48in_placeE
	.align		8
        /*0058*/ 	.dword	_ZN32_INTERNAL_cb110068_4_k_cu__Z1fff4cuda3std3__420unreachable_sentinelE
	.align		8
        /*0060*/ 	.dword	_ZN32_INTERNAL_cb110068_4_k_cu__Z1fff4cuda3std3__47nulloptE
	.align		8
        /*0068*/ 	.dword	_ZN32_INTERNAL_cb110068_4_k_cu__Z1fff4cuda3std3__48unexpectE
	.align		8
        /*0070*/ 	.dword	_ZN32_INTERNAL_cb110068_4_k_cu__Z1fff4cuda3std6ranges3__45__cpo4swapE
	.align		8
        /*0078*/ 	.dword	_ZN32_INTERNAL_cb110068_4_k_cu__Z1fff4cuda3std6ranges3__45__cpo9iter_moveE
	.align		8
        /*0080*/ 	.dword	_ZN32_INTERNAL_cb110068_4_k_cu__Z1fff4cuda3std6ranges3__45__cpo5beginE
	.align		8
        /*0088*/ 	.dword	_ZN32_INTERNAL_cb110068_4_k_cu__Z1fff4cuda3std6ranges3__45__cpo3endE
	.align		8
        /*0090*/ 	.dword	_ZN32_INTERNAL_cb110068_4_k_cu__Z1fff4cuda3std6ranges3__45__cpo6cbeginE
	.align		8
        /*0098*/ 	.dword	_ZN32_INTERNAL_cb110068_4_k_cu__Z1fff4cuda3std6ranges3__45__cpo4cendE
	.align		8
        /*00a0*/ 	.dword	_ZN32_INTERNAL_cb110068_4_k_cu__Z1fff4cuda3std6ranges3__45__cpo7advanceE
	.align		8
        /*00a8*/ 	.dword	_ZN32_INTERNAL_cb110068_4_k_cu__Z1fff4cuda3std6ranges3__45__cpo9iter_swapE
	.align		8
        /*00b0*/ 	.dword	_ZN32_INTERNAL_cb110068_4_k_cu__Z1fff4cuda3std6ranges3__45__cpo4nextE
	.align		8
        /*00b8*/ 	.dword	_ZN32_INTERNAL_cb110068_4_k_cu__Z1fff4cuda3std6ranges3__45__cpo4prevE
	.align		8
        /*00c0*/ 	.dword	_ZN32_INTERNAL_cb110068_4_k_cu__Z1fff4cuda3std6ranges3__45__cpo4dataE
	.align		8
        /*00c8*/ 	.dword	_ZN32_INTERNAL_cb110068_4_k_cu__Z1fff4cuda3std6ranges3__45__cpo5cdataE
	.align		8
        /*00d0*/ 	.dword	_ZN32_INTERNAL_cb110068_4_k_cu__Z1fff4cuda3std6ranges3__45__cpo4sizeE
	.align		8
        /*00d8*/ 	.dword	_ZN32_INTERNAL_cb110068_4_k_cu__Z1fff4cuda3std6ranges3__45__cpo5ssizeE
	.align		8
        /*00e0*/ 	.dword	_ZN32_INTERNAL_cb110068_4_k_cu__Z1fff4cuda3std6ranges3__45__cpo8distanceE
	.align		8
        /*00e8*/ 	.dword	_ZN32_INTERNAL_cb110068_4_k_cu__Z1fff6thrust24THRUST_300001_SM_1000_NS8cuda_cub3parE
	.align		8
        /*00f0*/ 	.dword	_ZN32_INTERNAL_cb110068_4_k_cu__Z1fff6thrust24THRUST_300001_SM_1000_NS8cuda_cub10par_nosyncE
	.align		8
        /*00f8*/ 	.dword	_ZN32_INTERNAL_cb110068_4_k_cu__Z1fff6thrust24THRUST_300001_SM_1000_NS6system6detail10sequential3seqE
	.align		8
        /*0100*/ 	.dword	_ZN32_INTERNAL_cb110068_4_k_cu__Z1fff6thrust24THRUST_300001_SM_1000_NS6system3cpp3parE
	.align		8
        /*0108*/ 	.dword	_ZN32_INTERNAL_cb110068_4_k_cu__Z1fff6thrust24THRUST_300001_SM_1000_NS12placeholders2_1E
	.align		8
        /*0110*/ 	.dword	_ZN32_INTERNAL_cb110068_4_k_cu__Z1fff6thrust24THRUST_300001_SM_1000_NS12placeholders2_2E
	.align		8
        /*0118*/ 	.dword	_ZN32_INTERNAL_cb110068_4_k_cu__Z1fff6thrust24THRUST_300001_SM_1000_NS12placeholders2_3E
	.align		8
        /*0120*/ 	.dword	_ZN32_INTERNAL_cb110068_4_k_cu__Z1fff6thrust24THRUST_300001_SM_1000_NS12placeholders2_4E
	.align		8
        /*0128*/ 	.dword	_ZN32_INTERNAL_cb110068_4_k_cu__Z1fff6thrust24THRUST_300001_SM_1000_NS12placeholders2_5E
	.align		8
        /*0130*/ 	.dword	_ZN32_INTERNAL_cb110068_4_k_cu__Z1fff6thrust24THRUST_300001_SM_1000_NS12placeholders2_6E
	.align		8
        /*0138*/ 	.dword	_ZN32_INTERNAL_cb110068_4_k_cu__Z1fff6thrust24THRUST_300001_SM_1000_NS12placeholders2_7E
	.align		8
        /*0140*/ 	.dword	_ZN32_INTERNAL_cb110068_4_k_cu__Z1fff6thrust24THRUST_300001_SM_1000_NS12placeholders2_8E
	.align		8
        /*0148*/ 	.dword	_ZN32_INTERNAL_cb110068_4_k_cu__Z1fff6thrust24THRUST_300001_SM_1000_NS12placeholders2_9E
	.align		8
        /*0150*/ 	.dword	_ZN32_INTERNAL_cb110068_4_k_cu__Z1fff6thrust24THRUST_300001_SM_1000_NS12placeholders3_10E
	.align		8
        /*0158*/ 	.dword	_ZN32_INTERNAL_cb110068_4_k_cu__Z1fff6thrust24THRUST_300001_SM_1000_NS3seqE
	.align		8
        /*0160*/ 	.dword	_ZN32_INTERNAL_cb110068_4_k_cu__Z1fff6thrust24THRUST_300001_SM_1000_NS6deviceE


//--------------------- .text._ZN3cub18CUB_300001_SM_10006detail8for_each13static_kernelINS2_12policy_hub_t12policy_500_tEmN6thrust24THRUST_300001_SM_1000_NS8cuda_cub20__uninitialized_fill7functorINS7_10device_ptrIfEEfEEEEvT0_T1_ --------------------------
	.section	.text._ZN3cub18CUB_300001_SM_10006detail8for_each13static_kernelINS2_12policy_hub_t12policy_500_tEmN6thrust24THRUST_300001_SM_1000_NS8cuda_cub20__uninitialized_fill7functorINS7_10device_ptrIfEEfEEEEvT0_T1_,"ax",@progbits
	.align	128
        .global         _ZN3cub18CUB_300001_SM_10006detail8for_each13static_kernelINS2_12policy_hub_t12policy_500_tEmN6thrust24THRUST_300001_SM_1000_NS8cuda_cub20__uninitialized_fill7functorINS7_10device_ptrIfEEfEEEEvT0_T1_
        .type           _ZN3cub18CUB_300001_SM_10006detail8for_each13static_kernelINS2_12policy_hub_t12policy_500_tEmN6thrust24THRUST_300001_SM_1000_NS8cuda_cub20__uninitialized_fill7functorINS7_10device_ptrIfEEfEEEEvT0_T1_,@function
        .size           _ZN3cub18CUB_300001_SM_10006detail8for_each13static_kernelINS2_12policy_hub_t12policy_500_tEmN6thrust24THRUST_300001_SM_1000_NS8cuda_cub20__uninitialized_fill7functorINS7_10device_ptrIfEEfEEEEvT0_T1_,(.L_x_838 - _ZN3cub18CUB_300001_SM_10006detail8for_each13static_kernelINS2_12policy_hub_t12policy_500_tEmN6thrust24THRUST_300001_SM_1000_NS8cuda_cub20__uninitialized_fill7functorINS7_10device_ptrIfEEfEEEEvT0_T1_)
        .other          _ZN3cub18CUB_300001_SM_10006detail8for_each13static_kernelINS2_12policy_hub_t12policy_500_tEmN6thrust24THRUST_300001_SM_1000_NS8cuda_cub20__uninitialized_fill7functorINS7_10device_ptrIfEEfEEEEvT0_T1_,@"STO_CUDA_ENTRY STV_DEFAULT"
_ZN3cub18CUB_300001_SM_10006detail8for_each13static_kernelINS2_12policy_hub_t12policy_500_tEmN6thrust24THRUST_300001_SM_1000_NS8cuda_cub20__uninitialized_fill7functorINS7_10device_ptrIfEEfEEEEvT0_T1_:
.text._ZN3cub18CUB_300001_SM_10006detail8for_each13static_kernelINS2_12policy_hub_t12policy_500_tEmN6thrust24THRUST_300001_SM_1000_NS8cuda_cub20__uninitialized_fill7functorINS7_10device_ptrIfEEfEEEEvT0_T1_:
[----:B------:R-:W-:Y:S08]  /*0000*/  LDC R1, c[0x0][0x37c] ;  /* 0x0000df00ff017b82 */ /* 0x000ff00000000800 */
[----:B------:R-:W0:Y:S01]  /*0010*/  S2UR UR4, SR_CTAID.X ;  /* 0x00000000000479c3 */ /* 0x000e220000002500 */
[----:B------:R-:W1:Y:S01]  /*0020*/  LDCU.64 UR6, c[0x0][0x380] ;  /* 0x00007000ff0677ac */ /* 0x000e620008000a00 */
[----:B------:R-:W2:Y:S01]  /*0030*/  LDCU.64 UR8, c[0x0][0x358] ;  /* 0x00006b00ff0877ac */ /* 0x000ea20008000a00 */
[----:B0-----:R-:W-:-:S04]  /*0040*/  UIMAD.WIDE.U32 UR4, UR4, 0x200, URZ ;  /* 0x00000200040478a5 */ /* 0x001fc8000f8e00ff */
[----:B-1----:R-:W-:-:S04]  /*0050*/  UIADD3 UR6, UP0, UPT, -UR4, UR6, URZ ;  /* 0x0000000604067290 */ /* 0x002fc8000ff1e1ff */
[----:B------:R-:W-:Y:S02]  /*0060*/  UIADD3.X UR7, UPT, UPT, ~UR5, UR7, URZ, UP0, !UPT ;  /* 0x0000000705077290 */ /* 0x000fe400087fe5ff */
[----:B------:R-:W-:-:S04]  /*0070*/  UISETP.GE.U32.AND UP0, UPT, UR6, 0x200, UPT ;  /* 0x000002000600788c */ /* 0x000fc8000bf06070 */
[----:B------:R-:W-:-:S09]  /*0080*/  UISETP.GE.U32.AND.EX UP0, UPT, UR7, URZ, UPT, UP0 ;  /* 0x000000ff0700728c */ /* 0x000fd2000bf06100 */
[----:B--2---:R-:W-:Y:S05]  /*0090*/  BRA.U !UP0, `(.L_x_0) ;  /* 0x0000000108287547 */ /* 0x004fea000b800000 */
[----:B------:R-:W0:Y:S01]  /*00a0*/  S2R R0, SR_TID.X ;  /* 0x0000000000007919 */ /* 0x000e220000002100 */
[----:B------:R-:W1:Y:S01]  /*00b0*/  LDCU.64 UR6, c[0x0][0x388] ;  /* 0x00007100ff0677ac */ /* 0x000e620008000a00 */
[----:B------:R-:W2:Y:S01]  /*00c0*/  LDC R5, c[0x0][0x390] ;  /* 0x0000e400ff057b82 */ /* 0x000ea20000000800 */
[----:B0-----:R-:W-:-:S05]  /*00d0*/  IADD3 R0, P0, PT, R0, UR4, RZ ;  /* 0x0000000400007c10 */ /* 0x001fca000ff1e0ff */
[----:B------:R-:W-:Y:S01]  /*00e0*/  IMAD.X R3, RZ, RZ, UR5, P0 ;  /* 0x00000005ff037e24 */ /* 0x000fe200080e06ff */
[----:B-1----:R-:W-:-:S04]  /*00f0*/  LEA R2, P0, R0, UR6, 0x2 ;  /* 0x0000000600027c11 */ /* 0x002fc8000f8010ff */
[----:B------:R-:W-:-:S05]  /*0100*/  LEA.HI.X R3, R0, UR7, R3, 0x2, P0 ;  /* 0x0000000700037c11 */ /* 0x000fca00080f1403 */
[----:B--2---:R-:W-:Y:S04]  /*0110*/  STG.E desc[UR8][R2.64], R5 ;  /* 0x0000000502007986 */ /* 0x004fe8000c101908 */
[----:B------:R-:W-:Y:S01]  /*0120*/  STG.E desc[UR8][R2.64+0x400], R5 ;  /* 0x0004000502007986 */ /* 0x000fe2000c101908 */
[----:B------:R-:W-:Y:S05]  /*0130*/  EXIT ;  /* 0x000000000000794d */ /* 0x000fea0003800000 */
.L_x_0:
[----:B------:R-:W0:Y:S01]  /*0140*/  S2R R0, SR_TID.X ;  /* 0x0000000000007919 */ /* 0x000e220000002100 */
[----:B------:R-:W-:Y:S01]  /*0150*/  IMAD.U32 R2, RZ, RZ, UR7 ;  /* 0x00000007ff027e24 */ /* 0x000fe2000f8e00ff */
[----:B------:R-:W1:Y:S01]  /*0160*/  LDCU.64 UR10, c[0x0][0x388] ;  /* 0x00007100ff0a77ac */ /* 0x000e620008000a00 */
[----:B------:R-:W-:Y:S01]  /*0170*/  IMAD.U32 R4, RZ, RZ, UR7 ;  /* 0x00000007ff047e24 */ /* 0x000fe2000f8e00ff */
[----:B0-----:R-:W-:-:S04]  /*0180*/  ISETP.LT.U32.AND P0, PT, R0, UR6, PT ;  /* 0x0000000600007c0c */ /* 0x001fc8000bf01070 */
[----:B------:R-:W-:Y:S01]  /*0190*/  ISETP.GT.U32.AND.EX P0, PT, R2, RZ, PT, P0 ;  /* 0x000000ff0200720c */ /* 0x000fe20003f04100 */
[C---:B------:R-:W-:Y:S01]  /*01a0*/  VIADD R2, R0.reuse, 0x100 ;  /* 0x0000010000027836 */ /* 0x040fe20000000000 */
[----:B------:R-:W-:-:S04]  /*01b0*/  IADD3 R0, P2, PT, R0, UR4, RZ ;  /* 0x0000000400007c10 */ /* 0x000fc8000ff5e0ff */
[----:B------:R-:W-:Y:S01]  /*01c0*/  ISETP.LT.U32.AND P1, PT, R2, UR6, PT ;  /* 0x0000000602007c0c */ /* 0x000fe2000bf21070 */
[----:B------:R-:W-:Y:S01]  /*01d0*/  IMAD.X R3, RZ, RZ, UR5, P2 ;  /* 0x00000005ff037e24 */ /* 0x000fe200090e06ff */
[----:B-1----:R-:W-:Y:S02]  /*01e0*/  LEA R2, P2, R0, UR10, 0x2 ;  /* 0x0000000a00027c11 */ /* 0x002fe4000f8410ff */
[----:B------:R-:W-:Y:S02]  /*01f0*/  ISETP.GT.U32.AND.EX P1, PT, R4, RZ, PT, P1 ;  /* 0x000000ff0400720c */ /* 0x000fe40003f24110 */
[----:B------:R-:W-:Y:S01]  /*0200*/  LEA.HI.X R3, R0, UR11, R3, 0x2, P2 ;  /* 0x0000000b00037c11 */ /* 0x000fe200090f1403 */
[----:B------:R-:W0:Y:S04]  /*0210*/  @P0 LDC R5, c[0x0][0x390] ;  /* 0x0000e400ff050b82 */ /* 0x000e280000000800 */
[----:B0-----:R0:W-:Y:S06]  /*0220*/  @P0 STG.E desc[UR8][R2.64], R5 ;  /* 0x0000000502000986 */ /* 0x0011ec000c101908 */
[----:B------:R-:W-:Y:S05]  /*0230*/  @!P1 EXIT ;  /* 0x000000000000994d */ /* 0x000fea0003800000 */
[----:B0-----:R-:W0:Y:S02]  /*0240*/  LDC R5, c[0x0][0x390] ;  /* 0x0000e400ff057b82 */ /* 0x001e240000000800 */
[----:B0-----:R-:W-:Y:S01]  /*0250*/  STG.E desc[UR8][R2.64+0x400], R5 ;  /* 0x0004000502007986 */ /* 0x001fe2000c101908 */
[----:B------:R-:W-:Y:S05]  /*0260*/  EXIT ;  /* 0x000000000000794d */ /* 0x000fea0003800000 */
.L_x_1:
[----:B------:R-:W-:-:S00]  /*0270*/  BRA `(.L_x_1) ;  /* 0xfffffffc00fc7947 */ /* 0x000fc0000383ffff */
[----:B------:R-:W-:-:S00]  /*0280*/  NOP ;  /* 0x0000000000007918 */ /* 0x000fc00000000000 */
[----:B------:R-:W-:-:S00]  /*0290*/  NOP ;  /* 0x0000000000007918 */ /* 0x000fc00000000000 */
[----:B------:R-:W-:-:S00]  /*02a0*/  NOP ;  /* 0x0000000000007918 */ /* 0x000fc00000000000 */
[----:B------:R-:W-:-:S00]  /*02b0*/  NOP ;  /* 0x0000000000007918 */ /* 0x000fc00000000000 */
[----:B------:R-:W-:-:S00]  /*02c0*/  NOP ;  /* 0x0000000000007918 */ /* 0x000fc00000000000 */
[----:B------:R-:W-:-:S00]  /*02d0*/  NOP ;  /* 0x0000000000007918 */ /* 0x000fc00000000000 */
[----:B------:R-:W-:-:S00]  /*02e0*/  NOP ;  /* 0x0000000000007918 */ /* 0x000fc00000000000 */
[----:B------:R-:W-:-:S00]  /*02f0*/  NOP ;  /* 0x0000000000007918 */ /* 0x000fc00000000000 */
.L_x_838:


//--------------------- .text._ZN3cub18CUB_300001_SM_10006detail11EmptyKernelIvEEvv --------------------------
	.section	.text._ZN3cub18CUB_300001_SM_10006detail11EmptyKernelIvEEvv,"ax",@progbits
	.align	128
        .global         _ZN3cub18CUB_300001_SM_10006detail11EmptyKernelIvEEvv
        .type           _ZN3cub18CUB_300001_SM_10006detail11EmptyKernelIvEEvv,@function
        .size           _ZN3cub18CUB_300001_SM_10006detail11EmptyKernelIvEEvv,(.L_x_839 - _ZN3cub18CUB_300001_SM_10006detail11EmptyKernelIvEEvv)
        .other          _ZN3cub18CUB_300001_SM_10006detail11EmptyKernelIvEEvv,@"STO_CUDA_ENTRY STV_DEFAULT"
_ZN3cub18CUB_300001_SM_10006detail11EmptyKernelIvEEvv:
.text._ZN3cub18CUB_300001_SM_10006detail11EmptyKernelIvEEvv:
[----:B------:R-:W-:Y:S01]  /*0000*/  LDC R1, c[0x0][0x37c] ;  /* 0x0000df00ff017b82 */ /* 0x000fe20000000800 */
[----:B------:R-:W-:Y:S05]  /*0010*/  EXIT ;  /* 0x000000000000794d */ /* 0x000fea0003800000 */
.L_x_2:
        /* <DEDUP_REMOVED lines=14> */
.L_x_839:


//--------------------- .text._ZN6thrust24THRUST_300001_SM_1000_NS8cuda_cub4core6detail13_kernel_agentINS1_8__reduce11ReduceAgentIPN4cuda3std3__45tupleIJflEEESC_SB_lNS1_9__extrema9arg_min_fIflNS9_4lessIfEEEEEEJSC_SC_iSH_EEEvDpT0_ --------------------------
	.section	.text._ZN6thrust24THRUST_300001_SM_1000_NS8cuda_cub4core6detail13_kernel_agentINS1_8__reduce11ReduceAgentIPN4cuda3std3__45tupleIJflEEESC_SB_lNS1_9__extrema9arg_min_fIflNS9_4lessIfEEEEEEJSC_SC_iSH_EEEvDpT0_,"ax",@progbits
	.align	128
        .global         _ZN6thrust24THRUST_300001_SM_1000_NS8cuda_cub4core6detail13_kernel_agentINS1_8__reduce11ReduceAgentIPN4cuda3std3__45tupleIJflEEESC_SB_lNS1_9__extrema9arg_min_fIflNS9_4lessIfEEEEEEJSC_SC_iSH_EEEvDpT0_
        .type           _ZN6thrust24THRUST_300001_SM_1000_NS8cuda_cub4core6detail13_kernel_agentINS1_8__reduce11ReduceAgentIPN4cuda3std3__45tupleIJflEEESC_SB_lNS1_9__extrema9arg_min_fIflNS9_4lessIfEEEEEEJSC_SC_iSH_EEEvDpT0_,@function
        .size           _ZN6thrust24THRUST_300001_SM_1000_NS8cuda_cub4core6detail13_kernel_agentINS1_8__reduce11ReduceAgentIPN4cuda3std3__45tupleIJflEEESC_SB_lNS1_9__extrema9arg_min_fIflNS9_4lessIfEEEEEEJSC_SC_iSH_EEEvDpT0_,(.L_x_840 - _ZN6thrust24THRUST_300001_SM_1000_NS8cuda_cub4core6detail13_kernel_agentINS1_8__reduce11ReduceAgentIPN4cuda3std3__45tupleIJflEEESC_SB_lNS1_9__extrema9arg_min_fIflNS9_4lessIfEEEEEEJSC_SC_iSH_EEEvDpT0_)
        .other          _ZN6thrust24THRUST_300001_SM_1000_NS8cuda_cub4core6detail13_kernel_agentINS1_8__reduce11ReduceAgentIPN4cuda3std3__45tupleIJflEEESC_SB_lNS1_9__extrema9arg_min_fIflNS9_4lessIfEEEEEEJSC_SC_iSH_EEEvDpT0_,@"STO_CUDA_ENTRY STV_DEFAULT"
_ZN6thrust24THRUST_300001_SM_1000_NS8cuda_cub4core6detail13_kernel_agentINS1_8__reduce11ReduceAgentIPN4cuda3std3__45tupleIJflEEESC_SB_lNS1_9__extrema9arg_min_fIflNS9_4lessIfEEEEEEJSC_SC_iSH_EEEvDpT0_:
.text._ZN6thrust24THRUST_300001_SM_1000_NS8cuda_cub4core6detail13_kernel_agentINS1_8__reduce11ReduceAgentIPN4cuda3std3__45tupleIJflEEESC_SB_lNS1_9__extrema9arg_min_fIflNS9_4lessIfEEEEEEJSC_SC_iSH_EEEvDpT0_:
[----:B------:R-:W-:Y:S01]  /*0000*/  LDC R1, c[0x0][0x37c] ;  /* 0x0000df00ff017b82 */ /* 0x000fe20000000800 */
[----:B------:R-:W0:Y:S02]  /*0010*/  LDCU UR8, c[0x0][0x390] ;  /* 0x00007200ff0877ac */ /* 0x000e240008000800 */
[----:B0-----:R-:W-:-:S13]  /*0020*/  ISETP.NE.AND P0, PT, RZ, UR8, PT ;  /* 0x00000008ff007c0c */ /* 0x001fda000bf05270 */
[----:B------:R-:W-:Y:S05]  /*0030*/  @!P0 EXIT ;  /* 0x000000000000894d */ /* 0x000fea0003800000 */
[----:B------:R-:W-:Y:S01]  /*0040*/  UISETP.GT.AND UP0, UPT, UR8, 0x4ff, UPT ;  /* 0x000004ff0800788c */ /* 0x000fe2000bf04270 */
[----:B------:R-:W-:Y:S01]  /*0050*/  BSSY.RECONVERGENT B0, `(.L_x_3) ;  /* 0x0000648000007945 */ /* 0x000fe20003800200 */
[----:B------:R-:W0:Y:S07]  /*0060*/  LDCU.64 UR10, c[0x0][0x358] ;  /* 0x00006b00ff0a77ac */ /* 0x000e2e0008000a00 */
[----:B------:R-:W-:Y:S05]  /*0070*/  BRA.U UP0, `(.L_x_4) ;  /* 0x0000002d00c87547 */ /* 0x000fea000b800000 */
[----:B------:R-:W1:Y:S01]  /*0080*/  S2R R0, SR_TID.X ;  /* 0x0000000000007919 */ /* 0x000e620000002100 */
[----:B------:R-:W2:Y:S01]  /*0090*/  LDCU UR4, c[0x0][0x390] ;  /* 0x00007200ff0477ac */ /* 0x000ea20008000800 */
[----:B------:R-:W-:Y:S01]  /*00a0*/  BSSY.RECONVERGENT B1, `(.L_x_5) ;  /* 0x000000b000017945 */ /* 0x000fe20003800200 */
[----:B------:R-:W-:Y:S01]  /*00b0*/  IMAD.MOV.U32 R5, RZ, RZ, RZ ;  /* 0x000000ffff057224 */ /* 0x000fe200078e00ff */
[----:B------:R-:W-:Y:S02]  /*00c0*/  CS2R R2, SRZ ;  /* 0x0000000000027805 */ /* 0x000fe4000001ff00 */
[----:B-1----:R-:W-:Y:S01]  /*00d0*/  ISETP.GE.AND P0, PT, R0, UR8, PT ;  /* 0x0000000800007c0c */ /* 0x002fe2000bf06270 */
[----:B------:R-:W-:-:S12]  /*00e0*/  IMAD.MOV.U32 R4, RZ, RZ, R0 ;  /* 0x000000ffff047224 */ /* 0x000fd800078e0000 */
[----:B--2---:R-:W-:Y:S05]  /*00f0*/  @P0 BRA `(.L_x_6) ;  /* 0x0000000000140947 */ /* 0x004fea0003800000 */
[----:B------:R-:W1:Y:S02]  /*0100*/  LDC.64 R6, c[0x0][0x380] ;  /* 0x0000e000ff067b82 */ /* 0x000e640000000a00 */
[----:B-1----:R-:W-:-:S05]  /*0110*/  IMAD.WIDE.U32 R6, R0, 0x10, R6 ;  /* 0x0000001000067825 */ /* 0x002fca00078e0006 */
[----:B0-----:R1:W5:Y:S04]  /*0120*/  LDG.E.CONSTANT R5, desc[UR10][R6.64] ;  /* 0x0000000a06057981 */ /* 0x001368000c1e9900 */
[----:B------:R1:W5:Y:S01]  /*0130*/  LDG.E.64.CONSTANT R2, desc[UR10][R6.64+0x8] ;  /* 0x0000080a06027981 */ /* 0x000362000c1e9b00 */
[----:B------:R-:W-:-:S07]  /*0140*/  VIADD R4, R0, 0x100 ;  /* 0x0000010000047836 */ /* 0x000fce0000000000 */
.L_x_6:
[----:B0-----:R-:W-:Y:S05]  /*0150*/  BSYNC.RECONVERGENT B1 ;  /* 0x0000000000017941 */ /* 0x001fea0003800200 */
.L_x_5:
[----:B------:R-:W-:Y:S01]  /*0160*/  ISETP.GE.AND P0, PT, R4, UR8, PT ;  /* 0x0000000804007c0c */ /* 0x000fe2000bf06270 */
[----:B------:R-:W-:-:S12]  /*0170*/  BSSY.RECONVERGENT B1, `(.L_x_7) ;  /* 0x0000082000017945 */ /* 0x000fd80003800200 */
[----:B------:R-:W-:Y:S05]  /*0180*/  @P0 BRA `(.L_x_8) ;  /* 0x0000000800000947 */ /* 0x000fea0003800000 */
[----:B-1----:R-:W-:Y:S01]  /*0190*/  LOP3.LUT R6, RZ, R4, RZ, 0x33, !PT ;  /* 0x00000004ff067212 */ /* 0x002fe200078e33ff */
[----:B------:R-:W-:Y:S04]  /*01a0*/  BSSY.RECONVERGENT B2, `(.L_x_9) ;  /* 0x0000027000027945 */ /* 0x000fe80003800200 */
[----:B------:R-:W-:-:S05]  /*01b0*/  VIADD R14, R6, UR8 ;  /* 0x00000008060e7c36 */ /* 0x000fca0008000000 */
[----:B------:R-:W-:-:S04]  /*01c0*/  LOP3.LUT R6, R14, 0x300, RZ, 0xc0, !PT ;  /* 0x000003000e067812 */ /* 0x000fc800078ec0ff */
[----:B------:R-:W-:-:S13]  /*01d0*/  ISETP.NE.AND P0, PT, R6, 0x300, PT ;  /* 0x000003000600780c */ /* 0x000fda0003f05270 */
[----:B------:R-:W-:Y:S05]  /*01e0*/  @!P0 BRA `(.L_x_10) ;  /* 0x0000000000888947 */ /* 0x000fea0003800000 */
[----:B------:R-:W0:Y:S01]  /*01f0*/  LDC.64 R6, c[0x0][0x380] ;  /* 0x0000e000ff067b82 */ /* 0x000e220000000a00 */
[----:B------:R-:W-:-:S04]  /*0200*/  LEA.HI R8, R14, 0x1, RZ, 0x18 ;  /* 0x000000010e087811 */ /* 0x000fc800078fc0ff */
[----:B------:R-:W-:-:S05]  /*0210*/  LOP3.LUT R8, R8, 0x3, RZ, 0xc0, !PT ;  /* 0x0000000308087812 */ /* 0x000fca00078ec0ff */
[----:B------:R-:W-:Y:S02]  /*0220*/  IMAD.MOV R10, RZ, RZ, -R8 ;  /* 0x000000ffff0a7224 */ /* 0x000fe400078e0a08 */
[----:B0-----:R-:W-:-:S04]  /*0230*/  IMAD.WIDE.U32 R6, R4, 0x10, R6 ;  /* 0x0000001004067825 */ /* 0x001fc800078e0006 */
[----:B------:R-:W-:-:S07]  /*0240*/  IMAD.MOV.U32 R13, RZ, RZ, R6 ;  /* 0x000000ffff0d7224 */ /* 0x000fce00078e0006 */
.L_x_13:
[----:B------:R-:W-:-:S05]  /*0250*/  IMAD.MOV.U32 R6, RZ, RZ, R13 ;  /* 0x000000ffff067224 */ /* 0x000fca00078e000d */
[----:B------:R-:W2:Y:S01]  /*0260*/  LDG.E.CONSTANT R12, desc[UR10][R6.64] ;  /* 0x0000000a060c7981 */ /* 0x000ea2000c1e9900 */
[----:B------:R-:W-:Y:S01]  /*0270*/  VIADD R10, R10, 0x1 ;  /* 0x000000010a0a7836 */ /* 0x000fe20000000000 */
[----:B------:R-:W-:Y:S01]  /*0280*/  BSSY.RECONVERGENT B3, `(.L_x_11) ;  /* 0x0000015000037945 */ /* 0x000fe20003800200 */
[----:B------:R-:W-:-:S03]  /*0290*/  IADD3 R13, P3, PT, R6, 0x1000, RZ ;  /* 0x00001000060d7810 */ /* 0x000fc60007f7e0ff */
[----:B------:R-:W-:Y:S02]  /*02a0*/  ISETP.NE.AND P2, PT, R10, RZ, PT ;  /* 0x000000ff0a00720c */ /* 0x000fe40003f45270 */
[----:B--2--5:R-:W-:-:S13]  /*02b0*/  FSETP.GEU.AND P0, PT, R5, R12, PT ;  /* 0x0000000c0500720b */ /* 0x024fda0003f0e000 */
[----:B------:R-:W-:Y:S05]  /*02c0*/  @!P0 BRA `(.L_x_12) ;  /* 0x0000000000408947 */ /* 0x000fea0003800000 */
[----:B------:R-:W2:Y:S01]  /*02d0*/  LDG.E.64.CONSTANT R8, desc[UR10][R6.64+0x8] ;  /* 0x0000080a06087981 */ /* 0x000ea2000c1e9b00 */
[----:B------:R-:W-:Y:S01]  /*02e0*/  FSETP.GEU.AND P4, PT, R12, R5, PT ;  /* 0x000000050c00720b */ /* 0x000fe20003f8e000 */
[----:B------:R-:W-:Y:S02]  /*02f0*/  IMAD.MOV.U32 R11, RZ, RZ, R2 ;  /* 0x000000ffff0b7224 */ /* 0x000fe400078e0002 */
[----:B------:R-:W-:Y:S02]  /*0300*/  IMAD.MOV.U32 R2, RZ, RZ, R5 ;  /* 0x000000ffff027224 */ /* 0x000fe400078e0005 */
[----:B------:R-:W-:-:S08]  /*0310*/  IMAD.MOV.U32 R5, RZ, RZ, R12 ;  /* 0x000000ffff057224 */ /* 0x000fd000078e000c */
[CC--:B--2---:R-:W-:Y:S02]  /*0320*/  @P4 ISETP.GE.U32.AND P1, PT, R11.reuse, R8.reuse, PT ;  /* 0x000000080b00420c */ /* 0x0c4fe40003f26070 */
[----:B------:R-:W-:Y:S02]  /*0330*/  @P4 ISETP.LT.U32.AND P0, PT, R11, R8, PT ;  /* 0x000000080b00420c */ /* 0x000fe40003f01070 */
[CC--:B------:R-:W-:Y:S02]  /*0340*/  @P4 ISETP.GE.AND.EX P1, PT, R3.reuse, R9.reuse, PT, P1 ;  /* 0x000000090300420c */ /* 0x0c0fe40003f26310 */
[----:B------:R-:W-:Y:S02]  /*0350*/  @P4 ISETP.LT.AND.EX P0, PT, R3, R9, PT, P0 ;  /* 0x000000090300420c */ /* 0x000fe40003f01300 */
[----:B------:R-:W-:Y:S01]  /*0360*/  @P4 FSEL R5, R2, R12, !P1 ;  /* 0x0000000c02054208 */ /* 0x000fe20004800000 */
[----:B------:R-:W-:Y:S01]  /*0370*/  IMAD.MOV.U32 R2, RZ, RZ, R8 ;  /* 0x000000ffff027224 */ /* 0x000fe200078e0008 */
[----:B------:R-:W-:-:S02]  /*0380*/  @P4 SEL R11, R11, R8, P0 ;  /* 0x000000080b0b4207 */ /* 0x000fc40000000000 */
[----:B------:R-:W-:Y:S01]  /*0390*/  @P4 SEL R12, R3, R9, P0 ;  /* 0x00000009030c4207 */ /* 0x000fe20000000000 */
[----:B------:R-:W-:Y:S02]  /*03a0*/  IMAD.MOV.U32 R3, RZ, RZ, R9 ;  /* 0x000000ffff037224 */ /* 0x000fe400078e0009 */
[----:B------:R-:W-:Y:S02]  /*03b0*/  @P4 IMAD.MOV.U32 R2, RZ, RZ, R11 ;  /* 0x000000ffff024224 */ /* 0x000fe400078e000b */
[----:B------:R-:W-:-:S07]  /*03c0*/  @P4 IMAD.MOV.U32 R3, RZ, RZ, R12 ;  /* 0x000000ffff034224 */ /* 0x000fce00078e000c */
.L_x_12:
[----:B------:R-:W-:Y:S05]  /*03d0*/  BSYNC.RECONVERGENT B3 ;  /* 0x0000000000037941 */ /* 0x000fea0003800200 */
.L_x_11:
[----:B------:R-:W-:Y:S02]  /*03e0*/  IMAD.X R7, RZ, RZ, R7, P3 ;  /* 0x000000ffff077224 */ /* 0x000fe400018e0607 */
[----:B------:R-:W-:Y:S01]  /*03f0*/  VIADD R4, R4, 0x100 ;  /* 0x0000010004047836 */ /* 0x000fe20000000000 */
[----:B------:R-:W-:Y:S06]  /*0400*/  @P2 BRA `(.L_x_13) ;  /* 0xfffffffc00902947 */ /* 0x000fec000383ffff */
.L_x_10:
[----:B------:R-:W-:Y:S05]  /*0410*/  BSYNC.RECONVERGENT B2 ;  /* 0x0000000000027941 */ /* 0x000fea0003800200 */
.L_x_9:
[----:B------:R-:W0:Y:S01]  /*0420*/  LDC.64 R6, c[0x0][0x380] ;  /* 0x0000e000ff067b82 */ /* 0x000e220000000a00 */
[----:B------:R-:W-:-:S13]  /*0430*/  ISETP.GE.U32.AND P0, PT, R14, 0x300, PT ;  /* 0x000003000e00780c */ /* 0x000fda0003f06070 */
[----:B------:R-:W-:Y:S05]  /*0440*/  @!P0 BRA `(.L_x_8) ;  /* 0x0000000400508947 */ /* 0x000fea0003800000 */
.L_x_22:
[----:B0-----:R-:W-:-:S05]  /*0450*/  IMAD.WIDE R8, R4, 0x10, R6 ;  /* 0x0000001004087825 */ /* 0x001fca00078e0206 */
[----:B------:R-:W2:Y:S04]  /*0460*/  LDG.E.CONSTANT R14, desc[UR10][R8.64] ;  /* 0x0000000a080e7981 */ /* 0x000ea8000c1e9900 */
[----:B-----5:R0:W5:Y:S04]  /*0470*/  LDG.E.CONSTANT R16, desc[UR10][R8.64+0x1000] ;  /* 0x0010000a08107981 */ /* 0x020168000c1e9900 */
[----:B------:R0:W5:Y:S04]  /*0480*/  LDG.E.CONSTANT R18, desc[UR10][R8.64+0x2000] ;  /* 0x0020000a08127981 */ /* 0x000168000c1e9900 */
[----:B------:R0:W5:Y:S01]  /*0490*/  LDG.E.CONSTANT R10, desc[UR10][R8.64+0x3000] ;  /* 0x0030000a080a7981 */ /* 0x000162000c1e9900 */
[----:B------:R-:W-:Y:S01]  /*04a0*/  BSSY.RECONVERGENT B2, `(.L_x_14) ;  /* 0x0000012000027945 */ /* 0x000fe20003800200 */
[----:B------:R-:W-:-:S02]  /*04b0*/  IMAD.MOV.U32 R15, RZ, RZ, R2 ;  /* 0x000000ffff0f7224 */ /* 0x000fc400078e0002 */
[----:B------:R-:W-:Y:S02]  /*04c0*/  IMAD.MOV.U32 R21, RZ, RZ, R3 ;  /* 0x000000ffff157224 */ /* 0x000fe400078e0003 */
[----:B------:R-:W-:Y:S01]  /*04d0*/  IMAD.MOV.U32 R11, RZ, RZ, R5 ;  /* 0x000000ffff0b7224 */ /* 0x000fe200078e0005 */
[----:B--2---:R-:W-:-:S13]  /*04e0*/  FSETP.GEU.AND P0, PT, R5, R14, PT ;  /* 0x0000000e0500720b */ /* 0x004fda0003f0e000 */
[----:B0-----:R-:W-:Y:S05]  /*04f0*/  @!P0 BRA `(.L_x_15) ;  /* 0x0000000000308947 */ /* 0x001fea0003800000 */
[----:B------:R-:W2:Y:S01]  /*0500*/  LDG.E.64.CONSTANT R12, desc[UR10][R8.64+0x8] ;  /* 0x0000080a080c7981 */ /* 0x000ea2000c1e9b00 */
[----:B------:R-:W-:Y:S01]  /*0510*/  FSETP.GEU.AND P2, PT, R14, R5, PT ;  /* 0x000000050e00720b */ /* 0x000fe20003f4e000 */
[----:B------:R-:W-:-:S12]  /*0520*/  IMAD.MOV.U32 R11, RZ, RZ, R14 ;  /* 0x000000ffff0b7224 */ /* 0x000fd800078e000e */
[CC--:B--2---:R-:W-:Y:S01]  /*0530*/  @P2 ISETP.GE.U32.AND P0, PT, R2.reuse, R12.reuse, PT ;  /* 0x0000000c0200220c */ /* 0x0c4fe20003f06070 */
[----:B------:R-:W-:Y:S01]  /*0540*/  IMAD.MOV.U32 R15, RZ, RZ, R12 ;  /* 0x000000ffff0f7224 */ /* 0x000fe200078e000c */
[C---:B------:R-:W-:Y:S01]  /*0550*/  @P2 ISETP.LT.U32.AND P1, PT, R2.reuse, R12, PT ;  /* 0x0000000c0200220c */ /* 0x040fe20003f21070 */
[----:B------:R-:W-:Y:S01]  /*0560*/  IMAD.MOV.U32 R21, RZ, RZ, R13 ;  /* 0x000000ffff157224 */ /* 0x000fe200078e000d */
[CC--:B------:R-:W-:Y:S02]  /*0570*/  @P2 ISETP.GE.AND.EX P0, PT, R3.reuse, R13.reuse, PT, P0 ;  /* 0x0000000d0300220c */ /* 0x0c0fe40003f06300 */
[----:B------:R-:W-:Y:S02]  /*0580*/  @P2 ISETP.LT.AND.EX P1, PT, R3, R13, PT, P1 ;  /* 0x0000000d0300220c */ /* 0x000fe40003f21310 */
[----:B------:R-:W-:Y:S02]  /*0590*/  @P2 FSEL R11, R5, R14, !P0 ;  /* 0x0000000e050b2208 */ /* 0x000fe40004000000 */
[----:B------:R-:W-:-:S02]  /*05a0*/  @P2 SEL R15, R2, R12, P1 ;  /* 0x0000000c020f2207 */ /* 0x000fc40000800000 */
[----:B------:R-:W-:-:S07]  /*05b0*/  @P2 SEL R21, R3, R13, P1 ;  /* 0x0000000d03152207 */ /* 0x000fce0000800000 */
.L_x_15:
[----:B------:R-:W-:Y:S05]  /*05c0*/  BSYNC.RECONVERGENT B2 ;  /* 0x0000000000027941 */ /* 0x000fea0003800200 */
.L_x_14:
[----:B-----5:R-:W-:Y:S01]  /*05d0*/  FSETP.GEU.AND P0, PT, R11, R16, PT ;  /* 0x000000100b00720b */ /* 0x020fe20003f0e000 */
[----:B------:R-:W-:Y:S01]  /*05e0*/  BSSY.RECONVERGENT B2, `(.L_x_16) ;  /* 0x0000011000027945 */ /* 0x000fe20003800200 */
[----:B------:R-:W-:Y:S02]  /*05f0*/  IMAD.MOV.U32 R17, RZ, RZ, R15 ;  /* 0x000000ffff117224 */ /* 0x000fe400078e000f */
[----:B------:R-:W-:Y:S02]  /*0600*/  IMAD.MOV.U32 R19, RZ, RZ, R21 ;  /* 0x000000ffff137224 */ /* 0x000fe400078e0015 */
[----:B------:R-:W-:-:S07]  /*0610*/  IMAD.MOV.U32 R5, RZ, RZ, R11 ;  /* 0x000000ffff057224 */ /* 0x000fce00078e000b */
[----:B------:R-:W-:Y:S05]  /*0620*/  @!P0 BRA `(.L_x_17) ;  /* 0x0000000000308947 */ /* 0x000fea0003800000 */
[----:B------:R-:W2:Y:S01]  /*0630*/  LDG.E.64.CONSTANT R2, desc[UR10][R8.64+0x1008] ;  /* 0x0010080a08027981 */ /* 0x000ea2000c1e9b00 */
[----:B------:R-:W-:Y:S01]  /*0640*/  FSETP.GEU.AND P2, PT, R16, R11, PT ;  /* 0x0000000b1000720b */ /* 0x000fe20003f4e000 */
[----:B------:R-:W-:-:S12]  /*0650*/  IMAD.MOV.U32 R5, RZ, RZ, R16 ;  /* 0x000000ffff057224 */ /* 0x000fd800078e0010 */
[CC--:B--2---:R-:W-:Y:S01]  /*0660*/  @P2 ISETP.GE.U32.AND P0, PT, R15.reuse, R2.reuse, PT ;  /* 0x000000020f00220c */ /* 0x0c4fe20003f06070 */
[----:B------:R-:W-:Y:S01]  /*0670*/  IMAD.MOV.U32 R17, RZ, RZ, R2 ;  /* 0x000000ffff117224 */ /* 0x000fe200078e0002 */
[----:B------:R-:W-:Y:S01]  /*0680*/  @P2 ISETP.LT.U32.AND P1, PT, R15, R2, PT ;  /* 0x000000020f00220c */ /* 0x000fe20003f21070 */
[----:B------:R-:W-:Y:S01]  /*0690*/  IMAD.MOV.U32 R19, RZ, RZ, R3 ;  /* 0x000000ffff137224 */ /* 0x000fe200078e0003 */
[CC--:B------:R-:W-:Y:S02]  /*06a0*/  @P2 ISETP.GE.AND.EX P0, PT, R21.reuse, R3.reuse, PT, P0 ;  /* 0x000000031500220c */ /* 0x0c0fe40003f06300 */
[----:B------:R-:W-:Y:S02]  /*06b0*/  @P2 ISETP.LT.AND.EX P1, PT, R21, R3, PT, P1 ;  /* 0x000000031500220c */ /* 0x000fe40003f21310 */
[----:B------:R-:W-:Y:S02]  /*06c0*/  @P2 FSEL R5, R11, R16, !P0 ;  /* 0x000000100b052208 */ /* 0x000fe40004000000 */
[----:B------:R-:W-:-:S02]  /*06d0*/  @P2 SEL R17, R15, R2, P1 ;  /* 0x000000020f112207 */ /* 0x000fc40000800000 */
[----:B------:R-:W-:-:S07]  /*06e0*/  @P2 SEL R19, R21, R3, P1 ;  /* 0x0000000315132207 */ /* 0x000fce0000800000 */
.L_x_17:
[----:B------:R-:W-:Y:S05]  /*06f0*/  BSYNC.RECONVERGENT B2 ;  /* 0x0000000000027941 */ /* 0x000fea0003800200 */
.L_x_16:
[----:B------:R-:W-:Y:S01]  /*0700*/  FSETP.GEU.AND P0, PT, R5, R18, PT ;  /* 0x000000120500720b */ /* 0x000fe20003f0e000 */
        /* <DEDUP_REMOVED lines=17> */
.L_x_19:
[----:B------:R-:W-:Y:S05]  /*0820*/  BSYNC.RECONVERGENT B2 ;  /* 0x0000000000027941 */ /* 0x000fea0003800200 */
.L_x_18:
        /* <DEDUP_REMOVED lines=9> */
[CC--:B--2---:R-:W-:Y:S02]  /*08c0*/  @P2 ISETP.GE.U32.AND P0, PT, R13.reuse, R2.reuse, PT ;  /* 0x000000020d00220c */ /* 0x0c4fe40003f06070 */
[----:B------:R-:W-:Y:S02]  /*08d0*/  @P2 ISETP.LT.U32.AND P1, PT, R13, R2, PT ;  /* 0x000000020d00220c */ /* 0x000fe40003f21070 */
[CC--:B------:R-:W-:Y:S02]  /*08e0*/  @P2 ISETP.GE.AND.EX P0, PT, R15.reuse, R3.reuse, PT, P0 ;  /* 0x000000030f00220c */ /* 0x0c0fe40003f06300 */
[----:B------:R-:W-:Y:S02]  /*08f0*/  @P2 ISETP.LT.AND.EX P1, PT, R15, R3, PT, P1 ;  /* 0x000000030f00220c */ /* 0x000fe40003f21310 */
[----:B------:R-:W-:Y:S02]  /*0900*/  @P2 FSEL R5, R11, R10, !P0 ;  /* 0x0000000a0b052208 */ /* 0x000fe40004000000 */
[----:B------:R-:W-:-:S02]  /*0910*/  @P2 SEL R10, R13, R2, P1 ;  /* 0x000000020d0a2207 */ /* 0x000fc40000800000 */
[----:B------:R-:W-:-:S03]  /*0920*/  @P2 SEL R11, R15, R3, P1 ;  /* 0x000000030f0b2207 */ /* 0x000fc60000800000 */
[----:B------:R-:W-:Y:S02]  /*0930*/  @P2 IMAD.MOV.U32 R2, RZ, RZ, R10 ;  /* 0x000000ffff022224 */ /* 0x000fe400078e000a */
[----:B------:R-:W-:-:S07]  /*0940*/  @P2 IMAD.MOV.U32 R3, RZ, RZ, R11 ;  /* 0x000000ffff032224 */ /* 0x000fce00078e000b */
.L_x_21:
[----:B------:R-:W-:Y:S05]  /*0950*/  BSYNC.RECONVERGENT B2 ;  /* 0x0000000000027941 */ /* 0x000fea0003800200 */
.L_x_20:
[----:B------:R-:W-:-:S05]  /*0960*/  VIADD R4, R4, 0x400 ;  /* 0x0000040004047836 */ /* 0x000fca0000000000 */
[----:B------:R-:W-:-:S13]  /*0970*/  ISETP.GE.AND P0, PT, R4, UR4, PT ;  /* 0x0000000404007c0c */ /* 0x000fda000bf06270 */
[----:B------:R-:W-:Y:S05]  /*0980*/  @!P0 BRA `(.L_x_22) ;  /* 0xfffffff800b08947 */ /* 0x000fea000383ffff */
.L_x_8:
[----:B------:R-:W-:Y:S05]  /*0990*/  BSYNC.RECONVERGENT B1 ;  /* 0x0000000000017941 */ /* 0x000fea0003800200 */
.L_x_7:
[----:B------:R-:W2:Y:S02]  /*09a0*/  LDCU UR4, c[0x0][0x390] ;  /* 0x00007200ff0477ac */ /* 0x000ea40008000800 */
[----:B--2---:R-:W-:-:S09]  /*09b0*/  UISETP.GE.AND UP0, UPT, UR4, 0x100, UPT ;  /* 0x000001000400788c */ /* 0x004fd2000bf06270 */
[----:B------:R-:W-:Y:S05]  /*09c0*/  BRA.U !UP0, `(.L_x_23) ;  /* 0x00000011083c7547 */ /* 0x000fea000b800000 */
[----:B------:R-:W2:Y:S01]  /*09d0*/  S2R R12, SR_LANEID ;  /* 0x00000000000c7919 */ /* 0x000ea20000000000 */
[----:B------:R-:W-:Y:S01]  /*09e0*/  BSSY.RECONVERGENT B1, `(.L_x_24) ;  /* 0x0000015000017945 */ /* 0x000fe20003800200 */
[----:B01---5:R-:W-:Y:S01]  /*09f0*/  IMAD.MOV.U32 R7, RZ, RZ, R2 ;  /* 0x000000ffff077224 */ /* 0x023fe200078e0002 */
[----:B------:R-:W0:Y:S01]  /*0a00*/  SHFL.DOWN PT, R6, R5, 0x1, 0x1f ;  /* 0x08201f0005067f89 */ /* 0x000e2200000e0000 */
[----:B------:R-:W-:Y:S02]  /*0a10*/  IMAD.MOV.U32 R8, RZ, RZ, R3 ;  /* 0x000000ffff087224 */ /* 0x000fe400078e0003 */
[----:B------:R-:W-:Y:S01]  /*0a20*/  IMAD.MOV.U32 R4, RZ, RZ, R5 ;  /* 0x000000ffff047224 */ /* 0x000fe200078e0005 */
[----:B------:R1:W3:Y:S04]  /*0a30*/  SHFL.DOWN PT, R9, R2, 0x1, 0x1f ;  /* 0x08201f0002097f89 */ /* 0x0002e800000e0000 */
[----:B------:R1:W4:Y:S01]  /*0a40*/  SHFL.DOWN PT, R11, R3, 0x1, 0x1f ;  /* 0x08201f00030b7f89 */ /* 0x00032200000e0000 */
[----:B0-----:R-:W-:-:S04]  /*0a50*/  FSETP.GEU.AND P0, PT, R5, R6, PT ;  /* 0x000000060500720b */ /* 0x001fc80003f0e000 */
[----:B--2---:R-:W-:-:S13]  /*0a60*/  ISETP.GT.OR P0, PT, R12, 0x1e, !P0 ;  /* 0x0000001e0c00780c */ /* 0x004fda0004704670 */
[----:B-1-34-:R-:W-:Y:S05]  /*0a70*/  @P0 BRA `(.L_x_25) ;  /* 0x00000000002c0947 */ /* 0x01afea0003800000 */
[----:B------:R-:W-:Y:S01]  /*0a80*/  FSETP.GT.AND P2, PT, R5, R6, PT ;  /* 0x000000060500720b */ /* 0x000fe20003f44000 */
[----:B------:R-:W-:Y:S02]  /*0a90*/  IMAD.MOV.U32 R7, RZ, RZ, R9 ;  /* 0x000000ffff077224 */ /* 0x000fe400078e0009 */
[----:B------:R-:W-:Y:S02]  /*0aa0*/  IMAD.MOV.U32 R8, RZ, RZ, R11 ;  /* 0x000000ffff087224 */ /* 0x000fe400078e000b */
[----:B------:R-:W-:-:S08]  /*0ab0*/  IMAD.MOV.U32 R4, RZ, RZ, R6 ;  /* 0x000000ffff047224 */ /* 0x000fd000078e0006 */
[CC--:B------:R-:W-:Y:S02]  /*0ac0*/  @!P2 ISETP.GE.U32.AND P0, PT, R2.reuse, R9.reuse, PT ;  /* 0x000000090200a20c */ /* 0x0c0fe40003f06070 */
[C---:B------:R-:W-:Y:S02]  /*0ad0*/  @!P2 ISETP.LT.U32.AND P1, PT, R2.reuse, R9, PT ;  /* 0x000000090200a20c */ /* 0x040fe40003f21070 */
[CC--:B------:R-:W-:Y:S02]  /*0ae0*/  @!P2 ISETP.GE.AND.EX P0, PT, R3.reuse, R11.reuse, PT, P0 ;  /* 0x0000000b0300a20c */ /* 0x0c0fe40003f06300 */
[----:B------:R-:W-:Y:S02]  /*0af0*/  @!P2 ISETP.LT.AND.EX P1, PT, R3, R11, PT, P1 ;  /* 0x0000000b0300a20c */ /* 0x000fe40003f21310 */
[----:B------:R-:W-:Y:S02]  /*0b00*/  @!P2 FSEL R4, R5, R6, !P0 ;  /* 0x000000060504a208 */ /* 0x000fe40004000000 */
[----:B------:R-:W-:-:S02]  /*0b10*/  @!P2 SEL R7, R2, R9, P1 ;  /* 0x000000090207a207 */ /* 0x000fc40000800000 */
[----:B------:R-:W-:-:S07]  /*0b20*/  @!P2 SEL R8, R3, R11, P1 ;  /* 0x0000000b0308a207 */ /* 0x000fce0000800000 */
.L_x_25:
[----:B------:R-:W-:Y:S05]  /*0b30*/  BSYNC.RECONVERGENT B1 ;  /* 0x0000000000017941 */ /* 0x000fea0003800200 */
.L_x_24:
[----:B------:R-:W0:Y:S01]  /*0b40*/  SHFL.DOWN PT, R3, R4, 0x2, 0x1f ;  /* 0x08401f0004037f89 */ /* 0x000e2200000e0000 */
[----:B------:R-:W-:Y:S01]  /*0b50*/  BSSY.RECONVERGENT B1, `(.L_x_26) ;  /* 0x0000014000017945 */ /* 0x000fe20003800200 */
[----:B------:R-:W-:Y:S02]  /*0b60*/  IMAD.MOV.U32 R5, RZ, RZ, R7 ;  /* 0x000000ffff057224 */ /* 0x000fe400078e0007 */
[----:B------:R1:W2:Y:S01]  /*0b70*/  SHFL.DOWN PT, R10, R7, 0x2, 0x1f ;  /* 0x08401f00070a7f89 */ /* 0x0002a200000e0000 */
[----:B------:R-:W-:Y:S02]  /*0b80*/  IMAD.MOV.U32 R6, RZ, RZ, R8 ;  /* 0x000000ffff067224 */ /* 0x000fe400078e0008 */
[----:B------:R-:W-:Y:S01]  /*0b90*/  IMAD.MOV.U32 R2, RZ, RZ, R4 ;  /* 0x000000ffff027224 */ /* 0x000fe200078e0004 */
[----:B------:R1:W3:Y:S01]  /*0ba0*/  SHFL.DOWN PT, R9, R8, 0x2, 0x1f ;  /* 0x08401f0008097f89 */ /* 0x0002e200000e0000 */
[----:B0-----:R-:W-:-:S04]  /*0bb0*/  FSETP.GEU.AND P0, PT, R4, R3, PT ;  /* 0x000000030400720b */ /* 0x001fc80003f0e000 */
[----:B------:R-:W-:-:S13]  /*0bc0*/  ISETP.GT.OR P0, PT, R12, 0x1d, !P0 ;  /* 0x0000001d0c00780c */ /* 0x000fda0004704670 */
[----:B-123--:R-:W-:Y:S05]  /*0bd0*/  @P0 BRA `(.L_x_27) ;  /* 0x00000000002c0947 */ /* 0x00efea0003800000 */
[----:B------:R-:W-:Y:S01]  /*0be0*/  FSETP.GT.AND P2, PT, R4, R3, PT ;  /* 0x000000030400720b */ /* 0x000fe20003f44000 */
[----:B------:R-:W-:Y:S02]  /*0bf0*/  IMAD.MOV.U32 R5, RZ, RZ, R10 ;  /* 0x000000ffff057224 */ /* 0x000fe400078e000a */
[----:B------:R-:W-:Y:S02]  /*0c00*/  IMAD.MOV.U32 R6, RZ, RZ, R9 ;  /* 0x000000ffff067224 */ /* 0x000fe400078e0009 */
[----:B------:R-:W-:-:S08]  /*0c10*/  IMAD.MOV.U32 R2, RZ, RZ, R3 ;  /* 0x000000ffff027224 */ /* 0x000fd000078e0003 */
[CC--:B------:R-:W-:Y:S02]  /*0c20*/  @!P2 ISETP.GE.U32.AND P0, PT, R7.reuse, R10.reuse, PT ;  /* 0x0000000a0700a20c */ /* 0x0c0fe40003f06070 */
[CC--:B------:R-:W-:Y:S02]  /*0c30*/  @!P2 ISETP.LT.U32.AND P1, PT, R7.reuse, R10.reuse, PT ;  /* 0x0000000a0700a20c */ /* 0x0c0fe40003f21070 */
[CC--:B------:R-:W-:Y:S02]  /*0c40*/  @!P2 ISETP.GE.AND.EX P0, PT, R8.reuse, R9.reuse, PT, P0 ;  /* 0x000000090800a20c */ /* 0x0c0fe40003f06300 */
[----:B------:R-:W-:Y:S02]  /*0c50*/  @!P2 ISETP.LT.AND.EX P1, PT, R8, R9, PT, P1 ;  /* 0x000000090800a20c */ /* 0x000fe40003f21310 */
[----:B------:R-:W-:Y:S02]  /*0c60*/  @!P2 FSEL R2, R4, R3, !P0 ;  /* 0x000000030402a208 */ /* 0x000fe40004000000 */
[----:B------:R-:W-:-:S02]  /*0c70*/  @!P2 SEL R5, R7, R10, P1 ;  /* 0x0000000a0705a207 */ /* 0x000fc40000800000 */
[----:B------:R-:W-:-:S07]  /*0c80*/  @!P2 SEL R6, R8, R9, P1 ;  /* 0x000000090806a207 */ /* 0x000fce0000800000 */
.L_x_27:
[----:B------:R-:W-:Y:S05]  /*0c90*/  BSYNC.RECONVERGENT B1 ;  /* 0x0000000000017941 */ /* 0x000fea0003800200 */
.L_x_26:
        /* <DEDUP_REMOVED lines=21> */
.L_x_29:
[----:B------:R-:W-:Y:S05]  /*0df0*/  BSYNC.RECONVERGENT B1 ;  /* 0x0000000000017941 */ /* 0x000fea0003800200 */
.L_x_28:
        /* <DEDUP_REMOVED lines=15> */
[----:B------:R-:W-:Y:S02]  /*0ef0*/  @!P2 ISETP.LT.U32.AND P1, PT, R4, R9, PT ;  /* 0x000000090400a20c */ /* 0x000fe40003f21070 */
[CC--:B------:R-:W-:Y:S02]  /*0f00*/  @!P2 ISETP.GE.AND.EX P0, PT, R8.reuse, R11.reuse, PT, P0 ;  /* 0x0000000b0800a20c */ /* 0x0c0fe40003f06300 */
[----:B------:R-:W-:Y:S02]  /*0f10*/  @!P2 ISETP.LT.AND.EX P1, PT, R8, R11, PT, P1 ;  /* 0x0000000b0800a20c */ /* 0x000fe40003f21310 */
[----:B------:R-:W-:Y:S02]  /*0f20*/  @!P2 FSEL R5, R3, R2, !P0 ;  /* 0x000000020305a208 */ /* 0x000fe40004000000 */
[----:B------:R-:W-:-:S02]  /*0f30*/  @!P2 SEL R6, R4, R9, P1 ;  /* 0x000000090406a207 */ /* 0x000fc40000800000 */
[----:B------:R-:W-:-:S07]  /*0f40*/  @!P2 SEL R7, R8, R11, P1 ;  /* 0x0000000b0807a207 */ /* 0x000fce0000800000 */
.L_x_31:
[----:B------:R-:W-:Y:S05]  /*0f50*/  BSYNC.RECONVERGENT B1 ;  /* 0x0000000000017941 */ /* 0x000fea0003800200 */
.L_x_30:
[----:B------:R-:W0:Y:S01]  /*0f60*/  SHFL.DOWN PT, R8, R5, 0x10, 0x1f ;  /* 0x0a001f0005087f89 */ /* 0x000e2200000e0000 */
[----:B------:R-:W-:Y:S01]  /*0f70*/  BSSY.RECONVERGENT B1, `(.L_x_32) ;  /* 0x0000015000017945 */ /* 0x000fe20003800200 */
[----:B------:R-:W-:Y:S01]  /*0f80*/  ISETP.NE.AND P2, PT, R12, RZ, PT ;  /* 0x000000ff0c00720c */ /* 0x000fe20003f45270 */
[----:B------:R-:W-:Y:S01]  /*0f90*/  IMAD.MOV.U32 R3, RZ, RZ, R6 ;  /* 0x000000ffff037224 */ /* 0x000fe200078e0006 */
        /* <DEDUP_REMOVED lines=18> */
.L_x_33:
[----:B------:R-:W-:Y:S05]  /*10c0*/  BSYNC.RECONVERGENT B1 ;  /* 0x0000000000017941 */ /* 0x000fea0003800200 */
.L_x_32:
[----:B------:R-:W-:Y:S04]  /*10d0*/  BSSY.RECONVERGENT B1, `(.L_x_34) ;  /* 0x000000c000017945 */ /* 0x000fe80003800200 */
[----:B------:R-:W-:Y:S05]  /*10e0*/  @P2 BRA `(.L_x_35) ;  /* 0x0000000000282947 */ /* 0x000fea0003800000 */
[----:B------:R-:W0:Y:S01]  /*10f0*/  S2R R7, SR_CgaCtaId ;  /* 0x0000000000077919 */ /* 0x000e220000008800 */
[----:B------:R-:W-:Y:S02]  /*1100*/  MOV R6, 0x400 ;  /* 0x0000040000067802 */ /* 0x000fe40000000f00 */
[----:B------:R-:W-:-:S04]  /*1110*/  SHF.R.U32.HI R5, RZ, 0x1, R0 ;  /* 0x00000001ff057819 */ /* 0x000fc80000011600 */
[----:B------:R-:W-:Y:S02]  /*1120*/  LOP3.LUT R5, R5, 0x1f0, RZ, 0xc0, !PT ;  /* 0x000001f005057812 */ /* 0x000fe400078ec0ff */
[----:B0-----:R-:W-:Y:S01]  /*1130*/  LEA R6, R7, R6, 0x18 ;  /* 0x0000000607067211 */ /* 0x001fe200078ec0ff */
[----:B------:R-:W-:-:S04]  /*1140*/  IMAD.MOV.U32 R7, RZ, RZ, R4 ;  /* 0x000000ffff077224 */ /* 0x000fc800078e0004 */
[----:B------:R-:W-:Y:S02]  /*1150*/  IMAD.IADD R5, R5, 0x1, R6 ;  /* 0x0000000105057824 */ /* 0x000fe400078e0206 */
[----:B------:R-:W-:-:S03]  /*1160*/  IMAD.MOV.U32 R6, RZ, RZ, R3 ;  /* 0x000000ffff067224 */ /* 0x000fc600078e0003 */
[----:B------:R0:W-:Y:S04]  /*1170*/  STS [R5+0x8], R2 ;  /* 0x0000080205007388 */ /* 0x0001e80000000800 */
[----:B------:R0:W-:Y:S02]  /*1180*/  STS.64 [R5+0x10], R6 ;  /* 0x0000100605007388 */ /* 0x0001e40000000a00 */
.L_x_35:
[----:B------:R-:W-:Y:S05]  /*1190*/  BSYNC.RECONVERGENT B1 ;  /* 0x0000000000017941 */ /* 0x000fea0003800200 */
.L_x_34:
[----:B------:R-:W-:Y:S01]  /*11a0*/  BAR.SYNC.DEFER_BLOCKING 0x0 ;  /* 0x0000000000007b1d */ /* 0x000fe20000010000 */
[----:B------:R-:W-:-:S13]  /*11b0*/  ISETP.NE.AND P1, PT, R0, RZ, PT ;  /* 0x000000ff0000720c */ /* 0x000fda0003f25270 */
[----:B------:R-:W-:Y:S05]  /*11c0*/  @P1 BRA `(.L_x_36) ;  /* 0x0000005000c01947 */ /* 0x000fea0003800000 */
[----:B0-----:R-:W0:Y:S01]  /*11d0*/  S2R R5, SR_CgaCtaId ;  /* 0x0000000000057919 */ /* 0x001e220000008800 */
[----:B------:R-:W-:Y:S01]  /*11e0*/  MOV R8, 0x400 ;  /* 0x0000040000087802 */ /* 0x000fe20000000f00 */
[----:B------:R-:W-:Y:S01]  /*11f0*/  BSSY.RECONVERGENT B1, `(.L_x_37) ;  /* 0x000001a000017945 */ /* 0x000fe20003800200 */
[----:B------:R-:W-:Y:S02]  /*1200*/  IMAD.MOV.U32 R12, RZ, RZ, R2 ;  /* 0x000000ffff0c7224 */ /* 0x000fe400078e0002 */
[----:B------:R-:W-:Y:S02]  /*1210*/  IMAD.MOV.U32 R6, RZ, RZ, R3 ;  /* 0x000000ffff067224 */ /* 0x000fe400078e0003 */
[----:B------:R-:W-:Y:S01]  /*1220*/  IMAD.MOV.U32 R7, RZ, RZ, R4 ;  /* 0x000000ffff077224 */ /* 0x000fe200078e0004 */
[----:B0-----:R-:W-:-:S05]  /*1230*/  LEA R8, R5, R8, 0x18 ;  /* 0x0000000805087211 */ /* 0x001fca00078ec0ff */
[----:B------:R-:W0:Y:S04]  /*1240*/  LDS R11, [R8+0x18] ;  /* 0x00001800080b7984 */ /* 0x000e280000000800 */
[----:B------:R1:W2:Y:S04]  /*1250*/  LDS R13, [R8+0x28] ;  /* 0x00002800080d7984 */ /* 0x0002a80000000800 */
[----:B------:R1:W3:Y:S04]  /*1260*/  LDS R15, [R8+0x38] ;  /* 0x00003800080f7984 */ /* 0x0002e80000000800 */
[----:B------:R1:W4:Y:S04]  /*1270*/  LDS R10, [R8+0x48] ;  /* 0x00004800080a7984 */ /* 0x0003280000000800 */
[----:B------:R1:W1:Y:S04]  /*1280*/  LDS R9, [R8+0x58] ;  /* 0x0000580008097984 */ /* 0x0002680000000800 */
[----:B------:R0:W1:Y:S04]  /*1290*/  LDS R5, [R8+0x68] ;  /* 0x0000680008057984 */ /* 0x0000680000000800 */
[----:B------:R0:W1:Y:S02]  /*12a0*/  LDS R0, [R8+0x78] ;  /* 0x0000780008007984 */ /* 0x0000640000000800 */
[----:B0-----:R-:W-:-:S13]  /*12b0*/  FSETP.GEU.AND P0, PT, R2, R11, PT ;  /* 0x0000000b0200720b */ /* 0x001fda0003f0e000 */
[----:B--234-:R-:W-:Y:S05]  /*12c0*/  @!P0 BRA `(.L_x_38) ;  /* 0x0000000000308947 */ /* 0x01cfea0003800000 */
[----:B------:R-:W0:Y:S01]  /*12d0*/  LDS.64 R6, [R8+0x20] ;  /* 0x0000200008067984 */ /* 0x000e220000000a00 */
[----:B------:R-:W-:Y:S01]  /*12e0*/  FSETP.GEU.AND P3, PT, R11, R2, PT ;  /* 0x000000020b00720b */ /* 0x000fe20003f6e000 */
[----:B------:R-:W-:-:S12]  /*12f0*/  IMAD.MOV.U32 R12, RZ, RZ, R11 ;  /* 0x000000ffff0c7224 */ /* 0x000fd800078e000b */
[CC--:B0-----:R-:W-:Y:S02]  /*1300*/  @P3 ISETP.LT.U32.AND P2, PT, R3.reuse, R6.reuse, PT ;  /* 0x000000060300320c */ /* 0x0c1fe40003f41070 */
[CC--:B------:R-:W-:Y:S02]  /*1310*/  @P3 ISETP.GE.U32.AND P0, PT, R3.reuse, R6.reuse, PT ;  /* 0x000000060300320c */ /* 0x0c0fe40003f06070 */
[CC--:B------:R-:W-:Y:S02]  /*1320*/  @P3 ISETP.LT.AND.EX P2, PT, R4.reuse, R7.reuse, PT, P2 ;  /* 0x000000070400320c */ /* 0x0c0fe40003f41320 */
[CC--:B------:R-:W-:Y:S02]  /*1330*/  @P3 ISETP.GE.AND.EX P0, PT, R4.reuse, R7.reuse, PT, P0 ;  /* 0x000000070400320c */ /* 0x0c0fe40003f06300 */
[----:B------:R-:W-:Y:S02]  /*1340*/  @P3 SEL R3, R3, R6, P2 ;  /* 0x0000000603033207 */ /* 0x000fe40001000000 */
[----:B------:R-:W-:-:S02]  /*1350*/  @P3 SEL R4, R4, R7, P2 ;  /* 0x0000000704043207 */ /* 0x000fc40001000000 */
[----:B------:R-:W-:Y:S01]  /*1360*/  @P3 FSEL R12, R2, R11, !P0 ;  /* 0x0000000b020c3208 */ /* 0x000fe20004000000 */
[----:B------:R-:W-:Y:S02]  /*1370*/  @P3 IMAD.MOV.U32 R6, RZ, RZ, R3 ;  /* 0x000000ffff063224 */ /* 0x000fe400078e0003 */
[----:B------:R-:W-:-:S07]  /*1380*/  @P3 IMAD.MOV.U32 R7, RZ, RZ, R4 ;  /* 0x000000ffff073224 */ /* 0x000fce00078e0004 */
.L_x_38:
[----:B------:R-:W-:Y:S05]  /*1390*/  BSYNC.RECONVERGENT B1 ;  /* 0x0000000000017941 */ /* 0x000fea0003800200 */
.L_x_37:
[----:B------:R-:W-:Y:S01]  /*13a0*/  FSETP.GEU.AND P0, PT, R12, R13, PT ;  /* 0x0000000d0c00720b */ /* 0x000fe20003f0e000 */
[----:B------:R-:W-:Y:S01]  /*13b0*/  BSSY.RECONVERGENT B1, `(.L_x_39) ;  /* 0x0000011000017945 */ /* 0x000fe20003800200 */
[----:B------:R-:W-:Y:S02]  /*13c0*/  IMAD.MOV.U32 R17, RZ, RZ, R6 ;  /* 0x000000ffff117224 */ /* 0x000fe400078e0006 */
[----:B------:R-:W-:Y:S02]  /*13d0*/  IMAD.MOV.U32 R14, RZ, RZ, R7 ;  /* 0x000000ffff0e7224 */ /* 0x000fe400078e0007 */
[----:B------:R-:W-:-:S07]  /*13e0*/  IMAD.MOV.U32 R2, RZ, RZ, R12 ;  /* 0x000000ffff027224 */ /* 0x000fce00078e000c */
[----:B------:R-:W-:Y:S05]  /*13f0*/  @!P0 BRA `(.L_x_40) ;  /* 0x0000000000308947 */ /* 0x000fea0003800000 */
[----:B------:R-:W0:Y:S01]  /*1400*/  LDS.64 R18, [R8+0x30] ;  /* 0x0000300008127984 */ /* 0x000e220000000a00 */
[----:B------:R-:W-:Y:S01]  /*1410*/  FSETP.GEU.AND P3, PT, R13, R12, PT ;  /* 0x0000000c0d00720b */ /* 0x000fe20003f6e000 */
[----:B------:R-:W-:-:S12]  /*1420*/  IMAD.MOV.U32 R2, RZ, RZ, R13 ;  /* 0x000000ffff027224 */ /* 0x000fd800078e000d */
[CC--:B0-----:R-:W-:Y:S01]  /*1430*/  @P3 ISETP.GE.U32.AND P0, PT, R6.reuse, R18.reuse, PT ;  /* 0x000000120600320c */ /* 0x0c1fe20003f06070 */
[----:B------:R-:W-:Y:S01]  /*1440*/  IMAD.MOV.U32 R17, RZ, RZ, R18 ;  /* 0x000000ffff117224 */ /* 0x000fe200078e0012 */
[-C--:B------:R-:W-:Y:S01]  /*1450*/  @P3 ISETP.LT.U32.AND P2, PT, R6, R18.reuse, PT ;  /* 0x000000120600320c */ /* 0x080fe20003f41070 */
[----:B------:R-:W-:Y:S01]  /*1460*/  IMAD.MOV.U32 R14, RZ, RZ, R19 ;  /* 0x000000ffff0e7224 */ /* 0x000fe200078e0013 */
[CC--:B------:R-:W-:Y:S02]  /*1470*/  @P3 ISETP.GE.AND.EX P0, PT, R7.reuse, R19.reuse, PT, P0 ;  /* 0x000000130700320c */ /* 0x0c0fe40003f06300 */
[----:B------:R-:W-:Y:S02]  /*1480*/  @P3 ISETP.LT.AND.EX P2, PT, R7, R19, PT, P2 ;  /* 0x000000130700320c */ /* 0x000fe40003f41320 */
[----:B------:R-:W-:Y:S02]  /*1490*/  @P3 FSEL R2, R12, R13, !P0 ;  /* 0x0000000d0c023208 */ /* 0x000fe40004000000 */
[----:B------:R-:W-:-:S02]  /*14a0*/  @P3 SEL R17, R6, R18, P2 ;  /* 0x0000001206113207 */ /* 0x000fc40001000000 */
[----:B------:R-:W-:-:S07]  /*14b0*/  @P3 SEL R14, R7, R19, P2 ;  /* 0x00000013070e3207 */ /* 0x000fce0001000000 */
.L_x_40:
[----:B------:R-:W-:Y:S05]  /*14c0*/  BSYNC.RECONVERGENT B1 ;  /* 0x0000000000017941 */ /* 0x000fea0003800200 */
.L_x_39:
        /* <DEDUP_REMOVED lines=11> */
[CC--:B------:R-:W-:Y:S01]  /*1580*/  @P3 ISETP.LT.U32.AND P2, PT, R17.reuse, R6.reuse, PT ;  /* 0x000000061100320c */ /* 0x0c0fe20003f41070 */
[----:B------:R-:W-:Y:S01]  /*1590*/  IMAD.MOV.U32 R4, RZ, RZ, R7 ;  /* 0x000000ffff047224 */ /* 0x000fe200078e0007 */
[CC--:B------:R-:W-:Y:S02]  /*15a0*/  @P3 ISETP.GE.AND.EX P0, PT, R14.reuse, R7.reuse, PT, P0 ;  /* 0x000000070e00320c */ /* 0x0c0fe40003f06300 */
[----:B------:R-:W-:Y:S02]  /*15b0*/  @P3 ISETP.LT.AND.EX P2, PT, R14, R7, PT, P2 ;  /* 0x000000070e00320c */ /* 0x000fe40003f41320 */
[----:B------:R-:W-:Y:S02]  /*15c0*/  @P3 FSEL R3, R2, R15, !P0 ;  /* 0x0000000f02033208 */ /* 0x000fe40004000000 */
[----:B------:R-:W-:-:S02]  /*15d0*/  @P3 SEL R11, R17, R6, P2 ;  /* 0x00000006110b3207 */ /* 0x000fc40001000000 */
[----:B------:R-:W-:-:S07]  /*15e0*/  @P3 SEL R4, R14, R7, P2 ;  /* 0x000000070e043207 */ /* 0x000fce0001000000 */
.L_x_42:
[----:B------:R-:W-:Y:S05]  /*15f0*/  BSYNC.RECONVERGENT B1 ;  /* 0x0000000000017941 */ /* 0x000fea0003800200 */
.L_x_41:
        /* <DEDUP_REMOVED lines=18> */
.L_x_44:
[----:B------:R-:W-:Y:S05]  /*1720*/  BSYNC.RECONVERGENT B1 ;  /* 0x0000000000017941 */ /* 0x000fea0003800200 */
.L_x_43:
[----:B-1----:R-:W-:Y:S01]  /*1730*/  FSETP.GEU.AND P0, PT, R2, R9, PT ;  /* 0x000000090200720b */ /* 0x002fe20003f0e000 */
        /* <DEDUP_REMOVED lines=17> */
.L_x_46:
[----:B------:R-:W-:Y:S05]  /*1850*/  BSYNC.RECONVERGENT B1 ;  /* 0x0000000000017941 */ /* 0x000fea0003800200 */
.L_x_45:
        /* <DEDUP_REMOVED lines=18> */
.L_x_48:
[----:B------:R-:W-:Y:S05]  /*1980*/  BSYNC.RECONVERGENT B1 ;  /* 0x0000000000017941 */ /* 0x000fea0003800200 */
.L_x_47:
[----:B------:R-:W-:Y:S01]  /*1990*/  FSETP.GEU.AND P0, PT, R7, R0, PT ;  /* 0x000000000700720b */ /* 0x000fe20003f0e000 */
[----:B------:R-:W-:Y:S02]  /*19a0*/  IMAD.MOV.U32 R2, RZ, RZ, R7 ;  /* 0x000000ffff027224 */ /* 0x000fe400078e0007 */
[----:B------:R-:W-:Y:S02]  /*19b0*/  IMAD.MOV.U32 R3, RZ, RZ, R9 ;  /* 0x000000ffff037224 */ /* 0x000fe400078e0009 */
[----:B------:R-:W-:-:S08]  /*19c0*/  IMAD.MOV.U32 R4, RZ, RZ, R6 ;  /* 0x000000ffff047224 */ /* 0x000fd000078e0006 */
[----:B------:R-:W-:Y:S05]  /*19d0*/  @!P0 BRA `(.L_x_36) ;  /* 0x0000004800bc8947 */ /* 0x000fea0003800000 */
[----:B------:R-:W0:Y:S01]  /*19e0*/  LDS.64 R10, [R8+0x80] ;  /* 0x00008000080a7984 */ /* 0x000e220000000a00 */
[----:B------:R-:W-:Y:S01]  /*19f0*/  FSETP.GEU.AND P0, PT, R0, R7, PT ;  /* 0x000000070000720b */ /* 0x000fe20003f0e000 */
[----:B------:R-:W-:Y:S02]  /*1a00*/  IMAD.MOV.U32 R2, RZ, RZ, R0 ;  /* 0x000000ffff027224 */ /* 0x000fe400078e0000 */
[----:B0-----:R-:W-:Y:S02]  /*1a10*/  IMAD.MOV.U32 R3, RZ, RZ, R10 ;  /* 0x000000ffff037224 */ /* 0x001fe400078e000a */
[----:B------:R-:W-:-:S08]  /*1a20*/  IMAD.MOV.U32 R4, RZ, RZ, R11 ;  /* 0x000000ffff047224 */ /* 0x000fd000078e000b */
[----:B------:R-:W-:Y:S05]  /*1a30*/  @!P0 BRA `(.L_x_36) ;  /* 0x0000004800a48947 */ /* 0x000fea0003800000 */
[CC--:B------:R-:W-:Y:S02]  /*1a40*/  ISETP.GE.U32.AND P0, PT, R9.reuse, R10.reuse, PT ;  /* 0x0000000a0900720c */ /* 0x0c0fe40003f06070 */
[----:B------:R-:W-:Y:S02]  /*1a50*/  ISETP.LT.U32.AND P2, PT, R9, R10, PT ;  /* 0x0000000a0900720c */ /* 0x000fe40003f41070 */
[CC--:B------:R-:W-:Y:S02]  /*1a60*/  ISETP.GE.AND.EX P0, PT, R6.reuse, R11.reuse, PT, P0 ;  /* 0x0000000b0600720c */ /* 0x0c0fe40003f06300 */
[----:B------:R-:W-:Y:S02]  /*1a70*/  ISETP.LT.AND.EX P2, PT, R6, R11, PT, P2 ;  /* 0x0000000b0600720c */ /* 0x000fe40003f41320 */
[----:B------:R-:W-:Y:S02]  /*1a80*/  FSEL R2, R7, R0, !P0 ;  /* 0x0000000007027208 */ /* 0x000fe40004000000 */
[----:B------:R-:W-:-:S02]  /*1a90*/  SEL R3, R9, R10, P2 ;  /* 0x0000000a09037207 */ /* 0x000fc40001000000 */
[----:B------:R-:W-:Y:S01]  /*1aa0*/  SEL R4, R6, R11, P2 ;  /* 0x0000000b06047207 */ /* 0x000fe20001000000 */
[----:B------:R-:W-:Y:S06]  /*1ab0*/  BRA `(.L_x_36) ;  /* 0x0000004800847947 */ /* 0x000fec0003800000 */
.L_x_23:
[----:B------:R-:W-:Y:S01]  /*1ac0*/  LOP3.LUT R4, R0, 0x3e0, RZ, 0xc0, !PT ;  /* 0x000003e000047812 */ /* 0x000fe200078ec0ff */
[----:B------:R-:W-:Y:S01]  /*1ad0*/  BSSY.RECONVERGENT B1, `(.L_x_49) ;  /* 0x000001b000017945 */ /* 0x000fe20003800200 */
[----:B-----5:R-:W-:Y:S02]  /*1ae0*/  IMAD.MOV.U32 R12, RZ, RZ, R2 ;  /* 0x000000ffff0c7224 */ /* 0x020fe400078e0002 */
[----:B------:R-:W-:Y:S02]  /*1af0*/  IMAD.MOV.U32 R14, RZ, RZ, R3 ;  /* 0x000000ffff0e7224 */ /* 0x000fe400078e0003 */
[----:B01----:R-:W-:Y:S01]  /*1b00*/  VIADD R6, R4, 0x20 ;  /* 0x0000002004067836 */ /* 0x003fe20000000000 */
[----:B------:R-:W-:-:S04]  /*1b10*/  LOP3.LUT R4, RZ, R4, RZ, 0x33, !PT ;  /* 0x00000004ff047212 */ /* 0x000fc800078e33ff */
[----:B------:R-:W-:Y:S01]  /*1b20*/  ISETP.GT.AND P0, PT, R6, UR4, PT ;  /* 0x0000000406007c0c */ /* 0x000fe2000bf04270 */
[----:B------:R-:W-:Y:S02]  /*1b30*/  VIADD R4, R4, UR4 ;  /* 0x0000000404047c36 */ /* 0x000fe40008000000 */
[----:B------:R-:W-:-:S03]  /*1b40*/  IMAD.MOV.U32 R6, RZ, RZ, R5 ;  /* 0x000000ffff067224 */ /* 0x000fc600078e0005 */
[----:B------:R-:W-:Y:S02]  /*1b50*/  SEL R7, R4, 0x1f, P0 ;  /* 0x0000001f04077807 */ /* 0x000fe40000000000 */
[----:B------:R-:W0:Y:S03]  /*1b60*/  S2R R4, SR_LANEID ;  /* 0x0000000000047919 */ /* 0x000e260000000000 */
[----:B------:R-:W1:Y:S04]  /*1b70*/  SHFL.DOWN PT, R8, R5, 0x1, R7 ;  /* 0x0820000005087989 */ /* 0x000e6800000e0007 */
[----:B------:R2:W3:Y:S04]  /*1b80*/  SHFL.DOWN PT, R9, R2, 0x1, R7 ;  /* 0x0820000002097989 */ /* 0x0004e800000e0007 */
[----:B------:R2:W4:Y:S01]  /*1b90*/  SHFL.DOWN PT, R11, R3, 0x1, R7 ;  /* 0x08200000030b7989 */ /* 0x00052200000e0007 */
[----:B-1----:R-:W-:-:S04]  /*1ba0*/  FSETP.GEU.AND P0, PT, R5, R8, PT ;  /* 0x000000080500720b */ /* 0x002fc80003f0e000 */
[----:B0-----:R-:W-:-:S13]  /*1bb0*/  ISETP.GE.OR P0, PT, R4, R7, !P0 ;  /* 0x000000070400720c */ /* 0x001fda0004706670 */
[----:B--234-:R-:W-:Y:S05]  /*1bc0*/  @P0 BRA `(.L_x_50) ;  /* 0x00000000002c0947 */ /* 0x01cfea0003800000 */
        /* <DEDUP_REMOVED lines=11> */
.L_x_50:
[----:B------:R-:W-:Y:S05]  /*1c80*/  BSYNC.RECONVERGENT B1 ;  /* 0x0000000000017941 */ /* 0x000fea0003800200 */
.L_x_49:
[----:B------:R-:W0:Y:S01]  /*1c90*/  SHFL.DOWN PT, R3, R6, 0x2, R7 ;  /* 0x0840000006037989 */ /* 0x000e2200000e0007 */
[----:B------:R-:W-:Y:S01]  /*1ca0*/  VIADD R2, R4, 0x2 ;  /* 0x0000000204027836 */ /* 0x000fe20000000000 */
[----:B------:R-:W-:Y:S01]  /*1cb0*/  BSSY.RECONVERGENT B1, `(.L_x_51) ;  /* 0x0000014000017945 */ /* 0x000fe20003800200 */
[----:B------:R-:W-:Y:S01]  /*1cc0*/  IMAD.MOV.U32 R8, RZ, RZ, R12 ;  /* 0x000000ffff087224 */ /* 0x000fe200078e000c */
[----:B------:R1:W2:Y:S01]  /*1cd0*/  SHFL.DOWN PT, R5, R12, 0x2, R7 ;  /* 0x084000000c057989 */ /* 0x0002a200000e0007 */
[----:B------:R-:W-:-:S03]  /*1ce0*/  IMAD.MOV.U32 R10, RZ, RZ, R14 ;  /* 0x000000ffff0a7224 */ /* 0x000fc600078e000e */
[----:B------:R1:W3:Y:S01]  /*1cf0*/  SHFL.DOWN PT, R9, R14, 0x2, R7 ;  /* 0x084000000e097989 */ /* 0x0002e200000e0007 */
[----:B0-----:R-:W-:-:S04]  /*1d00*/  FSETP.GEU.AND P0, PT, R6, R3, PT ;  /* 0x000000030600720b */ /* 0x001fc80003f0e000 */
[----:B------:R-:W-:Y:S01]  /*1d10*/  ISETP.GT.OR P0, PT, R2, R7, !P0 ;  /* 0x000000070200720c */ /* 0x000fe20004704670 */
[----:B------:R-:W-:-:S12]  /*1d20*/  IMAD.MOV.U32 R2, RZ, RZ, R6 ;  /* 0x000000ffff027224 */ /* 0x000fd800078e0006 */
        /* <DEDUP_REMOVED lines=12> */
.L_x_52:
[----:B------:R-:W-:Y:S05]  /*1df0*/  BSYNC.RECONVERGENT B1 ;  /* 0x0000000000017941 */ /* 0x000fea0003800200 */
.L_x_51:
        /* <DEDUP_REMOVED lines=22> */
.L_x_54:
[----:B------:R-:W-:Y:S05]  /*1f60*/  BSYNC.RECONVERGENT B1 ;  /* 0x0000000000017941 */ /* 0x000fea0003800200 */
.L_x_53:
[----:B------:R-:W0:Y:S01]  /*1f70*/  SHFL.DOWN PT, R3, R6, 0x8, R7 ;  /* 0x0900000006037989 */ /* 0x000e2200000e0007 */
[----:B------:R-:W-:Y:S01]  /*1f80*/  VIADD R2, R4, 0x8 ;  /* 0x0000000804027836 */ /* 0x000fe20000000000 */
[----:B------:R-:W-:Y:S01]  /*1f90*/  BSSY.RECONVERGENT B1, `(.L_x_55) ;  /* 0x0000014000017945 */ /* 0x000fe20003800200 */
[----:B------:R-:W-:Y:S01]  /*1fa0*/  IMAD.MOV.U32 R8, RZ, RZ, R6 ;  /* 0x000000ffff087224 */ /* 0x000fe200078e0006 */
[----:B------:R1:W2:Y:S01]  /*1fb0*/  SHFL.DOWN PT, R5, R14, 0x8, R7 ;  /* 0x090000000e057989 */ /* 0x0002a200000e0007 */
[----:B------:R-:W-:Y:S02]  /*1fc0*/  IMAD.MOV.U32 R10, RZ, RZ, R14 ;  /* 0x000000ffff0a7224 */ /* 0x000fe400078e000e */
[----:B------:R-:W-:Y:S01]  /*1fd0*/  IMAD.MOV.U32 R12, RZ, RZ, R16 ;  /* 0x000000ffff0c7224 */ /* 0x000fe200078e0010 */
[----:B------:R1:W3:Y:S01]  /*1fe0*/  SHFL.DOWN PT, R9, R16, 0x8, R7 ;  /* 0x0900000010097989 */ /* 0x0002e200000e0007 */
[----:B0-----:R-:W-:-:S04]  /*1ff0*/  FSETP.GEU.AND P0, PT, R6, R3, PT ;  /* 0x000000030600720b */ /* 0x001fc80003f0e000 */
[----:B------:R-:W-:-:S13]  /*2000*/  ISETP.GT.OR P0, PT, R2, R7, !P0 ;  /* 0x000000070200720c */ /* 0x000fda0004704670 */
        /* <DEDUP_REMOVED lines=12> */
.L_x_56:
[----:B------:R-:W-:Y:S05]  /*20d0*/  BSYNC.RECONVERGENT B1 ;  /* 0x0000000000017941 */ /* 0x000fea0003800200 */
.L_x_55:
[----:B------:R-:W0:Y:S01]  /*20e0*/  SHFL.DOWN PT, R5, R8, 0x10, R7 ;  /* 0x0a00000008057989 */ /* 0x000e2200000e0007 */
[C---:B------:R-:W-:Y:S01]  /*20f0*/  VIADD R2, R4.reuse, 0x10 ;  /* 0x0000001004027836 */ /* 0x040fe20000000000 */
[----:B------:R-:W-:Y:S01]  /*2100*/  BSSY.RECONVERGENT B1, `(.L_x_57) ;  /* 0x0000015000017945 */ /* 0x000fe20003800200 */
[----:B------:R-:W-:Y:S01]  /*2110*/  ISETP.NE.AND P2, PT, R4, RZ, PT ;  /* 0x000000ff0400720c */ /* 0x000fe20003f45270 */
[----:B------:R1:W2:Y:S01]  /*2120*/  SHFL.DOWN PT, R9, R10, 0x10, R7 ;  /* 0x0a0000000a097989 */ /* 0x0002a200000e0007 */
[----:B------:R-:W-:Y:S02]  /*2130*/  IMAD.MOV.U32 R3, RZ, RZ, R10 ;  /* 0x000000ffff037224 */ /* 0x000fe400078e000a */
[----:B------:R-:W-:Y:S01]  /*2140*/  IMAD.MOV.U32 R4, RZ, RZ, R12 ;  /* 0x000000ffff047224 */ /* 0x000fe200078e000c */
        /* <DEDUP_REMOVED lines=16> */
.L_x_58:
[----:B------:R-:W-:Y:S05]  /*2250*/  BSYNC.RECONVERGENT B1 ;  /* 0x0000000000017941 */ /* 0x000fea0003800200 */
.L_x_57:
        /* <DEDUP_REMOVED lines=12> */
.L_x_60:
[----:B------:R-:W-:Y:S05]  /*2320*/  BSYNC.RECONVERGENT B1 ;  /* 0x0000000000017941 */ /* 0x000fea0003800200 */
.L_x_59:
[----:B------:R-:W-:Y:S01]  /*2330*/  BAR.SYNC.DEFER_BLOCKING 0x0 ;  /* 0x0000000000007b1d */ /* 0x000fe20000010000 */
[----:B------:R-:W-:-:S13]  /*2340*/  ISETP.NE.AND P1, PT, R0, RZ, PT ;  /* 0x000000ff0000720c */ /* 0x000fda0003f25270 */
[----:B------:R-:W-:Y:S05]  /*2350*/  @P1 BRA `(.L_x_36) ;  /* 0x00000040005c1947 */ /* 0x000fea0003800000 */
[----:B------:R-:W-:Y:S01]  /*2360*/  UISETP.GE.AND UP0, UPT, UR4, 0x21, UPT ;  /* 0x000000210400788c */ /* 0x000fe2000bf06270 */
[----:B------:R-:W-:Y:S02]  /*2370*/  IMAD.MOV.U32 R0, RZ, RZ, R2 ;  /* 0x000000ffff007224 */ /* 0x000fe400078e0002 */
[----:B0-----:R-:W-:Y:S02]  /*2380*/  IMAD.MOV.U32 R7, RZ, RZ, R3 ;  /* 0x000000ffff077224 */ /* 0x001fe400078e0003 */
[----:B------:R-:W-:-:S04]  /*2390*/  IMAD.MOV.U32 R8, RZ, RZ, R4 ;  /* 0x000000ffff087224 */ /* 0x000fc800078e0004 */
[----:B------:R-:W-:Y:S05]  /*23a0*/  BRA.U !UP0, `(.L_x_61) ;  /* 0x00000001085c7547 */ /* 0x000fea000b800000 */
[----:B------:R-:W0:Y:S01]  /*23b0*/  S2R R5, SR_CgaCtaId ;  /* 0x0000000000057919 */ /* 0x000e220000008800 */
[----:B------:R-:W-:Y:S01]  /*23c0*/  MOV R0, 0x400 ;  /* 0x0000040000007802 */ /* 0x000fe20000000f00 */
[----:B------:R-:W-:Y:S01]  /*23d0*/  BSSY.RECONVERGENT B1, `(.L_x_61) ;  /* 0x0000014000017945 */ /* 0x000fe20003800200 */
[----:B------:R-:W-:Y:S02]  /*23e0*/  IMAD.MOV.U32 R7, RZ, RZ, R3 ;  /* 0x000000ffff077224 */ /* 0x000fe400078e0003 */
[----:B------:R-:W-:Y:S01]  /*23f0*/  IMAD.MOV.U32 R8, RZ, RZ, R4 ;  /* 0x000000ffff087224 */ /* 0x000fe200078e0004 */
[----:B0-----:R-:W-:Y:S01]  /*2400*/  LEA R6, R5, R0, 0x18 ;  /* 0x0000000005067211 */ /* 0x001fe200078ec0ff */
[----:B------:R-:W-:-:S04]  /*2410*/  IMAD.MOV.U32 R0, RZ, RZ, R2 ;  /* 0x000000ffff007224 */ /* 0x000fc800078e0002 */
[----:B------:R-:W0:Y:S02]  /*2420*/  LDS R5, [R6+0x18] ;  /* 0x0000180006057984 */ /* 0x000e240000000800 */
[----:B0-----:R-:W-:-:S13]  /*2430*/  FSETP.GEU.AND P0, PT, R2, R5, PT ;  /* 0x000000050200720b */ /* 0x001fda0003f0e000 */
        /* <DEDUP_REMOVED lines=13> */
.L_x_62:
[----:B------:R-:W-:Y:S05]  /*2510*/  BSYNC.RECONVERGENT B1 ;  /* 0x0000000000017941 */ /* 0x000fea0003800200 */
.L_x_61:
[----:B------:R-:W-:Y:S01]  /*2520*/  UISETP.GE.AND UP0, UPT, UR4, 0x41, UPT ;  /* 0x000000410400788c */ /* 0x000fe2000bf06270 */
[----:B------:R-:W-:Y:S02]  /*2530*/  IMAD.MOV.U32 R2, RZ, RZ, R0 ;  /* 0x000000ffff027224 */ /* 0x000fe400078e0000 */
[----:B------:R-:W-:Y:S02]  /*2540*/  IMAD.MOV.U32 R5, RZ, RZ, R7 ;  /* 0x000000ffff057224 */ /* 0x000fe400078e0007 */
        /* <DEDUP_REMOVED lines=24> */
.L_x_64:
[----:B------:R-:W-:Y:S05]  /*26d0*/  BSYNC.RECONVERGENT B1 ;  /* 0x0000000000017941 */ /* 0x000fea0003800200 */
.L_x_63:
        /* <DEDUP_REMOVED lines=27> */
.L_x_66:
[----:B------:R-:W-:Y:S05]  /*2890*/  BSYNC.RECONVERGENT B1 ;  /* 0x0000000000017941 */ /* 0x000fea0003800200 */
.L_x_65:
        /* <DEDUP_REMOVED lines=27> */
.L_x_68:
[----:B------:R-:W-:Y:S05]  /*2a50*/  BSYNC.RECONVERGENT B1 ;  /* 0x0000000000017941 */ /* 0x000fea0003800200 */
.L_x_67:
        /* <DEDUP_REMOVED lines=27> */
.L_x_70:
[----:B------:R-:W-:Y:S05]  /*2c10*/  BSYNC.RECONVERGENT B1 ;  /* 0x0000000000017941 */ /* 0x000fea0003800200 */
.L_x_69:
        /* <DEDUP_REMOVED lines=9> */
[----:B------:R-:W-:Y:S02]  /*2cb0*/  IMAD.MOV.U32 R7, RZ, RZ, R9 ;  /* 0x000000ffff077224 */ /* 0x000fe400078e0009 */
[----:B------:R-:W-:Y:S01]  /*2cc0*/  IMAD.MOV.U32 R6, RZ, RZ, R4 ;  /* 0x000000ffff067224 */ /* 0x000fe200078e0004 */
[----:B0-----:R-:W-:-:S05]  /*2cd0*/  LEA R2, R3, R2, 0x18 ;  /* 0x0000000203027211 */ /* 0x001fca00078ec0ff */
        /* <DEDUP_REMOVED lines=15> */
.L_x_72:
[----:B------:R-:W-:Y:S05]  /*2dd0*/  BSYNC.RECONVERGENT B1 ;  /* 0x0000000000017941 */ /* 0x000fea0003800200 */
.L_x_71:
[----:B------:R-:W-:Y:S01]  /*2de0*/  UISETP.GE.AND UP0, UPT, UR4, 0xe1, UPT ;  /* 0x000000e10400788c */ /* 0x000fe2000bf06270 */
[----:B------:R-:W-:Y:S02]  /*2df0*/  IMAD.MOV.U32 R2, RZ, RZ, R5 ;  /* 0x000000ffff027224 */ /* 0x000fe400078e0005 */
[----:B------:R-:W-:Y:S02]  /*2e00*/  IMAD.MOV.U32 R3, RZ, RZ, R7 ;  /* 0x000000ffff037224 */ /* 0x000fe400078e0007 */
[----:B------:R-:W-:-:S04]  /*2e10*/  IMAD.MOV.U32 R4, RZ, RZ, R6 ;  /* 0x000000ffff047224 */ /* 0x000fc800078e0006 */
[----:B------:R-:W-:Y:S05]  /*2e20*/  BRA.U !UP0, `(.L_x_36) ;  /* 0x0000003508a87547 */ /* 0x000fea000b800000 */
[----:B------:R-:W0:Y:S01]  /*2e30*/  S2R R3, SR_CgaCtaId ;  /* 0x0000000000037919 */ /* 0x000e220000008800 */
[----:B------:R-:W-:Y:S01]  /*2e40*/  MOV R0, 0x400 ;  /* 0x0000040000007802 */ /* 0x000fe20000000f00 */
        /* <DEDUP_REMOVED lines=21> */
.L_x_4:
[----:B------:R-:W1:Y:S01]  /*2fa0*/  S2R R0, SR_TID.X ;  /* 0x0000000000007919 */ /* 0x000e620000002100 */
[----:B------:R-:W1:Y:S02]  /*2fb0*/  LDC.64 R2, c[0x0][0x380] ;  /* 0x0000e000ff027b82 */ /* 0x000e640000000a00 */
[----:B-1----:R-:W-:-:S05]  /*2fc0*/  IMAD.WIDE.U32 R12, R0, 0x10, R2 ;  /* 0x00000010000c7825 */ /* 0x002fca00078e0002 */
[----:B0-----:R-:W2:Y:S04]  /*2fd0*/  LDG.E.CONSTANT R21, desc[UR10][R12.64] ;  /* 0x0000000a0c157981 */ /* 0x001ea8000c1e9900 */
[----:B------:R-:W3:Y:S04]  /*2fe0*/  LDG.E.CONSTANT R10, desc[UR10][R12.64+0x1000] ;  /* 0x0010000a0c0a7981 */ /* 0x000ee8000c1e9900 */
[----:B------:R-:W4:Y:S04]  /*2ff0*/  LDG.E.64.CONSTANT R14, desc[UR10][R12.64+0x8] ;  /* 0x0000080a0c0e7981 */ /* 0x000f28000c1e9b00 */
[----:B------:R0:W5:Y:S04]  /*3000*/  LDG.E.CONSTANT R16, desc[UR10][R12.64+0x2000] ;  /* 0x0020000a0c107981 */ /* 0x000168000c1e9900 */
[----:B------:R0:W5:Y:S04]  /*3010*/  LDG.E.CONSTANT R17, desc[UR10][R12.64+0x3000] ;  /* 0x0030000a0c117981 */ /* 0x000168000c1e9900 */
[----:B------:R0:W5:Y:S04]  /*3020*/  LDG.E.CONSTANT R11, desc[UR10][R12.64+0x4000] ;  /* 0x0040000a0c0b7981 */ /* 0x000168000c1e9900 */
[----:B------:R0:W5:Y:S04]  /*3030*/  LDG.E.64.CONSTANT R6, desc[UR10][R12.64+0x2008] ;  /* 0x0020080a0c067981 */ /* 0x000168000c1e9b00 */
[----:B------:R0:W5:Y:S04]  /*3040*/  LDG.E.64.CONSTANT R4, desc[UR10][R12.64+0x3008] ;  /* 0x0030080a0c047981 */ /* 0x000168000c1e9b00 */
[----:B------:R0:W5:Y:S01]  /*3050*/  LDG.E.64.CONSTANT R2, desc[UR10][R12.64+0x4008] ;  /* 0x0040080a0c027981 */ /* 0x000162000c1e9b00 */
[----:B------:R-:W-:Y:S01]  /*3060*/  BSSY.RECONVERGENT B1, `(.L_x_73) ;  /* 0x0000012000017945 */ /* 0x000fe20003800200 */
[----:B--2---:R-:W-:Y:S01]  /*3070*/  IMAD.MOV.U32 R19, RZ, RZ, R21 ;  /* 0x000000ffff137224 */ /* 0x004fe200078e0015 */
[----:B---3--:R-:W-:Y:S01]  /*3080*/  FSETP.GEU.AND P0, PT, R21, R10, PT ;  /* 0x0000000a1500720b */ /* 0x008fe20003f0e000 */
[----:B----4-:R-:W-:-:S02]  /*3090*/  IMAD.MOV.U32 R8, RZ, RZ, R14 ;  /* 0x000000ffff087224 */ /* 0x010fc400078e000e */
[----:B------:R-:W-:-:S10]  /*30a0*/  IMAD.MOV.U32 R9, RZ, RZ, R15 ;  /* 0x000000ffff097224 */ /* 0x000fd400078e000f */
[----:B0-----:R-:W-:Y:S05]  /*30b0*/  @!P0 BRA `(.L_x_74) ;  /* 0x0000000000308947 */ /* 0x001fea0003800000 */
[----:B------:R-:W2:Y:S01]  /*30c0*/  LDG.E.64.CONSTANT R8, desc[UR10][R12.64+0x1008] ;  /* 0x0010080a0c087981 */ /* 0x000ea2000c1e9b00 */
[----:B------:R-:W-:Y:S01]  /*30d0*/  FSETP.GEU.AND P2, PT, R10, R21, PT ;  /* 0x000000150a00720b */ /* 0x000fe20003f4e000 */
[----:B------:R-:W-:-:S12]  /*30e0*/  IMAD.MOV.U32 R19, RZ, RZ, R10 ;  /* 0x000000ffff137224 */ /* 0x000fd800078e000a */
[CC--:B--2---:R-:W-:Y:S02]  /*30f0*/  @P2 ISETP.GE.U32.AND P0, PT, R14.reuse, R8.reuse, PT ;  /* 0x000000080e00220c */ /* 0x0c4fe40003f06070 */
[C---:B------:R-:W-:Y:S02]  /*3100*/  @P2 ISETP.LT.U32.AND P1, PT, R14.reuse, R8, PT ;  /* 0x000000080e00220c */ /* 0x040fe40003f21070 */
[CC--:B------:R-:W-:Y:S02]  /*3110*/  @P2 ISETP.GE.AND.EX P0, PT, R15.reuse, R9.reuse, PT, P0 ;  /* 0x000000090f00220c */ /* 0x0c0fe40003f06300 */
[----:B------:R-:W-:Y:S02]  /*3120*/  @P2 ISETP.LT.AND.EX P1, PT, R15, R9, PT, P1 ;  /* 0x000000090f00220c */ /* 0x000fe40003f21310 */
[----:B------:R-:W-:Y:S02]  /*3130*/  @P2 FSEL R19, R21, R10, !P0 ;  /* 0x0000000a15132208 */ /* 0x000fe40004000000 */
[----:B------:R-:W-:-:S02]  /*3140*/  @P2 SEL R10, R14, R8, P1 ;  /* 0x000000080e0a2207 */ /* 0x000fc40000800000 */
[----:B------:R-:W-:-:S03]  /*3150*/  @P2 SEL R15, R15, R9, P1 ;  /* 0x000000090f0f2207 */ /* 0x000fc60000800000 */
[----:B------:R-:W-:Y:S02]  /*3160*/  @P2 IMAD.MOV.U32 R8, RZ, RZ, R10 ;  /* 0x000000ffff082224 */ /* 0x000fe400078e000a */
[----:B------:R-:W-:-:S07]  /*3170*/  @P2 IMAD.MOV.U32 R9, RZ, RZ, R15 ;  /* 0x000000ffff092224 */ /* 0x000fce00078e000f */
.L_x_74:
[----:B------:R-:W-:Y:S05]  /*3180*/  BSYNC.RECONVERGENT B1 ;  /* 0x0000000000017941 */ /* 0x000fea0003800200 */
.L_x_73:
[----:B-----5:R-:W-:Y:S01]  /*3190*/  FSETP.GEU.AND P0, PT, R19, R16, PT ;  /* 0x000000101300720b */ /* 0x020fe20003f0e000 */
[----:B------:R-:W-:Y:S01]  /*31a0*/  BSSY.RECONVERGENT B1, `(.L_x_75) ;  /* 0x0000010000017945 */ /* 0x000fe20003800200 */
[----:B------:R-:W-:Y:S02]  /*31b0*/  IMAD.MOV.U32 R10, RZ, RZ, R19 ;  /* 0x000000ffff0a7224 */ /* 0x000fe400078e0013 */
[----:B------:R-:W-:Y:S02]  /*31c0*/  IMAD.MOV.U32 R13, RZ, RZ, R8 ;  /* 0x000000ffff0d7224 */ /* 0x000fe400078e0008 */
[----:B------:R-:W-:-:S07]  /*31d0*/  IMAD.MOV.U32 R14, RZ, RZ, R9 ;  /* 0x000000ffff0e7224 */ /* 0x000fce00078e0009 */
[----:B------:R-:W-:Y:S05]  /*31e0*/  @!P0 BRA `(.L_x_76) ;  /* 0x00000000002c8947 */ /* 0x000fea0003800000 */
[----:B------:R-:W-:Y:S01]  /*31f0*/  FSETP.GEU.AND P2, PT, R16, R19, PT ;  /* 0x000000131000720b */ /* 0x000fe20003f4e000 */
[----:B------:R-:W-:Y:S02]  /*3200*/  IMAD.MOV.U32 R13, RZ, RZ, R6 ;  /* 0x000000ffff0d7224 */ /* 0x000fe400078e0006 */
[----:B------:R-:W-:Y:S02]  /*3210*/  IMAD.MOV.U32 R14, RZ, RZ, R7 ;  /* 0x000000ffff0e7224 */ /* 0x000fe400078e0007 */
[----:B------:R-:W-:-:S08]  /*3220*/  IMAD.MOV.U32 R10, RZ, RZ, R16 ;  /* 0x000000ffff0a7224 */ /* 0x000fd000078e0010 */
[CC--:B------:R-:W-:Y:S02]  /*3230*/  @P2 ISETP.GE.U32.AND P0, PT, R8.reuse, R6.reuse, PT ;  /* 0x000000060800220c */ /* 0x0c0fe40003f06070 */
[C---:B------:R-:W-:Y:S02]  /*3240*/  @P2 ISETP.LT.U32.AND P1, PT, R8.reuse, R6, PT ;  /* 0x000000060800220c */ /* 0x040fe40003f21070 */
[CC--:B------:R-:W-:Y:S02]  /*3250*/  @P2 ISETP.GE.AND.EX P0, PT, R9.reuse, R7.reuse, PT, P0 ;  /* 0x000000070900220c */ /* 0x0c0fe40003f06300 */
[----:B------:R-:W-:Y:S02]  /*3260*/  @P2 ISETP.LT.AND.EX P1, PT, R9, R7, PT, P1 ;  /* 0x000000070900220c */ /* 0x000fe40003f21310 */
[----:B------:R-:W-:Y:S02]  /*3270*/  @P2 FSEL R10, R19, R16, !P0 ;  /* 0x00000010130a2208 */ /* 0x000fe40004000000 */
[----:B------:R-:W-:-:S02]  /*3280*/  @P2 SEL R13, R8, R6, P1 ;  /* 0x00000006080d2207 */ /* 0x000fc40000800000 */
[----:B------:R-:W-:-:S07]  /*3290*/  @P2 SEL R14, R9, R7, P1 ;  /* 0x00000007090e2207 */ /* 0x000fce0000800000 */
.L_x_76:
[----:B------:R-:W-:Y:S05]  /*32a0*/  BSYNC.RECONVERGENT B1 ;  /* 0x0000000000017941 */ /* 0x000fea0003800200 */
.L_x_75:
[----:B------:R-:W-:Y:S01]  /*32b0*/  FSETP.GEU.AND P0, PT, R10, R17, PT ;  /* 0x000000110a00720b */ /* 0x000fe20003f0e000 */
        /* <DEDUP_REMOVED lines=10> */
[CC--:B------:R-:W-:Y:S02]  /*3360*/  @P2 ISETP.LT.U32.AND P1, PT, R13.reuse, R4.reuse, PT ;  /* 0x000000040d00220c */ /* 0x0c0fe40003f21070 */
[CC--:B------:R-:W-:Y:S02]  /*3370*/  @P2 ISETP.GE.AND.EX P0, PT, R14.reuse, R5.reuse, PT, P0 ;  /* 0x000000050e00220c */ /* 0x0c0fe40003f06300 */
[----:B------:R-:W-:Y:S02]  /*3380*/  @P2 ISETP.LT.AND.EX P1, PT, R14, R5, PT, P1 ;  /* 0x000000050e00220c */ /* 0x000fe40003f21310 */
[----:B------:R-:W-:Y:S02]  /*3390*/  @P2 FSEL R6, R10, R17, !P0 ;  /* 0x000000110a062208 */ /* 0x000fe40004000000 */
[----:B------:R-:W-:-:S02]  /*33a0*/  @P2 SEL R7, R13, R4, P1 ;  /* 0x000000040d072207 */ /* 0x000fc40000800000 */
[----:B------:R-:W-:-:S07]  /*33b0*/  @P2 SEL R12, R14, R5, P1 ;  /* 0x000000050e0c2207 */ /* 0x000fce0000800000 */
.L_x_78:
[----:B------:R-:W-:Y:S05]  /*33c0*/  BSYNC.RECONVERGENT B1 ;  /* 0x0000000000017941 */ /* 0x000fea0003800200 */
.L_x_77:
        /* <DEDUP_REMOVED lines=17> */
.L_x_80:
[----:B------:R-:W-:Y:S05]  /*34e0*/  BSYNC.RECONVERGENT B1 ;  /* 0x0000000000017941 */ /* 0x000fea0003800200 */
.L_x_79:
[----:B------:R-:W-:Y:S01]  /*34f0*/  UISETP.GE.U32.AND UP0, UPT, UR8, 0xa00, UPT ;  /* 0x00000a000800788c */ /* 0x000fe2000bf06070 */
[----:B------:R-:W-:Y:S02]  /*3500*/  IMAD.MOV.U32 R5, RZ, RZ, 0x500 ;  /* 0x00000500ff057424 */ /* 0x000fe400078e00ff */
[----:B------:R-:W-:-:S06]  /*3510*/  IMAD.MOV.U32 R4, RZ, RZ, RZ ;  /* 0x000000ffff047224 */ /* 0x000fcc00078e00ff */
[----:B------:R-:W-:Y:S05]  /*3520*/  BRA.U !UP0, `(.L_x_81) ;  /* 0x0000001508647547 */ /* 0x000fea000b800000 */
[----:B------:R-:W-:Y:S01]  /*3530*/  UIADD3 UR9, UP0, UPT, UR8, -0xa00, URZ ;  /* 0xfffff60008097890 */ /* 0x000fe2000ff1e0ff */
[----:B------:R-:W-:Y:S02]  /*3540*/  IMAD.MOV.U32 R5, RZ, RZ, 0x500 ;  /* 0x00000500ff057424 */ /* 0x000fe400078e00ff */
[----:B------:R-:W-:Y:S01]  /*3550*/  IMAD.MOV.U32 R4, RZ, RZ, RZ ;  /* 0x000000ffff047224 */ /* 0x000fe200078e00ff */
[----:B------:R-:W-:Y:S02]  /*3560*/  ULEA.HI.X.SX32 UR8, UR8, 0xffffffff, 0x1, UP0 ;  /* 0xffffffff08087891 */ /* 0x000fe400080f0eff */
[----:B------:R-:W-:Y:S02]  /*3570*/  UIMAD.WIDE.U32 UR12, UR9, -0x33333333, URZ ;  /* 0xcccccccd090c78a5 */ /* 0x000fe4000f8e00ff */
[----:B------:R-:W-:-:S04]  /*3580*/  UIMAD.WIDE.U32 UR4, UR8, -0x33333333, URZ ;  /* 0xcccccccd080478a5 */ /* 0x000fc8000f8e00ff */
[----:B------:R-:W-:-:S04]  /*3590*/  UIMAD.WIDE.U32 UR4, UP0, UR9, -0x33333334, UR4 ;  /* 0xcccccccc090478a5 */ /* 0x000fc8000f800004 */
[----:B------:R-:W-:Y:S02]  /*35a0*/  UIADD3.X UR7, UPT, UPT, URZ, URZ, URZ, UP0, !UPT ;  /* 0x000000ffff077290 */ /* 0x000fe400087fe4ff */
[----:B------:R-:W-:Y:S01]  /*35b0*/  UIADD3 URZ, UP0, UPT, UR13, UR4, URZ ;  /* 0x000000040dff7290 */ /* 0x000fe2000ff1e0ff */
[----:B------:R-:W-:-:S03]  /*35c0*/  UMOV UR6, UR5 ;  /* 0x0000000500067c82 */ /* 0x000fc60008000000 */
[----:B------:R-:W-:Y:S02]  /*35d0*/  UIMAD.WIDE.U32.X UR4, UR8, -0x33333334, UR6, UP0 ;  /* 0xcccccccc080478a5 */ /* 0x000fe400080e0406 */
[----:B------:R-:W-:Y:S02]  /*35e0*/  UISETP.GE.U32.AND UP0, UPT, UR9, 0x500, UPT ;  /* 0x000005000900788c */ /* 0x000fe4000bf06070 */
[----:B------:R-:W-:Y:S02]  /*35f0*/  USHF.R.U64 UR6, UR4, 0xa, UR5 ;  /* 0x0000000a04067899 */ /* 0x000fe40008001205 */
[----:B------:R-:W-:-:S09]  /*3600*/  UISETP.GE.U32.AND.EX UP0, UPT, UR8, URZ, UPT, UP0 ;  /* 0x000000ff0800728c */ /* 0x000fd2000bf06100 */
[----:B------:R-:W-:Y:S05]  /*3610*/  BRA.U !UP0, `(.L_x_82) ;  /* 0x0000000d08707547 */ /* 0x000fea000b800000 */
[----:B------:R-:W0:Y:S01]  /*3620*/  LDCU.64 UR8, c[0x0][0x380] ;  /* 0x00007000ff0877ac */ /* 0x000e220008000a00 */
[----:B------:R-:W-:Y:S02]  /*3630*/  IMAD.MOV.U32 R5, RZ, RZ, 0x500 ;  /* 0x00000500ff057424 */ /* 0x000fe400078e00ff */
[----:B------:R-:W-:Y:S01]  /*3640*/  IMAD.MOV.U32 R4, RZ, RZ, RZ ;  /* 0x000000ffff047224 */ /* 0x000fe200078e00ff */
[----:B------:R-:W-:-:S04]  /*3650*/  UIADD3 UR4, UP0, UPT, UR6, 0x1, URZ ;  /* 0x0000000106047890 */ /* 0x000fc8000ff1e0ff */
[----:B------:R-:W-:Y:S02]  /*3660*/  ULEA.HI.X UR5, UR5, URZ, URZ, 0x16, UP0 ;  /* 0x000000ff05057291 */ /* 0x000fe400080fb4ff */
[----:B------:R-:W-:Y:S02]  /*3670*/  ULOP3.LUT UR4, UR4, 0xfffffffe, URZ, 0xc0, !UPT ;  /* 0xfffffffe04047892 */ /* 0x000fe4000f8ec0ff */
[----:B------:R-:W-:Y:S01]  /*3680*/  ULOP3.LUT UR5, UR5, 0x7fffff, URZ, 0xc0, !UPT ;  /* 0x007fffff05057892 */ /* 0x000fe2000f8ec0ff */
[----:B0-----:R-:W-:-:S04]  /*3690*/  LEA R2, P0, R0, UR8, 0x4 ;  /* 0x0000000800027c11 */ /* 0x001fc8000f8020ff */
[----:B------:R-:W-:Y:S02]  /*36a0*/  IADD3 R2, P1, PT, R2, 0xe008, RZ ;  /* 0x0000e00802027810 */ /* 0x000fe40007f3e0ff */
[----:B------:R-:W-:-:S05]  /*36b0*/  LEA.HI.X R3, R0, UR9, RZ, 0x4, P0 ;  /* 0x0000000900037c11 */ /* 0x000fca00080f24ff */
[----:B------:R-:W-:-:S07]  /*36c0*/  IMAD.X R3, RZ, RZ, R3, P1 ;  /* 0x000000ffff037224 */ /* 0x000fce00008e0603 */
.L_x_103:
[----:B------:R-:W2:Y:S04]  /*36d0*/  LDG.E.CONSTANT R15, desc[UR10][R2.64+-0x9008] ;  /* 0xff6ff80a020f7981 */ /* 0x000ea8000c1e9900 */
[----:B------:R0:W5:Y:S04]  /*36e0*/  LDG.E.CONSTANT R23, desc[UR10][R2.64+-0x8008] ;  /* 0xff7ff80a02177981 */ /* 0x000168000c1e9900 */
[----:B------:R0:W5:Y:S04]  /*36f0*/  LDG.E.CONSTANT R11, desc[UR10][R2.64+-0x7008] ;  /* 0xff8ff80a020b7981 */ /* 0x000168000c1e9900 */
[----:B------:R0:W5:Y:S04]  /*3700*/  LDG.E.CONSTANT R7, desc[UR10][R2.64+-0x6008] ;  /* 0xff9ff80a02077981 */ /* 0x000168000c1e9900 */
[----:B------:R0:W5:Y:S04]  /*3710*/  LDG.E.CONSTANT R6, desc[UR10][R2.64+-0x5008] ;  /* 0xffaff80a02067981 */ /* 0x000168000c1e9900 */
[----:B------:R0:W5:Y:S04]  /*3720*/  LDG.E.CONSTANT R16, desc[UR10][R2.64+-0x4008] ;  /* 0xffbff80a02107981 */ /* 0x000168000c1e9900 */
[----:B------:R0:W5:Y:S01]  /*3730*/  LDG.E.CONSTANT R17, desc[UR10][R2.64+-0x3008] ;  /* 0xffcff80a02117981 */ /* 0x000162000c1e9900 */
[----:B------:R-:W-:Y:S01]  /*3740*/  UIADD3 UR4, UP0, UPT, UR4, -0x2, URZ ;  /* 0xfffffffe04047890 */ /* 0x000fe2000ff1e0ff */
[----:B------:R-:W-:Y:S01]  /*3750*/  BSSY.RECONVERGENT B1, `(.L_x_83) ;  /* 0x0000015000017945 */ /* 0x000fe20003800200 */
[----:B------:R-:W-:-:S02]  /*3760*/  IMAD.MOV.U32 R14, RZ, RZ, R10 ;  /* 0x000000ffff0e7224 */ /* 0x000fc400078e000a */
[----:B------:R-:W-:Y:S01]  /*3770*/  UIADD3.X UR5, UPT, UPT, UR5, -0x1, URZ, UP0, !UPT ;  /* 0xffffffff05057890 */ /* 0x000fe200087fe4ff */
[----:B------:R-:W-:Y:S01]  /*3780*/  IMAD.MOV.U32 R19, RZ, RZ, R8 ;  /* 0x000000ffff137224 */ /* 0x000fe200078e0008 */
[----:B------:R-:W-:Y:S01]  /*3790*/  UISETP.NE.U32.AND UP0, UPT, UR4, URZ, UPT ;  /* 0x000000ff0400728c */ /* 0x000fe2000bf05070 */
[----:B------:R-:W-:-:S03]  /*37a0*/  IMAD.MOV.U32 R21, RZ, RZ, R9 ;  /* 0x000000ffff157224 */ /* 0x000fc600078e0009 */
[----:B------:R-:W-:Y:S01]  /*37b0*/  UISETP.NE.AND.EX UP0, UPT, UR5, URZ, UPT, UP0 ;  /* 0x000000ff0500728c */ /* 0x000fe2000bf05300 */
[----:B--2---:R-:W-:-:S13]  /*37c0*/  FSETP.GEU.AND P0, PT, R10, R15, PT ;  /* 0x0000000f0a00720b */ /* 0x004fda0003f0e000 */
[----:B0-----:R-:W-:Y:S05]  /*37d0*/  @!P0 BRA `(.L_x_84) ;  /* 0x0000000000308947 */ /* 0x001fea0003800000 */
[----:B------:R-:W2:Y:S01]  /*37e0*/  LDG.E.64.CONSTANT R12, desc[UR10][R2.64+-0x9000] ;  /* 0xff70000a020c7981 */ /* 0x000ea2000c1e9b00 */
[----:B------:R-:W-:Y:S01]  /*37f0*/  FSETP.GEU.AND P2, PT, R15, R10, PT ;  /* 0x0000000a0f00720b */ /* 0x000fe20003f4e000 */
[----:B------:R-:W-:-:S12]  /*3800*/  IMAD.MOV.U32 R14, RZ, RZ, R15 ;  /* 0x000000ffff0e7224 */ /* 0x000fd800078e000f */
[CC--:B--2---:R-:W-:Y:S01]  /*3810*/  @P2 ISETP.GE.U32.AND P0, PT, R8.reuse, R12.reuse, PT ;  /* 0x0000000c0800220c */ /* 0x0c4fe20003f06070 */
        /* <DEDUP_REMOVED lines=8> */
.L_x_84:
[----:B------:R-:W-:Y:S05]  /*38a0*/  BSYNC.RECONVERGENT B1 ;  /* 0x0000000000017941 */ /* 0x000fea0003800200 */
.L_x_83:
[----:B------:R0:W5:Y:S02]  /*38b0*/  LDG.E.64.CONSTANT R8, desc[UR10][R2.64+-0x8000] ;  /* 0xff80000a02087981 */ /* 0x000164000c1e9b00 */
[----:B-----5:R-:W-:Y:S01]  /*38c0*/  FSETP.GEU.AND P0, PT, R14, R23, PT ;  /* 0x000000170e00720b */ /* 0x020fe20003f0e000 */
[----:B------:R-:W-:Y:S01]  /*38d0*/  BSSY.RECONVERGENT B1, `(.L_x_85) ;  /* 0x0000010000017945 */ /* 0x000fe20003800200 */
[----:B------:R-:W-:Y:S02]  /*38e0*/  IMAD.MOV.U32 R10, RZ, RZ, R14 ;  /* 0x000000ffff0a7224 */ /* 0x000fe400078e000e */
[----:B------:R-:W-:Y:S02]  /*38f0*/  IMAD.MOV.U32 R13, RZ, RZ, R19 ;  /* 0x000000ffff0d7224 */ /* 0x000fe400078e0013 */
[----:B------:R-:W-:-:S07]  /*3900*/  IMAD.MOV.U32 R15, RZ, RZ, R21 ;  /* 0x000000ffff0f7224 */ /* 0x000fce00078e0015 */
[----:B0-----:R-:W-:Y:S05]  /*3910*/  @!P0 BRA `(.L_x_86) ;  /* 0x00000000002c8947 */ /* 0x001fea0003800000 */
[----:B------:R-:W-:Y:S01]  /*3920*/  FSETP.GEU.AND P2, PT, R23, R14, PT ;  /* 0x0000000e1700720b */ /* 0x000fe20003f4e000 */
[----:B------:R-:W-:Y:S02]  /*3930*/  IMAD.MOV.U32 R13, RZ, RZ, R8 ;  /* 0x000000ffff0d7224 */ /* 0x000fe400078e0008 */
[----:B------:R-:W-:Y:S02]  /*3940*/  IMAD.MOV.U32 R15, RZ, RZ, R9 ;  /* 0x000000ffff0f7224 */ /* 0x000fe400078e0009 */
[----:B------:R-:W-:-:S08]  /*3950*/  IMAD.MOV.U32 R10, RZ, RZ, R23 ;  /* 0x000000ffff0a7224 */ /* 0x000fd000078e0017 */
[CC--:B------:R-:W-:Y:S02]  /*3960*/  @P2 ISETP.GE.U32.AND P0, PT, R19.reuse, R8.reuse, PT ;  /* 0x000000081300220c */ /* 0x0c0fe40003f06070 */
[-C--:B------:R-:W-:Y:S02]  /*3970*/  @P2 ISETP.LT.U32.AND P1, PT, R19, R8.reuse, PT ;  /* 0x000000081300220c */ /* 0x080fe40003f21070 */
[CC--:B------:R-:W-:Y:S02]  /*3980*/  @P2 ISETP.GE.AND.EX P0, PT, R21.reuse, R9.reuse, PT, P0 ;  /* 0x000000091500220c */ /* 0x0c0fe40003f06300 */
[----:B------:R-:W-:Y:S02]  /*3990*/  @P2 ISETP.LT.AND.EX P1, PT, R21, R9, PT, P1 ;  /* 0x000000091500220c */ /* 0x000fe40003f21310 */
[----:B------:R-:W-:Y:S02]  /*39a0*/  @P2 FSEL R10, R14, R23, !P0 ;  /* 0x000000170e0a2208 */ /* 0x000fe40004000000 */
[----:B------:R-:W-:-:S02]  /*39b0*/  @P2 SEL R13, R19, R8, P1 ;  /* 0x00000008130d2207 */ /* 0x000fc40000800000 */
[----:B------:R-:W-:-:S07]  /*39c0*/  @P2 SEL R15, R21, R9, P1 ;  /* 0x00000009150f2207 */ /* 0x000fce0000800000 */
.L_x_86:
[----:B------:R-:W-:Y:S05]  /*39d0*/  BSYNC.RECONVERGENT B1 ;  /* 0x0000000000017941 */ /* 0x000fea0003800200 */
.L_x_85:
[----:B------:R0:W5:Y:S01]  /*39e0*/  LDG.E.64.CONSTANT R8, desc[UR10][R2.64+-0x7000] ;  /* 0xff90000a02087981 */ /* 0x000162000c1e9b00 */
[----:B------:R-:W-:Y:S01]  /*39f0*/  FSETP.GEU.AND P0, PT, R10, R11, PT ;  /* 0x0000000b0a00720b */ /* 0x000fe20003f0e000 */
[----:B------:R-:W-:Y:S01]  /*3a00*/  BSSY.RECONVERGENT B1, `(.L_x_87) ;  /* 0x0000010000017945 */ /* 0x000fe20003800200 */
[----:B------:R-:W-:Y:S02]  /*3a10*/  IMAD.MOV.U32 R12, RZ, RZ, R10 ;  /* 0x000000ffff0c7224 */ /* 0x000fe400078e000a */
[----:B------:R-:W-:Y:S02]  /*3a20*/  IMAD.MOV.U32 R19, RZ, RZ, R13 ;  /* 0x000000ffff137224 */ /* 0x000fe400078e000d */
[----:B------:R-:W-:-:S07]  /*3a30*/  IMAD.MOV.U32 R21, RZ, RZ, R15 ;  /* 0x000000ffff157224 */ /* 0x000fce00078e000f */
[----:B0-----:R-:W-:Y:S05]  /*3a40*/  @!P0 BRA `(.L_x_88) ;  /* 0x00000000002c8947 */ /* 0x001fea0003800000 */
[----:B------:R-:W-:Y:S01]  /*3a50*/  FSETP.GEU.AND P2, PT, R11, R10, PT ;  /* 0x0000000a0b00720b */ /* 0x000fe20003f4e000 */
[----:B-----5:R-:W-:Y:S02]  /*3a60*/  IMAD.MOV.U32 R19, RZ, RZ, R8 ;  /* 0x000000ffff137224 */ /* 0x020fe400078e0008 */
        /* <DEDUP_REMOVED lines=9> */
.L_x_88:
[----:B------:R-:W-:Y:S05]  /*3b00*/  BSYNC.RECONVERGENT B1 ;  /* 0x0000000000017941 */ /* 0x000fea0003800200 */
.L_x_87:
[----:B-----5:R0:W5:Y:S01]  /*3b10*/  LDG.E.64.CONSTANT R8, desc[UR10][R2.64+-0x6000] ;  /* 0xffa0000a02087981 */ /* 0x020162000c1e9b00 */
        /* <DEDUP_REMOVED lines=17> */
.L_x_90:
[----:B------:R-:W-:Y:S05]  /*3c30*/  BSYNC.RECONVERGENT B1 ;  /* 0x0000000000017941 */ /* 0x000fea0003800200 */
.L_x_89:
        /* <DEDUP_REMOVED lines=12> */
[----:B------:R-:W-:Y:S02]  /*3d00*/  @P2 ISETP.LT.U32.AND P1, PT, R13, R8, PT ;  /* 0x000000080d00220c */ /* 0x000fe40003f21070 */
[CC--:B------:R-:W-:Y:S02]  /*3d10*/  @P2 ISETP.GE.AND.EX P0, PT, R15.reuse, R9.reuse, PT, P0 ;  /* 0x000000090f00220c */ /* 0x0c0fe40003f06300 */
[----:B------:R-:W-:Y:S02]  /*3d20*/  @P2 ISETP.LT.AND.EX P1, PT, R15, R9, PT, P1 ;  /* 0x000000090f00220c */ /* 0x000fe40003f21310 */
[----:B------:R-:W-:Y:S02]  /*3d30*/  @P2 FSEL R25, R11, R6, !P0 ;  /* 0x000000060b192208 */ /* 0x000fe40004000000 */
[----:B------:R-:W-:-:S02]  /*3d40*/  @P2 SEL R23, R13, R8, P1 ;  /* 0x000000080d172207 */ /* 0x000fc40000800000 */
[----:B------:R-:W-:-:S07]  /*3d50*/  @P2 SEL R21, R15, R9, P1 ;  /* 0x000000090f152207 */ /* 0x000fce0000800000 */
.L_x_92:
[----:B------:R-:W-:Y:S05]  /*3d60*/  BSYNC.RECONVERGENT B1 ;  /* 0x0000000000017941 */ /* 0x000fea0003800200 */
.L_x_91:
[----:B------:R0:W5:Y:S04]  /*3d70*/  LDG.E.CONSTANT R20, desc[UR10][R2.64+-0x2008] ;  /* 0xffdff80a02147981 */ /* 0x000168000c1e9900 */
[----:B------:R0:W5:Y:S04]  /*3d80*/  LDG.E.CONSTANT R19, desc[UR10][R2.64+-0x1008] ;  /* 0xffeff80a02137981 */ /* 0x000168000c1e9900 */
[----:B------:R0:W5:Y:S04]  /*3d90*/  LDG.E.CONSTANT R18, desc[UR10][R2.64+-0x8] ;  /* 0xfffff80a02127981 */ /* 0x000168000c1e9900 */
[----:B-----5:R0:W5:Y:S04]  /*3da0*/  LDG.E.64.CONSTANT R8, desc[UR10][R2.64+-0x3000] ;  /* 0xffd0000a02087981 */ /* 0x020168000c1e9b00 */
[----:B------:R0:W5:Y:S04]  /*3db0*/  LDG.E.64.CONSTANT R10, desc[UR10][R2.64+-0x2000] ;  /* 0xffe0000a020a7981 */ /* 0x000168000c1e9b00 */
[----:B------:R0:W5:Y:S04]  /*3dc0*/  LDG.E.64.CONSTANT R12, desc[UR10][R2.64+-0x1000] ;  /* 0xfff0000a020c7981 */ /* 0x000168000c1e9b00 */
[----:B------:R0:W5:Y:S01]  /*3dd0*/  LDG.E.64.CONSTANT R6, desc[UR10][R2.64] ;  /* 0x0000000a02067981 */ /* 0x000162000c1e9b00 */
[----:B------:R-:W-:Y:S01]  /*3de0*/  FSETP.GEU.AND P0, PT, R25, R16, PT ;  /* 0x000000101900720b */ /* 0x000fe20003f0e000 */
[----:B------:R-:W-:Y:S01]  /*3df0*/  BSSY.RECONVERGENT B1, `(.L_x_93) ;  /* 0x0000011000017945 */ /* 0x000fe20003800200 */
[----:B------:R-:W-:-:S02]  /*3e00*/  IMAD.MOV.U32 R14, RZ, RZ, R25 ;  /* 0x000000ffff0e7224 */ /* 0x000fc400078e0019 */
[----:B------:R-:W-:Y:S02]  /*3e10*/  IMAD.MOV.U32 R27, RZ, RZ, R23 ;  /* 0x000000ffff1b7224 */ /* 0x000fe400078e0017 */
[----:B------:R-:W-:-:S07]  /*3e20*/  IMAD.MOV.U32 R29, RZ, RZ, R21 ;  /* 0x000000ffff1d7224 */ /* 0x000fce00078e0015 */
[----:B0-----:R-:W-:Y:S05]  /*3e30*/  @!P0 BRA `(.L_x_94) ;  /* 0x0000000000308947 */ /* 0x001fea0003800000 */
[----:B------:R-:W2:Y:S01]  /*3e40*/  LDG.E.64.CONSTANT R14, desc[UR10][R2.64+-0x4000] ;  /* 0xffc0000a020e7981 */ /* 0x000ea2000c1e9b00 */
[----:B------:R-:W-:-:S13]  /*3e50*/  FSETP.GEU.AND P2, PT, R16, R25, PT ;  /* 0x000000191000720b */ /* 0x000fda0003f4e000 */
[CC--:B--2---:R-:W-:Y:S01]  /*3e60*/  @P2 ISETP.LT.U32.AND P1, PT, R23.reuse, R14.reuse, PT ;  /* 0x0000000e1700220c */ /* 0x0c4fe20003f21070 */
[----:B------:R-:W-:Y:S01]  /*3e70*/  IMAD.MOV.U32 R27, RZ, RZ, R14 ;  /* 0x000000ffff1b7224 */ /* 0x000fe200078e000e */
[-C--:B------:R-:W-:Y:S01]  /*3e80*/  @P2 ISETP.GE.U32.AND P0, PT, R23, R14.reuse, PT ;  /* 0x0000000e1700220c */ /* 0x080fe20003f06070 */
[----:B------:R-:W-:Y:S01]  /*3e90*/  IMAD.MOV.U32 R29, RZ, RZ, R15 ;  /* 0x000000ffff1d7224 */ /* 0x000fe200078e000f */
[CC--:B------:R-:W-:Y:S02]  /*3ea0*/  @P2 ISETP.LT.AND.EX P1, PT, R21.reuse, R15.reuse, PT, P1 ;  /* 0x0000000f1500220c */ /* 0x0c0fe40003f21310 */
[-C--:B------:R-:W-:Y:S02]  /*3eb0*/  @P2 ISETP.GE.AND.EX P0, PT, R21, R15.reuse, PT, P0 ;  /* 0x0000000f1500220c */ /* 0x080fe40003f06300 */
[----:B------:R-:W-:Y:S01]  /*3ec0*/  @P2 SEL R27, R23, R14, P1 ;  /* 0x0000000e171b2207 */ /* 0x000fe20000800000 */
[----:B------:R-:W-:Y:S01]  /*3ed0*/  IMAD.MOV.U32 R14, RZ, RZ, R16 ;  /* 0x000000ffff0e7224 */ /* 0x000fe200078e0010 */
[----:B------:R-:W-:-:S02]  /*3ee0*/  @P2 SEL R29, R21, R15, P1 ;  /* 0x0000000f151d2207 */ /* 0x000fc40000800000 */
[----:B------:R-:W-:-:S07]  /*3ef0*/  @P2 FSEL R14, R25, R16, !P0 ;  /* 0x00000010190e2208 */ /* 0x000fce0004000000 */
.L_x_94:
[----:B------:R-:W-:Y:S05]  /*3f00*/  BSYNC.RECONVERGENT B1 ;  /* 0x0000000000017941 */ /* 0x000fea0003800200 */
.L_x_93:
[----:B------:R-:W-:Y:S01]  /*3f10*/  FSETP.GEU.AND P0, PT, R14, R17, PT ;  /* 0x000000110e00720b */ /* 0x000fe20003f0e000 */
[----:B------:R-:W-:Y:S01]  /*3f20*/  BSSY.RECONVERGENT B1, `(.L_x_95) ;  /* 0x0000010000017945 */ /* 0x000fe20003800200 */
[----:B------:R-:W-:Y:S02]  /*3f30*/  IMAD.MOV.U32 R15, RZ, RZ, R14 ;  /* 0x000000ffff0f7224 */ /* 0x000fe400078e000e */
[----:B------:R-:W-:Y:S02]  /*3f40*/  IMAD.MOV.U32 R23, RZ, RZ, R27 ;  /* 0x000000ffff177224 */ /* 0x000fe400078e001b */
[----:B------:R-:W-:-:S07]  /*3f50*/  IMAD.MOV.U32 R25, RZ, RZ, R29 ;  /* 0x000000ffff197224 */ /* 0x000fce00078e001d */
[----:B------:R-:W-:Y:S05]  /*3f60*/  @!P0 BRA `(.L_x_96) ;  /* 0x00000000002c8947 */ /* 0x000fea0003800000 */
        /* <DEDUP_REMOVED lines=11> */
.L_x_96:
[----:B------:R-:W-:Y:S05]  /*4020*/  BSYNC.RECONVERGENT B1 ;  /* 0x0000000000017941 */ /* 0x000fea0003800200 */
.L_x_95:
[----:B------:R-:W-:Y:S01]  /*4030*/  FSETP.GEU.AND P0, PT, R15, R20, PT ;  /* 0x000000140f00720b */ /* 0x000fe20003f0e000 */
[----:B------:R-:W-:Y:S01]  /*4040*/  BSSY.RECONVERGENT B1, `(.L_x_97) ;  /* 0x0000010000017945 */ /* 0x000fe20003800200 */
[----:B-----5:R-:W-:Y:S02]  /*4050*/  IMAD.MOV.U32 R8, RZ, RZ, R15 ;  /* 0x000000ffff087224 */ /* 0x020fe400078e000f */
        /* <DEDUP_REMOVED lines=14> */
.L_x_98:
[----:B------:R-:W-:Y:S05]  /*4140*/  BSYNC.RECONVERGENT B1 ;  /* 0x0000000000017941 */ /* 0x000fea0003800200 */
.L_x_97:
        /* <DEDUP_REMOVED lines=17> */
.L_x_100:
[----:B------:R-:W-:Y:S05]  /*4260*/  BSYNC.RECONVERGENT B1 ;  /* 0x0000000000017941 */ /* 0x000fea0003800200 */
.L_x_99:
        /* <DEDUP_REMOVED lines=17> */
.L_x_102:
[----:B------:R-:W-:Y:S05]  /*4380*/  BSYNC.RECONVERGENT B1 ;  /* 0x0000000000017941 */ /* 0x000fea0003800200 */
.L_x_101:
[----:B------:R-:W-:Y:S02]  /*4390*/  IADD3 R5, P0, PT, R5, 0xa00, RZ ;  /* 0x00000a0005057810 */ /* 0x000fe40007f1e0ff */
[----:B------:R-:W-:-:S03]  /*43a0*/  IADD3 R2, P1, PT, R2, 0xa000, RZ ;  /* 0x0000a00002027810 */ /* 0x000fc60007f3e0ff */
[----:B------:R-:W-:Y:S02]  /*43b0*/  IMAD.X R4, RZ, RZ, R4, P0 ;  /* 0x000000ffff047224 */ /* 0x000fe400000e0604 */
[----:B------:R-:W-:Y:S01]  /*43c0*/  IMAD.X R3, RZ, RZ, R3, P1 ;  /* 0x000000ffff037224 */ /* 0x000fe200008e0603 */
[----:B------:R-:W-:Y:S07]  /*43d0*/  BRA.U UP0, `(.L_x_103) ;  /* 0xfffffff100bc7547 */ /* 0x000fee000b83ffff */
.L_x_82:
[----:B------:R-:W-:-:S04]  /*43e0*/  ULOP3.LUT UR4, UR6, 0x1, URZ, 0xc0, !UPT ;  /* 0x0000000106047892 */ /* 0x000fc8000f8ec0ff */
[----:B------:R-:W-:-:S04]  /*43f0*/  UISETP.NE.U32.AND UP0, UPT, UR4, 0x1, UPT ;  /* 0x000000010400788c */ /* 0x000fc8000bf05070 */
[----:B------:R-:W-:-:S09]  /*4400*/  UISETP.NE.U32.AND.EX UP0, UPT, URZ, URZ, UPT, UP0 ;  /* 0x000000ffff00728c */ /* 0x000fd2000bf05100 */
[----:B------:R-:W-:Y:S05]  /*4410*/  BRA.U !UP0, `(.L_x_81) ;  /* 0x0000000508a87547 */ /* 0x000fea000b800000 */
[----:B------:R-:W0:Y:S02]  /*4420*/  LDC.64 R2, c[0x0][0x380] ;  /* 0x0000e000ff027b82 */ /* 0x000e240000000a00 */
[----:B0-----:R-:W-:-:S03]  /*4430*/  IMAD.WIDE.U32 R2, R0, 0x10, R2 ;  /* 0x0000001000027825 */ /* 0x001fc600078e0002 */
[----:B------:R-:W-:-:S04]  /*4440*/  LEA R16, P0, R5, R2, 0x4 ;  /* 0x0000000205107211 */ /* 0x000fc800078020ff */
[----:B------:R-:W-:-:S05]  /*4450*/  LEA.HI.X R17, R5, R3, R4, 0x4, P0 ;  /* 0x0000000305117211 */ /* 0x000fca00000f2404 */
[----:B------:R-:W2:Y:S04]  /*4460*/  LDG.E.CONSTANT R23, desc[UR10][R16.64] ;  /* 0x0000000a10177981 */ /* 0x000ea8000c1e9900 */
[----:B------:R0:W5:Y:S04]  /*4470*/  LDG.E.CONSTANT R27, desc[UR10][R16.64+0x1000] ;  /* 0x0010000a101b7981 */ /* 0x000168000c1e9900 */
[----:B------:R0:W5:Y:S04]  /*4480*/  LDG.E.CONSTANT R19, desc[UR10][R16.64+0x2000] ;  /* 0x0020000a10137981 */ /* 0x000168000c1e9900 */
[----:B------:R0:W5:Y:S04]  /*4490*/  LDG.E.CONSTANT R18, desc[UR10][R16.64+0x3000] ;  /* 0x0030000a10127981 */ /* 0x000168000c1e9900 */
[----:B------:R0:W5:Y:S04]  /*44a0*/  LDG.E.CONSTANT R11, desc[UR10][R16.64+0x4000] ;  /* 0x0040000a100b7981 */ /* 0x000168000c1e9900 */
[----:B------:R0:W5:Y:S04]  /*44b0*/  LDG.E.64.CONSTANT R2, desc[UR10][R16.64+0x1008] ;  /* 0x0010080a10027981 */ /* 0x000168000c1e9b00 */
[----:B------:R0:W5:Y:S04]  /*44c0*/  LDG.E.64.CONSTANT R6, desc[UR10][R16.64+0x2008] ;  /* 0x0020080a10067981 */ /* 0x000168000c1e9b00 */
[----:B------:R0:W5:Y:S04]  /*44d0*/  LDG.E.64.CONSTANT R12, desc[UR10][R16.64+0x3008] ;  /* 0x0030080a100c7981 */ /* 0x000168000c1e9b00 */
[----:B------:R0:W5:Y:S01]  /*44e0*/  LDG.E.64.CONSTANT R14, desc[UR10][R16.64+0x4008] ;  /* 0x0040080a100e7981 */ /* 0x000162000c1e9b00 */
        /* <DEDUP_REMOVED lines=18> */
.L_x_105:
[----:B------:R-:W-:Y:S05]  /*4610*/  BSYNC.RECONVERGENT B1 ;  /* 0x0000000000017941 */ /* 0x000fea0003800200 */
.L_x_104:
        /* <DEDUP_REMOVED lines=17> */
.L_x_107:
[----:B------:R-:W-:Y:S05]  /*4730*/  BSYNC.RECONVERGENT B1 ;  /* 0x0000000000017941 */ /* 0x000fea0003800200 */
.L_x_106:
        /* <DEDUP_REMOVED lines=17> */
.L_x_109:
[----:B------:R-:W-:Y:S05]  /*4850*/  BSYNC.RECONVERGENT B1 ;  /* 0x0000000000017941 */ /* 0x000fea0003800200 */
.L_x_108:
        /* <DEDUP_REMOVED lines=17> */
.L_x_111:
[----:B------:R-:W-:Y:S05]  /*4970*/  BSYNC.RECONVERGENT B1 ;  /* 0x0000000000017941 */ /* 0x000fea0003800200 */
.L_x_110:
[----:B------:R-:W-:Y:S01]  /*4980*/  FSETP.GEU.AND P0, PT, R2, R11, PT ;  /* 0x0000000b0200720b */ /* 0x000fe20003f0e000 */
[----:B------:R-:W-:Y:S01]  /*4990*/  BSSY.RECONVERGENT B1, `(.L_x_112) ;  /* 0x0000011000017945 */ /* 0x000fe20003800200 */
[----:B------:R-:W-:Y:S01]  /*49a0*/  IADD3 R5, P2, PT, R5, 0x500, RZ ;  /* 0x0000050005057810 */ /* 0x000fe20007f5e0ff */
[----:B------:R-:W-:Y:S02]  /*49b0*/  IMAD.MOV.U32 R10, RZ, RZ, R2 ;  /* 0x000000ffff0a7224 */ /* 0x000fe400078e0002 */
[----:B------:R-:W-:Y:S02]  /*49c0*/  IMAD.MOV.U32 R8, RZ, RZ, R7 ;  /* 0x000000ffff087224 */ /* 0x000fe400078e0007 */
[----:B------:R-:W-:-:S06]  /*49d0*/  IMAD.MOV.U32 R9, RZ, RZ, R17 ;  /* 0x000000ffff097224 */ /* 0x000fcc00078e0011 */
        /* <DEDUP_REMOVED lines=12> */
.L_x_113:
[----:B------:R-:W-:Y:S05]  /*4aa0*/  BSYNC.RECONVERGENT B1 ;  /* 0x0000000000017941 */ /* 0x000fea0003800200 */
.L_x_112:
[----:B------:R-:W-:-:S07]  /*4ab0*/  IMAD.X R4, RZ, RZ, R4, P2 ;  /* 0x000000ffff047224 */ /* 0x000fce00010e0604 */
.L_x_81:
[----:B------:R-:W0:Y:S02]  /*4ac0*/  LDCU UR4, c[0x0][0x390] ;  /* 0x00007200ff0477ac */ /* 0x000e240008000800 */
[----:B0-----:R-:W-:Y:S02]  /*4ad0*/  USHF.R.S32.HI UR5, URZ, 0x1f, UR4 ;  /* 0x0000001fff057899 */ /* 0x001fe40008011404 */
[----:B------:R-:W-:-:S04]  /*4ae0*/  ISETP.GE.U32.AND P0, PT, R5, UR4, PT ;  /* 0x0000000405007c0c */ /* 0x000fc8000bf06070 */
[----:B------:R-:W-:-:S13]  /*4af0*/  ISETP.GE.AND.EX P0, PT, R4, UR5, PT, P0 ;  /* 0x0000000504007c0c */ /* 0x000fda000bf06300 */
[----:B------:R-:W-:Y:S05]  /*4b00*/  @P0 BRA `(.L_x_114) ;  /* 0x00000008003c0947 */ /* 0x000fea0003800000 */
[----:B------:R-:W-:Y:S01]  /*4b10*/  IADD3 R3, PT, PT, -R5, UR4, RZ ;  /* 0x0000000405037c10 */ /* 0x000fe2000fffe1ff */
[----:B------:R-:W-:Y:S03]  /*4b20*/  BSSY.RECONVERGENT B1, `(.L_x_114) ;  /* 0x000008d000017945 */ /* 0x000fe60003800200 */
[----:B------:R-:W-:-:S13]  /*4b30*/  ISETP.GE.AND P0, PT, R0, R3, PT ;  /* 0x000000030000720c */ /* 0x000fda0003f06270 */
[----:B------:R-:W-:Y:S05]  /*4b40*/  @P0 BRA `(.L_x_115) ;  /* 0x0000000800280947 */ /* 0x000fea0003800000 */
[----:B------:R-:W-:Y:S01]  /*4b50*/  LOP3.LUT R2, RZ, R0, RZ, 0x33, !PT ;  /* 0x00000000ff027212 */ /* 0x000fe200078e33ff */
[----:B------:R-:W-:Y:S03]  /*4b60*/  BSSY.RECONVERGENT B2, `(.L_x_116) ;  /* 0x000002a000027945 */ /* 0x000fe60003800200 */
[----:B------:R-:W-:-:S04]  /*4b70*/  IADD3 R18, PT, PT, -R5, UR4, R2 ;  /* 0x0000000405127c10 */ /* 0x000fc8000fffe102 */
[----:B------:R-:W-:-:S04]  /*4b80*/  LOP3.LUT R2, R18, 0x300, RZ, 0xc0, !PT ;  /* 0x0000030012027812 */ /* 0x000fc800078ec0ff */
[----:B------:R-:W-:Y:S01]  /*4b90*/  ISETP.NE.AND P0, PT, R2, 0x300, PT ;  /* 0x000003000200780c */ /* 0x000fe20003f05270 */
[----:B------:R-:W-:-:S12]  /*4ba0*/  IMAD.MOV.U32 R2, RZ, RZ, R0 ;  /* 0x000000ffff027224 */ /* 0x000fd800078e0000 */
[----:B------:R-:W-:Y:S05]  /*4bb0*/  @!P0 BRA `(.L_x_117) ;  /* 0x0000000000908947 */ /* 0x000fea0003800000 */
[----:B------:R-:W0:Y:S01]  /*4bc0*/  LDCU.64 UR6, c[0x0][0x380] ;  /* 0x00007000ff0677ac */ /* 0x000e220008000a00 */
[----:B------:R-:W-:Y:S02]  /*4bd0*/  IADD3 R7, P0, PT, R0, R5, RZ ;  /* 0x0000000500077210 */ /* 0x000fe40007f1e0ff */
[----:B------:R-:W-:-:S03]  /*4be0*/  LEA.HI R2, R18, 0x1, RZ, 0x18 ;  /* 0x0000000112027811 */ /* 0x000fc600078fc0ff */
[----:B------:R-:W-:Y:S01]  /*4bf0*/  IMAD.X R12, RZ, RZ, R4, P0 ;  /* 0x000000ffff0c7224 */ /* 0x000fe200000e0604 */
[----:B------:R-:W-:Y:S01]  /*4c00*/  LOP3.LUT R6, R2, 0x3, RZ, 0xc0, !PT ;  /* 0x0000000302067812 */ /* 0x000fe200078ec0ff */
[----:B------:R-:W-:-:S04]  /*4c10*/  IMAD.MOV.U32 R2, RZ, RZ, R0 ;  /* 0x000000ffff027224 */ /* 0x000fc800078e0000 */
[----:B------:R-:W-:Y:S01]  /*4c20*/  IMAD.MOV R11, RZ, RZ, -R6 ;  /* 0x000000ffff0b7224 */ /* 0x000fe200078e0a06 */
[----:B0-----:R-:W-:-:S04]  /*4c30*/  LEA R16, P1, R7, UR6, 0x4 ;  /* 0x0000000607107c11 */ /* 0x001fc8000f8220ff */
[----:B------:R-:W-:-:S09]  /*4c40*/  LEA.HI.X R7, R7, UR7, R12, 0x4, P1 ;  /* 0x0000000707077c11 */ /* 0x000fd200088f240c */
.L_x_120:
[----:B------:R-:W-:-:S05]  /*4c50*/  IMAD.MOV.U32 R6, RZ, RZ, R16 ;  /* 0x000000ffff067224 */ /* 0x000fca00078e0010 */
[----:B------:R-:W2:Y:S01]  /*4c60*/  LDG.E.CONSTANT R19, desc[UR10][R6.64] ;  /* 0x0000000a06137981 */ /* 0x000ea2000c1e9900 */
[----:B------:R-:W-:Y:S01]  /*4c70*/  VIADD R11, R11, 0x1 ;  /* 0x000000010b0b7836 */ /* 0x000fe20000000000 */
[----:B------:R-:W-:Y:S01]  /*4c80*/  BSSY.RECONVERGENT B3, `(.L_x_118) ;  /* 0x0000014000037945 */ /* 0x000fe20003800200 */
[----:B------:R-:W-:-:S03]  /*4c90*/  IADD3 R16, P3, PT, R6, 0x1000, RZ ;  /* 0x0000100006107810 */ /* 0x000fc60007f7e0ff */
[----:B------:R-:W-:Y:S02]  /*4ca0*/  ISETP.NE.AND P2, PT, R11, RZ, PT ;  /* 0x000000ff0b00720c */ /* 0x000fe40003f45270 */
[----:B--2---:R-:W-:-:S13]  /*4cb0*/  FSETP.GEU.AND P0, PT, R10, R19, PT ;  /* 0x000000130a00720b */ /* 0x004fda0003f0e000 */
[----:B------:R-:W-:Y:S05]  /*4cc0*/  @!P0 BRA `(.L_x_119) ;  /* 0x00000000003c8947 */ /* 0x000fea0003800000 */
[----:B------:R-:W2:Y:S01]  /*4cd0*/  LDG.E.64.CONSTANT R12, desc[UR10][R6.64+0x8] ;  /* 0x0000080a060c7981 */ /* 0x000ea2000c1e9b00 */
[----:B------:R-:W-:Y:S01]  /*4ce0*/  FSETP.GEU.AND P4, PT, R19, R10, PT ;  /* 0x0000000a1300720b */ /* 0x000fe20003f8e000 */
[----:B------:R-:W-:Y:S02]  /*4cf0*/  IMAD.MOV.U32 R15, RZ, RZ, R8 ;  /* 0x000000ffff0f7224 */ /* 0x000fe400078e0008 */
[----:B------:R-:W-:Y:S02]  /*4d00*/  IMAD.MOV.U32 R17, RZ, RZ, R9 ;  /* 0x000000ffff117224 */ /* 0x000fe400078e0009 */
[----:B------:R-:W-:Y:S02]  /*4d10*/  IMAD.MOV.U32 R14, RZ, RZ, R10 ;  /* 0x000000ffff0e7224 */ /* 0x000fe400078e000a */
[----:B------:R-:W-:-:S06]  /*4d20*/  IMAD.MOV.U32 R10, RZ, RZ, R19 ;  /* 0x000000ffff0a7224 */ /* 0x000fcc00078e0013 */
        /* <DEDUP_REMOVED lines=9> */
.L_x_119:
[----:B------:R-:W-:Y:S05]  /*4dc0*/  BSYNC.RECONVERGENT B3 ;  /* 0x0000000000037941 */ /* 0x000fea0003800200 */
.L_x_118:
[----:B------:R-:W-:Y:S02]  /*4dd0*/  IMAD.X R7, RZ, RZ, R7, P3 ;  /* 0x000000ffff077224 */ /* 0x000fe400018e0607 */
[----:B------:R-:W-:Y:S01]  /*4de0*/  VIADD R2, R2, 0x100 ;  /* 0x0000010002027836 */ /* 0x000fe20000000000 */
[----:B------:R-:W-:Y:S06]  /*4df0*/  @P2 BRA `(.L_x_120) ;  /* 0xfffffffc00942947 */ /* 0x000fec000383ffff */
.L_x_117:
[----:B------:R-:W-:Y:S05]  /*4e00*/  BSYNC.RECONVERGENT B2 ;  /* 0x0000000000027941 */ /* 0x000fea0003800200 */
.L_x_116:
[----:B------:R-:W-:-:S13]  /*4e10*/  ISETP.GE.U32.AND P0, PT, R18, 0x300, PT ;  /* 0x000003001200780c */ /* 0x000fda0003f06070 */
[----:B------:R-:W-:Y:S05]  /*4e20*/  @!P0 BRA `(.L_x_115) ;  /* 0x0000000400708947 */ /* 0x000fea0003800000 */
[----:B------:R-:W0:Y:S01]  /*4e30*/  LDCU.64 UR6, c[0x0][0x380] ;  /* 0x00007000ff0677ac */ /* 0x000e220008000a00 */
[----:B------:R-:W-:-:S05]  /*4e40*/  IADD3 R6, P0, PT, R2, R5, RZ ;  /* 0x0000000502067210 */ /* 0x000fca0007f1e0ff */
[----:B------:R-:W-:Y:S01]  /*4e50*/  IMAD.X R7, RZ, RZ, R4, P0 ;  /* 0x000000ffff077224 */ /* 0x000fe200000e0604 */
[----:B0-----:R-:W-:-:S04]  /*4e60*/  LEA R5, P1, R6, UR6, 0x4 ;  /* 0x0000000606057c11 */ /* 0x001fc8000f8220ff */
[----:B------:R-:W-:Y:S02]  /*4e70*/  IADD3 R4, P0, PT, R5, 0x3008, RZ ;  /* 0x0000300805047810 */ /* 0x000fe40007f1e0ff */
[----:B------:R-:W-:-:S05]  /*4e80*/  LEA.HI.X R5, R6, UR7, R7, 0x4, P1 ;  /* 0x0000000706057c11 */ /* 0x000fca00088f2407 */
[----:B------:R-:W-:-:S07]  /*4e90*/  IMAD.X R5, RZ, RZ, R5, P0 ;  /* 0x000000ffff057224 */ /* 0x000fce00000e0605 */
.L_x_129:
[----:B------:R-:W2:Y:S04]  /*4ea0*/  LDG.E.CONSTANT R17, desc[UR10][R4.64+-0x3008] ;  /* 0xffcff80a04117981 */ /* 0x000ea8000c1e9900 */
[----:B------:R0:W5:Y:S04]  /*4eb0*/  LDG.E.CONSTANT R12, desc[UR10][R4.64+-0x2008] ;  /* 0xffdff80a040c7981 */ /* 0x000168000c1e9900 */
        /* <DEDUP_REMOVED lines=20> */
.L_x_122:
[----:B------:R-:W-:Y:S05]  /*5000*/  BSYNC.RECONVERGENT B2 ;  /* 0x0000000000027941 */ /* 0x000fea0003800200 */
.L_x_121:
        /* <DEDUP_REMOVED lines=18> */
.L_x_124:
[----:B------:R-:W-:Y:S05]  /*5130*/  BSYNC.RECONVERGENT B2 ;  /* 0x0000000000027941 */ /* 0x000fea0003800200 */
.L_x_123:
        /* <DEDUP_REMOVED lines=18> */
.L_x_126:
[----:B------:R-:W-:Y:S05]  /*5260*/  BSYNC.RECONVERGENT B2 ;  /* 0x0000000000027941 */ /* 0x000fea0003800200 */
.L_x_125:
        /* <DEDUP_REMOVED lines=18> */
.L_x_128:
[----:B------:R-:W-:Y:S05]  /*5390*/  BSYNC.RECONVERGENT B2 ;  /* 0x0000000000027941 */ /* 0x000fea0003800200 */
.L_x_127:
[----:B------:R-:W-:Y:S01]  /*53a0*/  VIADD R2, R2, 0x400 ;  /* 0x0000040002027836 */ /* 0x000fe20000000000 */
[----:B------:R-:W-:-:S04]  /*53b0*/  IADD3 R4, P1, PT, R4, 0x4000, RZ ;  /* 0x0000400004047810 */ /* 0x000fc80007f3e0ff */
[----:B------:R-:W-:Y:S01]  /*53c0*/  ISETP.GE.AND P0, PT, R2, R3, PT ;  /* 0x000000030200720c */ /* 0x000fe20003f06270 */
[----:B------:R-:W-:-:S12]  /*53d0*/  IMAD.X R5, RZ, RZ, R5, P1 ;  /* 0x000000ffff057224 */ /* 0x000fd800008e0605 */
[----:B------:R-:W-:Y:S05]  /*53e0*/  @!P0 BRA `(.L_x_129) ;  /* 0xfffffff800ac8947 */ /* 0x000fea000383ffff */
.L_x_115:
[----:B------:R-:W-:Y:S05]  /*53f0*/  BSYNC.RECONVERGENT B1 ;  /* 0x0000000000017941 */ /* 0x000fea0003800200 */
.L_x_114:
[----:B------:R-:W0:Y:S01]  /*5400*/  S2R R13, SR_LANEID ;  /* 0x00000000000d7919 */ /* 0x000e220000000000 */
[----:B------:R-:W-:Y:S01]  /*5410*/  BSSY.RECONVERGENT B1, `(.L_x_130) ;  /* 0x0000015000017945 */ /* 0x000fe20003800200 */
[----:B------:R-:W-:Y:S01]  /*5420*/  IMAD.MOV.U32 R2, RZ, RZ, R10 ;  /* 0x000000ffff027224 */ /* 0x000fe200078e000a */
[----:B------:R-:W1:Y:S01]  /*5430*/  SHFL.DOWN PT, R3, R10, 0x1, 0x1f ;  /* 0x08201f000a037f89 */ /* 0x000e6200000e0000 */
[----:B------:R-:W-:Y:S02]  /*5440*/  IMAD.MOV.U32 R4, RZ, RZ, R8 ;  /* 0x000000ffff047224 */ /* 0x000fe400078e0008 */
[----:B------:R-:W-:Y:S01]  /*5450*/  IMAD.MOV.U32 R7, RZ, RZ, R9 ;  /* 0x000000ffff077224 */ /* 0x000fe200078e0009 */
[----:B------:R2:W3:Y:S04]  /*5460*/  SHFL.DOWN PT, R5, R8, 0x1, 0x1f ;  /* 0x08201f0008057f89 */ /* 0x0004e800000e0000 */
[----:B------:R2:W4:Y:S01]  /*5470*/  SHFL.DOWN PT, R6, R9, 0x1, 0x1f ;  /* 0x08201f0009067f89 */ /* 0x00052200000e0000 */
[----:B-1----:R-:W-:-:S04]  /*5480*/  FSETP.GEU.AND P0, PT, R10, R3, PT ;  /* 0x000000030a00720b */ /* 0x002fc80003f0e000 */
[----:B0-----:R-:W-:-:S13]  /*5490*/  ISETP.GT.OR P0, PT, R13, 0x1e, !P0 ;  /* 0x0000001e0d00780c */ /* 0x001fda0004704670 */
[----:B--234-:R-:W-:Y:S05]  /*54a0*/  @P0 BRA `(.L_x_131) ;  /* 0x00000000002c0947 */ /* 0x01cfea0003800000 */
        /* <DEDUP_REMOVED lines=11> */
.L_x_131:
[----:B------:R-:W-:Y:S05]  /*5560*/  BSYNC.RECONVERGENT B1 ;  /* 0x0000000000017941 */ /* 0x000fea0003800200 */
.L_x_130:
        /* <DEDUP_REMOVED lines=21> */
.L_x_133:
[----:B------:R-:W-:Y:S05]  /*56c0*/  BSYNC.RECONVERGENT B1 ;  /* 0x0000000000017941 */ /* 0x000fea0003800200 */
.L_x_132:
        /* <DEDUP_REMOVED lines=21> */
.L_x_135:
[----:B------:R-:W-:Y:S05]  /*5820*/  BSYNC.RECONVERGENT B1 ;  /* 0x0000000000017941 */ /* 0x000fea0003800200 */
.L_x_134:
        /* <DEDUP_REMOVED lines=21> */
.L_x_137:
[----:B------:R-:W-:Y:S05]  /*5980*/  BSYNC.RECONVERGENT B1 ;  /* 0x0000000000017941 */ /* 0x000fea0003800200 */
.L_x_136:
        /* <DEDUP_REMOVED lines=22> */
.L_x_139:
[----:B------:R-:W-:Y:S05]  /*5af0*/  BSYNC.RECONVERGENT B1 ;  /* 0x0000000000017941 */ /* 0x000fea0003800200 */
.L_x_138:
        /* <DEDUP_REMOVED lines=12> */
.L_x_141:
[----:B------:R-:W-:Y:S05]  /*5bc0*/  BSYNC.RECONVERGENT B1 ;  /* 0x0000000000017941 */ /* 0x000fea0003800200 */
.L_x_140:
        /* <DEDUP_REMOVED lines=31> */
.L_x_143:
[----:B------:R-:W-:Y:S05]  /*5dc0*/  BSYNC.RECONVERGENT B1 ;  /* 0x0000000000017941 */ /* 0x000fea0003800200 */
.L_x_142:
        /* <DEDUP_REMOVED lines=18> */
.L_x_145:
[----:B------:R-:W-:Y:S05]  /*5ef0*/  BSYNC.RECONVERGENT B1 ;  /* 0x0000000000017941 */ /* 0x000fea0003800200 */
.L_x_144:
        /* <DEDUP_REMOVED lines=18> */
.L_x_147:
[----:B------:R-:W-:Y:S05]  /*6020*/  BSYNC.RECONVERGENT B1 ;  /* 0x0000000000017941 */ /* 0x000fea0003800200 */
.L_x_146:
        /* <DEDUP_REMOVED lines=18> */
.L_x_149:
[----:B------:R-:W-:Y:S05]  /*6150*/  BSYNC.RECONVERGENT B1 ;  /* 0x0000000000017941 */ /* 0x000fea0003800200 */
.L_x_148:
        /* <DEDUP_REMOVED lines=18> */
.L_x_151:
[----:B------:R-:W-:Y:S05]  /*6280*/  BSYNC.RECONVERGENT B1 ;  /* 0x0000000000017941 */ /* 0x000fea0003800200 */
.L_x_150:
        /* <DEDUP_REMOVED lines=18> */
.L_x_153:
[----:B------:R-:W-:Y:S05]  /*63b0*/  BSYNC.RECONVERGENT B1 ;  /* 0x0000000000017941 */ /* 0x000fea0003800200 */
.L_x_152:
[----:B------:R-:W-:Y:S01]  /*63c0*/  FSETP.GEU.AND P0, PT, R7, R0, PT ;  /* 0x000000000700720b */ /* 0x000fe20003f0e000 */
[----:B------:R-:W-:Y:S02]  /*63d0*/  IMAD.MOV.U32 R2, RZ, RZ, R7 ;  /* 0x000000ffff027224 */ /* 0x000fe400078e0007 */
[----:B------:R-:W-:Y:S02]  /*63e0*/  IMAD.MOV.U32 R3, RZ, RZ, R9 ;  /* 0x000000ffff037224 */ /* 0x000fe400078e0009 */
[----:B------:R-:W-:-:S08]  /*63f0*/  IMAD.MOV.U32 R4, RZ, RZ, R8 ;  /* 0x000000ffff047224 */ /* 0x000fd000078e0008 */
        /* <DEDUP_REMOVED lines=13> */
.L_x_36:
[----:B------:R-:W-:Y:S05]  /*64d0*/  BSYNC.RECONVERGENT B0 ;  /* 0x0000000000007941 */ /* 0x000fea0003800200 */
.L_x_3:
[----:B------:R-:W-:Y:S05]  /*64e0*/  @P1 EXIT ;  /* 0x000000000000194d */ /* 0x000fea0003800000 */
[----:B0-----:R-:W0:Y:S01]  /*64f0*/  LDC.64 R6, c[0x0][0x388] ;  /* 0x0000e200ff067b82 */ /* 0x001e220000000a00 */
[----:B------:R-:W-:Y:S02]  /*6500*/  IMAD.MOV.U32 R5, RZ, RZ, R4 ;  /* 0x000000ffff057224 */ /* 0x000fe400078e0004 */
[----:B------:R-:W-:-:S05]  /*6510*/  IMAD.MOV.U32 R4, RZ, RZ, R3 ;  /* 0x000000ffff047224 */ /* 0x000fca00078e0003 */
[----:B0-----:R-:W-:Y:S04]  /*6520*/  STG.E.64 desc[UR10][R6.64+0x8], R4 ;  /* 0x0000080406007986 */ /* 0x001fe8000c101b0a */
[----:B------:R-:W-:Y:S01]  /*6530*/  STG.E desc[UR10][R6.64], R2 ;  /* 0x0000000206007986 */ /* 0x000fe2000c10190a */
[----:B------:R-:W-:Y:S05]  /*6540*/  EXIT ;  /* 0x000000000000794d */ /* 0x000fea0003800000 */
.L_x_154:
        /* <DEDUP_REMOVED lines=11> */
.L_x_840:


//--------------------- .text._ZN6thrust24THRUST_300001_SM_1000_NS8cuda_cub4core6detail13_kernel_agentINS1_8__reduce10DrainAgentIlEEJN3cub18CUB_300001_SM_10009GridQueueIyEElEEEvDpT0_ --------------------------
	.section	.text._ZN6thrust24THRUST_300001_SM_1000_NS8cuda_cub4core6detail13_kernel_agentINS1_8__reduce10DrainAgentIlEEJN3cub18CUB_300001_SM_10009GridQueueIyEElEEEvDpT0_,"ax",@progbits
	.align	128
        .global         _ZN6thrust24THRUST_300001_SM_1000_NS8cuda_cub4core6detail13_kernel_agentINS1_8__reduce10DrainAgentIlEEJN3cub18CUB_300001_SM_10009GridQueueIyEElEEEvDpT0_
        .type           _ZN6thrust24THRUST_300001_SM_1000_NS8cuda_cub4core6detail13_kernel_agentINS1_8__reduce10DrainAgentIlEEJN3cub18CUB_300001_SM_10009GridQueueIyEElEEEvDpT0_,@function
        .size           _ZN6thrust24THRUST_300001_SM_1000_NS8cuda_cub4core6detail13_kernel_agentINS1_8__reduce10DrainAgentIlEEJN3cub18CUB_300001_SM_10009GridQueueIyEElEEEvDpT0_,(.L_x_841 - _ZN6thrust24THRUST_300001_SM_1000_NS8cuda_cub4core6detail13_kernel_agentINS1_8__reduce10DrainAgentIlEEJN3cub18CUB_300001_SM_10009GridQueueIyEElEEEvDpT0_)
        .other          _ZN6thrust24THRUST_300001_SM_1000_NS8cuda_cub4core6detail13_kernel_agentINS1_8__reduce10DrainAgentIlEEJN3cub18CUB_300001_SM_10009GridQueueIyEElEEEvDpT0_,@"STO_CUDA_ENTRY STV_DEFAULT"
_ZN6thrust24THRUST_300001_SM_1000_NS8cuda_cub4core6detail13_kernel_agentINS1_8__reduce10DrainAgentIlEEJN3cub18CUB_300001_SM_10009GridQueueIyEElEEEvDpT0_:
.text._ZN6thrust24THRUST_300001_SM_1000_NS8cuda_cub4core6detail13_kernel_agentINS1_8__reduce10DrainAgentIlEEJN3cub18CUB_300001_SM_10009GridQueueIyEElEEEvDpT0_:
[----:B------:R-:W-:Y:S08]  /*0000*/  LDC R1, c[0x0][0x37c] ;  /* 0x0000df00ff017b82 */ /* 0x000ff00000000800 */
[----:B------:R-:W0:Y:S01]  /*0010*/  LDC.64 R2, c[0x0][0x380] ;  /* 0x0000e000ff027b82 */ /* 0x000e220000000a00 */
[----:B------:R-:W0:Y:S07]  /*0020*/  LDCU.64 UR4, c[0x0][0x358] ;  /* 0x00006b00ff0477ac */ /* 0x000e2e0008000a00 */
[----:B------:R-:W1:Y:S01]  /*0030*/  LDC.64 R4, c[0x0][0x388] ;  /* 0x0000e200ff047b82 */ /* 0x000e620000000a00 */
[----:B0-----:R-:W-:Y:S04]  /*0040*/  STG.E.64 desc[UR4][R2.64+0x8], RZ ;  /* 0x000008ff02007986 */ /* 0x001fe8000c101b04 */
[----:B-1----:R-:W-:Y:S01]  /*0050*/  STG.E.64 desc[UR4][R2.64], R4 ;  /* 0x0000000402007986 */ /* 0x002fe2000c101b04 */
[----:B------:R-:W-:Y:S05]  /*0060*/  EXIT ;  /* 0x000000000000794d */ /* 0x000fea0003800000 */
.L_x_155:
        /* <DEDUP_REMOVED lines=9> */
.L_x_841:


//--------------------- .text._ZN6thrust24THRUST_300001_SM_1000_NS8cuda_cub4core6detail13_kernel_agentINS1_8__reduce11ReduceAgentINS0_12zip_iteratorIN4cuda3std3__45tupleIJNS0_6detail15normal_iteratorINS0_10device_ptrIfEEEENS0_17counting_iteratorIlNS0_11use_defaultESI_SI_EEEEEEEPNSB_IJflEEESM_lNS1_9__extrema9arg_min_fIflNSA_4lessIfEEEEEEJSL_SN_lN3cub18CUB_300001_SM_100013GridEvenShareIlEENSV_9GridQueueIyEESS_EEEvDpT0_ --------------------------
	.section	.text._ZN6thrust24THRUST_300001_SM_1000_NS8cuda_cub4core6detail13_kernel_agentINS1_8__reduce11ReduceAgentINS0_12zip_iteratorIN4cuda3std3__45tupleIJNS0_6detail15normal_iteratorINS0_10device_ptrIfEEEENS0_17counting_iteratorIlNS0_11use_defaultESI_SI_EEEEEEEPNSB_IJflEEESM_lNS1_9__extrema9arg_min_fIflNSA_4lessIfEEEEEEJSL_SN_lN3cub18CUB_300001_SM_100013GridEvenShareIlEENSV_9GridQueueIyEESS_EEEvDpT0_,"ax",@progbits
	.align	128
        .global         _ZN6thrust24THRUST_300001_SM_1000_NS8cuda_cub4core6detail13_kernel_agentINS1_8__reduce11ReduceAgentINS0_12zip_iteratorIN4cuda3std3__45tupleIJNS0_6detail15normal_iteratorINS0_10device_ptrIfEEEENS0_17counting_iteratorIlNS0_11use_defaultESI_SI_EEEEEEEPNSB_IJflEEESM_lNS1_9__extrema9arg_min_fIflNSA_4lessIfEEEEEEJSL_SN_lN3cub18CUB_300001_SM_100013GridEvenShareIlEENSV_9GridQueueIyEESS_EEEvDpT0_
        .type           _ZN6thrust24THRUST_300001_SM_1000_NS8cuda_cub4core6detail13_kernel_agentINS1_8__reduce11ReduceAgentINS0_12zip_iteratorIN4cuda3std3__45tupleIJNS0_6detail15normal_iteratorINS0_10device_ptrIfEEEENS0_17counting_iteratorIlNS0_11use_defaultESI_SI_EEEEEEEPNSB_IJflEEESM_lNS1_9__extrema9arg_min_fIflNSA_4lessIfEEEEEEJSL_SN_lN3cub18CUB_300001_SM_100013GridEvenShareIlEENSV_9GridQueueIyEESS_EEEvDpT0_,@function
        .size           _ZN6thrust24THRUST_300001_SM_1000_NS8cuda_cub4core6detail13_kernel_agentINS1_8__reduce11ReduceAgentINS0_12zip_iteratorIN4cuda3std3__45tupleIJNS0_6detail15normal_iteratorINS0_10device_ptrIfEEEENS0_17counting_iteratorIlNS0_11use_defaultESI_SI_EEEEEEEPNSB_IJflEEESM_lNS1_9__extrema9arg_min_fIflNSA_4lessIfEEEEEEJSL_SN_lN3cub18CUB_300001_SM_100013GridEvenShareIlEENSV_9GridQueueIyEESS_EEEvDpT0_,(.L_x_842 - _ZN6thrust24THRUST_300001_SM_1000_NS8cuda_cub4core6detail13_kernel_agentINS1_8__reduce11ReduceAgentINS0_12zip_iteratorIN4cuda3std3__45tupleIJNS0_6detail15normal_iteratorINS0_10device_ptrIfEEEENS0_17counting_iteratorIlNS0_11use_defaultESI_SI_EEEEEEEPNSB_IJflEEESM_lNS1_9__extrema9arg_min_fIflNSA_4lessIfEEEEEEJSL_SN_lN3cub18CUB_300001_SM_100013GridEvenShareIlEENSV_9GridQueueIyEESS_EEEvDpT0_)
        .other          _ZN6thrust24THRUST_300001_SM_1000_NS8cuda_cub4core6detail13_kernel_agentINS1_8__reduce11ReduceAgentINS0_12zip_iteratorIN4cuda3std3__45tupleIJNS0_6detail15normal_iteratorINS0_10device_ptrIfEEEENS0_17counting_iteratorIlNS0_11use_defaultESI_SI_EEEEEEEPNSB_IJflEEESM_lNS1_9__extrema9arg_min_fIflNSA_4lessIfEEEEEEJSL_SN_lN3cub18CUB_300001_SM_100013GridEvenShareIlEENSV_9GridQueueIyEESS_EEEvDpT0_,@"STO_CUDA_ENTRY STV_DEFAULT"
_ZN6thrust24THRUST_300001_SM_1000_NS8cuda_cub4core6detail13_kernel_agentINS1_8__reduce11ReduceAgentINS0_12zip_iteratorIN4cuda3std3__45tupleIJNS0_6detail15normal_iteratorINS0_10device_ptrIfEEEENS0_17counting_iteratorIlNS0_11use_defaultESI_SI_EEEEEEEPNSB_IJflEEESM_lNS1_9__extrema9arg_min_fIflNSA_4lessIfEEEEEEJSL_SN_lN3cub18CUB_300001_SM_100013GridEvenShareIlEENSV_9GridQueueIyEESS_EEEvDpT0_:
.text._ZN6thrust24THRUST_300001_SM_1000_NS8cuda_cub4core6detail13_kernel_agentINS1_8__reduce11ReduceAgentINS0_12zip_iteratorIN4cuda3std3__45tupleIJNS0_6detail15normal_iteratorINS0_10device_ptrIfEEEENS0_17counting_iteratorIlNS0_11use_defaultESI_SI_EEEEEEEPNSB_IJflEEESM_lNS1_9__extrema9arg_min_fIflNSA_4lessIfEEEEEEJSL_SN_lN3cub18CUB_300001_SM_100013GridEvenShareIlEENSV_9GridQueueIyEESS_EEEvDpT0_:
[----:B------:R-:W-:Y:S01]  /*0000*/  LDC R1, c[0x0][0x37c] ;  /* 0x0000df00ff017b82 */ /* 0x000fe20000000800 */
[----:B------:R-:W0:Y:S01]  /*0010*/  S2R R0, SR_CTAID.X ;  /* 0x0000000000007919 */ /* 0x000e220000002500 */
[----:B------:R-:W1:Y:S01]  /*0020*/  LDCU.64 UR4, c[0x0][0x398] ;  /* 0x00007300ff0477ac */ /* 0x000e620008000a00 */
[----:B------:R-:W-:Y:S01]  /*0030*/  BSSY.RECONVERGENT B0, `(.L_x_156) ;  /* 0x00005a6000007945 */ /* 0x000fe20003800200 */
[----:B------:R-:W2:Y:S01]  /*0040*/  LDCU UR6, c[0x0][0x370] ;  /* 0x00006e00ff0677ac */ /* 0x000ea20008000800 */
[----:B------:R-:W3:Y:S01]  /*0050*/  LDCU.64 UR10, c[0x0][0x358] ;  /* 0x00006b00ff0a77ac */ /* 0x000ee20008000a00 */
[----:B-1----:R-:W-:Y:S02]  /*0060*/  IMAD.U32 R15, RZ, RZ, UR4 ;  /* 0x00000004ff0f7e24 */ /* 0x002fe4000f8e00ff */
[----:B------:R-:W-:Y:S01]  /*0070*/  IMAD.U32 R12, RZ, RZ, UR5 ;  /* 0x00000005ff0c7e24 */ /* 0x000fe2000f8e00ff */
[----:B--2---:R-:W-:Y:S01]  /*0080*/  UIMAD UR6, UR6, 0x500, URZ ;  /* 0x00000500060678a4 */ /* 0x004fe2000f8e02ff */
[----:B0-----:R-:W-:-:S05]  /*0090*/  IMAD R7, R0, 0x500, RZ ;  /* 0x0000050000077824 */ /* 0x001fca00078e02ff */
[----:B------:R-:W-:-:S04]  /*00a0*/  IADD3 R2, P1, PT, R7, 0x500, RZ ;  /* 0x0000050007027810 */ /* 0x000fc80007f3e0ff */
[----:B------:R-:W-:Y:S01]  /*00b0*/  ISETP.GT.U32.AND P0, PT, R2, R15, PT ;  /* 0x0000000f0200720c */ /* 0x000fe20003f04070 */
[----:B------:R-:W-:-:S05]  /*00c0*/  IMAD.X R3, RZ, RZ, RZ, P1 ;  /* 0x000000ffff037224 */ /* 0x000fca00008e06ff */
[----:B------:R-:W-:-:S13]  /*00d0*/  ISETP.GT.AND.EX P0, PT, R3, R12, PT, P0 ;  /* 0x0000000c0300720c */ /* 0x000fda0003f04300 */
[----:B---3--:R-:W-:Y:S05]  /*00e0*/  @!P0 BRA `(.L_x_157) ;  /* 0x0000003000288947 */ /* 0x008fea0003800000 */
[----:B------:R-:W0:Y:S01]  /*00f0*/  S2R R6, SR_TID.X ;  /* 0x0000000000067919 */ /* 0x000e220000002100 */
[----:B------:R-:W-:Y:S01]  /*0100*/  IMAD.IADD R9, R15, 0x1, -R7 ;  /* 0x000000010f097824 */ /* 0x000fe200078e0a07 */
[----:B------:R-:W-:Y:S01]  /*0110*/  BSSY.RECONVERGENT B1, `(.L_x_158) ;  /* 0x000000f000017945 */ /* 0x000fe20003800200 */
[----:B------:R-:W-:Y:S01]  /*0120*/  IMAD.MOV.U32 R8, RZ, RZ, RZ ;  /* 0x000000ffff087224 */ /* 0x000fe200078e00ff */
[----:B------:R-:W-:Y:S02]  /*0130*/  CS2R R10, SRZ ;  /* 0x00000000000a7805 */ /* 0x000fe4000001ff00 */
[----:B0-----:R-:W-:Y:S01]  /*0140*/  ISETP.GE.AND P0, PT, R6, R9, PT ;  /* 0x000000090600720c */ /* 0x001fe20003f06270 */
[----:B------:R-:W-:-:S12]  /*0150*/  IMAD.MOV.U32 R12, RZ, RZ, R6 ;  /* 0x000000ffff0c7224 */ /* 0x000fd800078e0006 */
[----:B------:R-:W-:Y:S05]  /*0160*/  @P0 BRA `(.L_x_159) ;  /* 0x0000000000240947 */ /* 0x000fea0003800000 */
[----:B------:R-:W0:Y:S01]  /*0170*/  LDCU.128 UR4, c[0x0][0x380] ;  /* 0x00007000ff0477ac */ /* 0x000e220008000c00 */
[----:B------:R-:W-:-:S05]  /*0180*/  IADD3 R10, P0, PT, R7, R6, RZ ;  /* 0x00000006070a7210 */ /* 0x000fca0007f1e0ff */
[----:B------:R-:W-:Y:S01]  /*0190*/  IMAD.X R11, RZ, RZ, RZ, P0 ;  /* 0x000000ffff0b7224 */ /* 0x000fe200000e06ff */
[----:B0-----:R-:W-:-:S04]  /*01a0*/  LEA R2, P1, R10, UR4, 0x2 ;  /* 0x000000040a027c11 */ /* 0x001fc8000f8210ff */
[----:B------:R-:W-:-:S05]  /*01b0*/  LEA.HI.X R3, R10, UR5, R11, 0x2, P1 ;  /* 0x000000050a037c11 */ /* 0x000fca00088f140b */
[----:B------:R0:W5:Y:S01]  /*01c0*/  LDG.E R8, desc[UR10][R2.64] ;  /* 0x0000000a02087981 */ /* 0x000162000c1e1900 */
[----:B------:R-:W-:Y:S01]  /*01d0*/  IADD3 R10, P0, PT, R10, UR6, RZ ;  /* 0x000000060a0a7c10 */ /* 0x000fe2000ff1e0ff */
[----:B------:R-:W-:-:S03]  /*01e0*/  VIADD R12, R6, 0x100 ;  /* 0x00000100060c7836 */ /* 0x000fc60000000000 */
[----:B------:R-:W-:-:S09]  /*01f0*/  IADD3.X R11, PT, PT, R11, UR7, RZ, P0, !PT ;  /* 0x000000070b0b7c10 */ /* 0x000fd200087fe4ff */
.L_x_159:
[----:B------:R-:W-:Y:S05]  /*0200*/  BSYNC.RECONVERGENT B1 ;  /* 0x0000000000017941 */ /* 0x000fea0003800200 */
.L_x_158:
[----:B------:R-:W-:Y:S01]  /*0210*/  ISETP.GE.AND P0, PT, R12, R9, PT ;  /* 0x000000090c00720c */ /* 0x000fe20003f06270 */
[----:B------:R-:W-:-:S12]  /*0220*/  BSSY.RECONVERGENT B1, `(.L_x_160) ;  /* 0x0000097000017945 */ /* 0x000fd80003800200 */
[----:B------:R-:W-:Y:S05]  /*0230*/  @P0 BRA `(.L_x_161) ;  /* 0x0000000800540947 */ /* 0x000fea0003800000 */
[----:B0-----:R-:W-:Y:S01]  /*0240*/  LOP3.LUT R2, RZ, R12, RZ, 0x33, !PT ;  /* 0x0000000cff027212 */ /* 0x001fe200078e33ff */
[----:B------:R-:W-:Y:S03]  /*0250*/  BSSY.RECONVERGENT B2, `(.L_x_162) ;  /* 0x000002c000027945 */ /* 0x000fe60003800200 */
[----:B------:R-:W-:-:S04]  /*0260*/  IADD3 R15, PT, PT, -R7, R15, R2 ;  /* 0x0000000f070f7210 */ /* 0x000fc80007ffe102 */
[----:B------:R-:W-:-:S04]  /*0270*/  LOP3.LUT R2, R15, 0x300, RZ, 0xc0, !PT ;  /* 0x000003000f027812 */ /* 0x000fc800078ec0ff */
[----:B------:R-:W-:-:S13]  /*0280*/  ISETP.NE.AND P0, PT, R2, 0x300, PT ;  /* 0x000003000200780c */ /* 0x000fda0003f05270 */
[----:B------:R-:W-:Y:S05]  /*0290*/  @!P0 BRA `(.L_x_163) ;  /* 0x00000000009c8947 */ /* 0x000fea0003800000 */
[----:B------:R-:W0:Y:S01]  /*02a0*/  LDCU.128 UR4, c[0x0][0x380] ;  /* 0x00007000ff0477ac */ /* 0x000e220008000c00 */
[----:B------:R-:W-:Y:S02]  /*02b0*/  IADD3 R14, P0, PT, R7, R12, RZ ;  /* 0x0000000c070e7210 */ /* 0x000fe40007f1e0ff */
[----:B------:R-:W-:-:S03]  /*02c0*/  LEA.HI R2, R15, 0x1, RZ, 0x18 ;  /* 0x000000010f027811 */ /* 0x000fc600078fc0ff */
[----:B------:R-:W-:Y:S01]  /*02d0*/  IMAD.X R3, RZ, RZ, RZ, P0 ;  /* 0x000000ffff037224 */ /* 0x000fe200000e06ff */
[----:B------:R-:W-:-:S05]  /*02e0*/  LOP3.LUT R2, R2, 0x3, RZ, 0xc0, !PT ;  /* 0x0000000302027812 */ /* 0x000fca00078ec0ff */
[----:B------:R-:W-:Y:S01]  /*02f0*/  IMAD.MOV R4, RZ, RZ, -R2 ;  /* 0x000000ffff047224 */ /* 0x000fe200078e0a02 */
[C---:B0-----:R-:W-:Y:S02]  /*0300*/  IADD3 R16, P1, PT, R14.reuse, UR6, RZ ;  /* 0x000000060e107c10 */ /* 0x041fe4000ff3e0ff */
[C---:B------:R-:W-:Y:S02]  /*0310*/  LEA R13, P2, R14.reuse, UR4, 0x2 ;  /* 0x000000040e0d7c11 */ /* 0x040fe4000f8410ff */
[----:B------:R-:W-:Y:S02]  /*0320*/  IADD3.X R18, PT, PT, R3, UR7, RZ, P1, !PT ;  /* 0x0000000703127c10 */ /* 0x000fe40008ffe4ff */
[----:B------:R-:W-:-:S09]  /*0330*/  LEA.HI.X R14, R14, UR5, R3, 0x2, P2 ;  /* 0x000000050e0e7c11 */ /* 0x000fd200090f1403 */
.L_x_166:
[----:B------:R-:W-:Y:S02]  /*0340*/  IMAD.MOV.U32 R2, RZ, RZ, R13 ;  /* 0x000000ffff027224 */ /* 0x000fe400078e000d */
[----:B------:R-:W-:-:S05]  /*0350*/  IMAD.MOV.U32 R3, RZ, RZ, R14 ;  /* 0x000000ffff037224 */ /* 0x000fca00078e000e */
[----:B------:R-:W2:Y:S01]  /*0360*/  LDG.E R17, desc[UR10][R2.64] ;  /* 0x0000000a02117981 */ /* 0x000ea2000c1e1900 */
[----:B------:R-:W-:Y:S01]  /*0370*/  VIADD R4, R4, 0x1 ;  /* 0x0000000104047836 */ /* 0x000fe20000000000 */
[----:B------:R-:W-:Y:S01]  /*0380*/  BSSY.RECONVERGENT B3, `(.L_x_164) ;  /* 0x0000013000037945 */ /* 0x000fe20003800200 */
[----:B------:R-:W-:-:S03]  /*0390*/  IADD3 R13, P3, PT, R13, 0x400, RZ ;  /* 0x000004000d0d7810 */ /* 0x000fc60007f7e0ff */
[----:B------:R-:W-:Y:S02]  /*03a0*/  ISETP.NE.AND P2, PT, R4, RZ, PT ;  /* 0x000000ff0400720c */ /* 0x000fe40003f45270 */
[----:B--2--5:R-:W-:-:S13]  /*03b0*/  FSETP.GEU.AND P0, PT, R8, R17, PT ;  /* 0x000000110800720b */ /* 0x024fda0003f0e000 */
[----:B------:R-:W-:Y:S05]  /*03c0*/  @!P0 BRA `(.L_x_165) ;  /* 0x0000000000388947 */ /* 0x000fea0003800000 */
[----:B------:R-:W-:Y:S01]  /*03d0*/  FSETP.GEU.AND P4, PT, R17, R8, PT ;  /* 0x000000081100720b */ /* 0x000fe20003f8e000 */
[----:B------:R-:W-:Y:S02]  /*03e0*/  IMAD.MOV.U32 R3, RZ, RZ, R10 ;  /* 0x000000ffff037224 */ /* 0x000fe400078e000a */
[----:B------:R-:W-:Y:S02]  /*03f0*/  IMAD.MOV.U32 R5, RZ, RZ, R11 ;  /* 0x000000ffff057224 */ /* 0x000fe400078e000b */
[----:B------:R-:W-:Y:S02]  /*0400*/  IMAD.MOV.U32 R2, RZ, RZ, R8 ;  /* 0x000000ffff027224 */ /* 0x000fe400078e0008 */
[----:B------:R-:W-:Y:S02]  /*0410*/  IMAD.MOV.U32 R8, RZ, RZ, R17 ;  /* 0x000000ffff087224 */ /* 0x000fe400078e0011 */
[----:B------:R-:W-:Y:S02]  /*0420*/  IMAD.MOV.U32 R10, RZ, RZ, R16 ;  /* 0x000000ffff0a7224 */ /* 0x000fe400078e0010 */
[----:B------:R-:W-:-:S02]  /*0430*/  IMAD.MOV.U32 R11, RZ, RZ, R18 ;  /* 0x000000ffff0b7224 */ /* 0x000fc400078e0012 */
[CC--:B------:R-:W-:Y:S02]  /*0440*/  @P4 ISETP.GE.U32.AND P0, PT, R3.reuse, R16.reuse, PT ;  /* 0x000000100300420c */ /* 0x0c0fe40003f06070 */
[----:B------:R-:W-:Y:S02]  /*0450*/  @P4 ISETP.LT.U32.AND P1, PT, R3, R16, PT ;  /* 0x000000100300420c */ /* 0x000fe40003f21070 */
[CC--:B------:R-:W-:Y:S02]  /*0460*/  @P4 ISETP.GE.AND.EX P0, PT, R5.reuse, R18.reuse, PT, P0 ;  /* 0x000000120500420c */ /* 0x0c0fe40003f06300 */
[----:B------:R-:W-:Y:S02]  /*0470*/  @P4 ISETP.LT.AND.EX P1, PT, R5, R18, PT, P1 ;  /* 0x000000120500420c */ /* 0x000fe40003f21310 */
[----:B------:R-:W-:Y:S02]  /*0480*/  @P4 FSEL R8, R2, R17, !P0 ;  /* 0x0000001102084208 */ /* 0x000fe40004000000 */
[----:B------:R-:W-:-:S02]  /*0490*/  @P4 SEL R10, R3, R16, P1 ;  /* 0x00000010030a4207 */ /* 0x000fc40000800000 */
[----:B------:R-:W-:-:S07]  /*04a0*/  @P4 SEL R11, R5, R18, P1 ;  /* 0x00000012050b4207 */ /* 0x000fce0000800000 */
.L_x_165:
[----:B------:R-:W-:Y:S05]  /*04b0*/  BSYNC.RECONVERGENT B3 ;  /* 0x0000000000037941 */ /* 0x000fea0003800200 */
.L_x_164:
[----:B------:R-:W-:Y:S01]  /*04c0*/  IADD3 R16, P0, PT, R16, 0x100, RZ ;  /* 0x0000010010107810 */ /* 0x000fe20007f1e0ff */
[----:B------:R-:W-:Y:S02]  /*04d0*/  VIADD R12, R12, 0x100 ;  /* 0x000001000c0c7836 */ /* 0x000fe40000000000 */
[----:B------:R-:W-:Y:S02]  /*04e0*/  IMAD.X R14, RZ, RZ, R14, P3 ;  /* 0x000000ffff0e7224 */ /* 0x000fe400018e060e */
[----:B------:R-:W-:Y:S01]  /*04f0*/  IMAD.X R18, RZ, RZ, R18, P0 ;  /* 0x000000ffff127224 */ /* 0x000fe200000e0612 */
[----:B------:R-:W-:Y:S07]  /*0500*/  @P2 BRA `(.L_x_166) ;  /* 0xfffffffc008c2947 */ /* 0x000fee000383ffff */
.L_x_163:
[----:B------:R-:W-:Y:S05]  /*0510*/  BSYNC.RECONVERGENT B2 ;  /* 0x0000000000027941 */ /* 0x000fea0003800200 */
.L_x_162:
[----:B------:R-:W-:-:S13]  /*0520*/  ISETP.GE.U32.AND P0, PT, R15, 0x300, PT ;  /* 0x000003000f00780c */ /* 0x000fda0003f06070 */
[----:B------:R-:W-:Y:S05]  /*0530*/  @!P0 BRA `(.L_x_161) ;  /* 0x0000000400948947 */ /* 0x000fea0003800000 */
[----:B------:R-:W0:Y:S01]  /*0540*/  LDC.64 R4, c[0x0][0x380] ;  /* 0x0000e000ff047b82 */ /* 0x000e220000000a00 */
[----:B------:R-:W-:-:S07]  /*0550*/  VIADD R12, R12, 0x200 ;  /* 0x000002000c0c7836 */ /* 0x000fce0000000000 */
[----:B------:R-:W1:Y:S02]  /*0560*/  LDC.64 R2, c[0x0][0x388] ;  /* 0x0000e200ff027b82 */ /* 0x000e640000000a00 */
.L_x_175:
[----:B------:R-:W-:-:S05]  /*0570*/  VIADD R14, R12, 0xfffffe00 ;  /* 0xfffffe000c0e7836 */ /* 0x000fca0000000000 */
[----:B------:R-:W-:-:S04]  /*0580*/  IADD3 R19, P0, PT, R7, R14, RZ ;  /* 0x0000000e07137210 */ /* 0x000fc80007f1e0ff */
[----:B------:R-:W-:Y:S02]  /*0590*/  LEA.HI.X.SX32 R22, R14, RZ, 0x1, P0 ;  /* 0x000000ff0e167211 */ /* 0x000fe400000f0eff */
[----:B0-----:R-:W-:-:S04]  /*05a0*/  LEA R16, P0, R19, R4, 0x2 ;  /* 0x0000000413107211 */ /* 0x001fc800078010ff */
[----:B------:R-:W-:-:S05]  /*05b0*/  LEA.HI.X R17, R19, R5, R22, 0x2, P0 ;  /* 0x0000000513117211 */ /* 0x000fca00000f1416 */
[----:B------:R-:W2:Y:S04]  /*05c0*/  LDG.E R25, desc[UR10][R16.64] ;  /* 0x0000000a10197981 */ /* 0x000ea8000c1e1900 */
[----:B-----5:R0:W5:Y:S04]  /*05d0*/  LDG.E R15, desc[UR10][R16.64+0x400] ;  /* 0x0004000a100f7981 */ /* 0x020168000c1e1900 */
[----:B------:R0:W5:Y:S04]  /*05e0*/  LDG.E R13, desc[UR10][R16.64+0x800] ;  /* 0x0008000a100d7981 */ /* 0x000168000c1e1900 */
[----:B------:R0:W5:Y:S01]  /*05f0*/  LDG.E R14, desc[UR10][R16.64+0xc00] ;  /* 0x000c000a100e7981 */ /* 0x000162000c1e1900 */
[----:B-1----:R-:W-:Y:S01]  /*0600*/  IADD3 R23, P1, PT, R19, R2, RZ ;  /* 0x0000000213177210 */ /* 0x002fe20007f3e0ff */
[----:B------:R-:W-:Y:S01]  /*0610*/  BSSY.RECONVERGENT B2, `(.L_x_167) ;  /* 0x0000013000027945 */ /* 0x000fe20003800200 */
[----:B------:R-:W-:-:S02]  /*0620*/  IMAD.MOV.U32 R18, RZ, RZ, R10 ;  /* 0x000000ffff127224 */ /* 0x000fc400078e000a */
[----:B------:R-:W-:Y:S02]  /*0630*/  IMAD.MOV.U32 R21, RZ, RZ, R11 ;  /* 0x000000ffff157224 */ /* 0x000fe400078e000b */
[----:B------:R-:W-:Y:S02]  /*0640*/  IMAD.MOV.U32 R20, RZ, RZ, R8 ;  /* 0x000000ffff147224 */ /* 0x000fe400078e0008 */
[----:B------:R-:W-:Y:S02]  /*0650*/  VIADD R19, R12, 0xffffff00 ;  /* 0xffffff000c137836 */ /* 0x000fe40000000000 */
[----:B------:R-:W-:Y:S01]  /*0660*/  IMAD.X R22, R22, 0x1, R3, P1 ;  /* 0x0000000116167824 */ /* 0x000fe200008e0603 */
[----:B--2---:R-:W-:-:S13]  /*0670*/  FSETP.GEU.AND P0, PT, R8, R25, PT ;  /* 0x000000190800720b */ /* 0x004fda0003f0e000 */
[----:B0-----:R-:W-:Y:S05]  /*0680*/  @!P0 BRA `(.L_x_168) ;  /* 0x00000000002c8947 */ /* 0x001fea0003800000 */
        /* <DEDUP_REMOVED lines=11> */
.L_x_168:
[----:B------:R-:W-:Y:S05]  /*0740*/  BSYNC.RECONVERGENT B2 ;  /* 0x0000000000027941 */ /* 0x000fea0003800200 */
.L_x_167:
[----:B-----5:R-:W-:Y:S01]  /*0750*/  FSETP.GEU.AND P0, PT, R20, R15, PT ;  /* 0x0000000f1400720b */ /* 0x020fe20003f0e000 */
[----:B------:R-:W-:Y:S01]  /*0760*/  BSSY.RECONVERGENT B2, `(.L_x_169) ;  /* 0x0000013000027945 */ /* 0x000fe20003800200 */
[----:B------:R-:W-:Y:S01]  /*0770*/  SHF.R.S32.HI R8, RZ, 0x1f, R19 ;  /* 0x0000001fff087819 */ /* 0x000fe20000011413 */
[----:B------:R-:W-:Y:S01]  /*0780*/  IMAD.MOV.U32 R11, RZ, RZ, R18 ;  /* 0x000000ffff0b7224 */ /* 0x000fe200078e0012 */
[----:B------:R-:W-:Y:S01]  /*0790*/  IADD3 R17, P1, P2, R19, R2, R7 ;  /* 0x0000000213117210 */ /* 0x000fe20007a3e007 */
[----:B------:R-:W-:-:S03]  /*07a0*/  IMAD.MOV.U32 R19, RZ, RZ, R21 ;  /* 0x000000ffff137224 */ /* 0x000fc600078e0015 */
[----:B------:R-:W-:Y:S01]  /*07b0*/  IADD3.X R10, PT, PT, R8, R3, RZ, P1, P2 ;  /* 0x00000003080a7210 */ /* 0x000fe20000fe44ff */
[----:B------:R-:W-:-:S04]  /*07c0*/  IMAD.MOV.U32 R8, RZ, RZ, R20 ;  /* 0x000000ffff087224 */ /* 0x000fc800078e0014 */
        /* <DEDUP_REMOVED lines=12> */
.L_x_170:
[----:B------:R-:W-:Y:S05]  /*0890*/  BSYNC.RECONVERGENT B2 ;  /* 0x0000000000027941 */ /* 0x000fea0003800200 */
.L_x_169:
[----:B------:R-:W-:Y:S01]  /*08a0*/  FSETP.GEU.AND P0, PT, R8, R13, PT ;  /* 0x0000000d0800720b */ /* 0x000fe20003f0e000 */
[C---:B------:R-:W-:Y:S01]  /*08b0*/  VIADD R10, R12.reuse, 0x100 ;  /* 0x000001000c0a7836 */ /* 0x040fe20000000000 */
[----:B------:R-:W-:Y:S01]  /*08c0*/  SHF.R.S32.HI R16, RZ, 0x1f, R12 ;  /* 0x0000001fff107819 */ /* 0x000fe2000001140c */
[----:B------:R-:W-:Y:S01]  /*08d0*/  BSSY.RECONVERGENT B2, `(.L_x_171) ;  /* 0x0000013000027945 */ /* 0x000fe20003800200 */
[----:B------:R-:W-:Y:S01]  /*08e0*/  IADD3 R20, P1, P2, R12, R2, R7 ;  /* 0x000000020c147210 */ /* 0x000fe20007a3e007 */
[----:B------:R-:W-:Y:S02]  /*08f0*/  IMAD.MOV.U32 R17, RZ, RZ, R11 ;  /* 0x000000ffff117224 */ /* 0x000fe400078e000b */
[----:B------:R-:W-:Y:S01]  /*0900*/  IMAD.MOV.U32 R18, RZ, RZ, R19 ;  /* 0x000000ffff127224 */ /* 0x000fe200078e0013 */
[----:B------:R-:W-:Y:S01]  /*0910*/  IADD3.X R22, PT, PT, R16, R3, RZ, P1, P2 ;  /* 0x0000000310167210 */ /* 0x000fe20000fe44ff */
[----:B------:R-:W-:Y:S01]  /*0920*/  IMAD.MOV.U32 R15, RZ, RZ, R8 ;  /* 0x000000ffff0f7224 */ /* 0x000fe200078e0008 */
[----:B------:R-:W-:-:S03]  /*0930*/  SHF.R.S32.HI R16, RZ, 0x1f, R10 ;  /* 0x0000001fff107819 */ /* 0x000fc6000001140a */
        /* <DEDUP_REMOVED lines=12> */
.L_x_172:
[----:B------:R-:W-:Y:S05]  /*0a00*/  BSYNC.RECONVERGENT B2 ;  /* 0x0000000000027941 */ /* 0x000fea0003800200 */
.L_x_171:
[----:B------:R-:W-:Y:S01]  /*0a10*/  FSETP.GEU.AND P0, PT, R15, R14, PT ;  /* 0x0000000e0f00720b */ /* 0x000fe20003f0e000 */
[----:B------:R-:W-:Y:S01]  /*0a20*/  BSSY.RECONVERGENT B2, `(.L_x_173) ;  /* 0x0000012000027945 */ /* 0x000fe20003800200 */
[----:B------:R-:W-:Y:S01]  /*0a30*/  IADD3 R20, P1, P2, R10, R2, R7 ;  /* 0x000000020a147210 */ /* 0x000fe20007a3e007 */
[----:B------:R-:W-:Y:S02]  /*0a40*/  IMAD.MOV.U32 R10, RZ, RZ, R17 ;  /* 0x000000ffff0a7224 */ /* 0x000fe400078e0011 */
[----:B------:R-:W-:Y:S01]  /*0a50*/  IMAD.MOV.U32 R11, RZ, RZ, R18 ;  /* 0x000000ffff0b7224 */ /* 0x000fe200078e0012 */
[----:B------:R-:W-:Y:S01]  /*0a60*/  IADD3.X R13, PT, PT, R16, R3, RZ, P1, P2 ;  /* 0x00000003100d7210 */ /* 0x000fe20000fe44ff */
[----:B------:R-:W-:-:S06]  /*0a70*/  IMAD.MOV.U32 R8, RZ, RZ, R15 ;  /* 0x000000ffff087224 */ /* 0x000fcc00078e000f */
        /* <DEDUP_REMOVED lines=12> */
.L_x_174:
[----:B------:R-:W-:Y:S05]  /*0b40*/  BSYNC.RECONVERGENT B2 ;  /* 0x0000000000027941 */ /* 0x000fea0003800200 */
.L_x_173:
[C---:B------:R-:W-:Y:S02]  /*0b50*/  VIADD R14, R12.reuse, 0x200 ;  /* 0x000002000c0e7836 */ /* 0x040fe40000000000 */
[----:B------:R-:W-:-:S03]  /*0b60*/  VIADD R12, R12, 0x400 ;  /* 0x000004000c0c7836 */ /* 0x000fc60000000000 */
[----:B------:R-:W-:-:S13]  /*0b70*/  ISETP.GE.AND P0, PT, R14, R9, PT ;  /* 0x000000090e00720c */ /* 0x000fda0003f06270 */
[----:B------:R-:W-:Y:S05]  /*0b80*/  @!P0 BRA `(.L_x_175) ;  /* 0xfffffff800788947 */ /* 0x000fea000383ffff */
.L_x_161:
[----:B------:R-:W-:Y:S05]  /*0b90*/  BSYNC.RECONVERGENT B1 ;  /* 0x0000000000017941 */ /* 0x000fea0003800200 */
.L_x_160:
[----:B------:R-:W-:-:S13]  /*0ba0*/  ISETP.GE.AND P0, PT, R9, 0x100, PT ;  /* 0x000001000900780c */ /* 0x000fda0003f06270 */
[----:B------:R-:W-:Y:S05]  /*0bb0*/  @!P0 BRA `(.L_x_176) ;  /* 0x00000010003c8947 */ /* 0x000fea0003800000 */
[----:B------:R-:W1:Y:S01]  /*0bc0*/  S2R R14, SR_LANEID ;  /* 0x00000000000e7919 */ /* 0x000e620000000000 */
[----:B------:R-:W-:Y:S01]  /*0bd0*/  BSSY.RECONVERGENT B1, `(.L_x_177) ;  /* 0x0000015000017945 */ /* 0x000fe20003800200 */
[----:B------:R-:W-:Y:S01]  /*0be0*/  IMAD.MOV.U32 R4, RZ, RZ, R10 ;  /* 0x000000ffff047224 */ /* 0x000fe200078e000a */
[----:B0----5:R-:W0:Y:S01]  /*0bf0*/  SHFL.DOWN PT, R3, R8, 0x1, 0x1f ;  /* 0x08201f0008037f89 */ /* 0x021e2200000e0000 */
[----:B------:R-:W-:Y:S02]  /*0c00*/  IMAD.MOV.U32 R9, RZ, RZ, R11 ;  /* 0x000000ffff097224 */ /* 0x000fe400078e000b */
[----:B------:R-:W-:Y:S01]  /*0c10*/  IMAD.MOV.U32 R2, RZ, RZ, R8 ;  /* 0x000000ffff027224 */ /* 0x000fe200078e0008 */
[----:B------:R2:W3:Y:S04]  /*0c20*/  SHFL.DOWN PT, R5, R10, 0x1, 0x1f ;  /* 0x08201f000a057f89 */ /* 0x0004e800000e0000 */
[----:B------:R2:W4:Y:S01]  /*0c30*/  SHFL.DOWN PT, R12, R11, 0x1, 0x1f ;  /* 0x08201f000b0c7f89 */ /* 0x00052200000e0000 */
[----:B0-----:R-:W-:-:S04]  /*0c40*/  FSETP.GEU.AND P0, PT, R8, R3, PT ;  /* 0x000000030800720b */ /* 0x001fc80003f0e000 */
[----:B-1----:R-:W-:-:S13]  /*0c50*/  ISETP.GT.OR P0, PT, R14, 0x1e, !P0 ;  /* 0x0000001e0e00780c */ /* 0x002fda0004704670 */
        /* <DEDUP_REMOVED lines=12> */
.L_x_178:
[----:B------:R-:W-:Y:S05]  /*0d20*/  BSYNC.RECONVERGENT B1 ;  /* 0x0000000000017941 */ /* 0x000fea0003800200 */
.L_x_177:
        /* <DEDUP_REMOVED lines=21> */
.L_x_180:
[----:B------:R-:W-:Y:S05]  /*0e80*/  BSYNC.RECONVERGENT B1 ;  /* 0x0000000000017941 */ /* 0x000fea0003800200 */
.L_x_179:
        /* <DEDUP_REMOVED lines=21> */
.L_x_182:
[----:B------:R-:W-:Y:S05]  /*0fe0*/  BSYNC.RECONVERGENT B1 ;  /* 0x0000000000017941 */ /* 0x000fea0003800200 */
.L_x_181:
        /* <DEDUP_REMOVED lines=21> */
.L_x_184:
[----:B------:R-:W-:Y:S05]  /*1140*/  BSYNC.RECONVERGENT B1 ;  /* 0x0000000000017941 */ /* 0x000fea0003800200 */
.L_x_183:
        /* <DEDUP_REMOVED lines=22> */
.L_x_186:
[----:B------:R-:W-:Y:S05]  /*12b0*/  BSYNC.RECONVERGENT B1 ;  /* 0x0000000000017941 */ /* 0x000fea0003800200 */
.L_x_185:
[----:B------:R-:W-:Y:S04]  /*12c0*/  BSSY.RECONVERGENT B1, `(.L_x_187) ;  /* 0x000000c000017945 */ /* 0x000fe80003800200 */
[----:B------:R-:W-:Y:S05]  /*12d0*/  @P3 BRA `(.L_x_188) ;  /* 0x0000000000283947 */ /* 0x000fea0003800000 */
[----:B------:R-:W0:Y:S01]  /*12e0*/  S2R R8, SR_CgaCtaId ;  /* 0x0000000000087919 */ /* 0x000e220000008800 */
[----:B------:R-:W-:Y:S01]  /*12f0*/  MOV R7, 0x400 ;  /* 0x0000040000077802 */ /* 0x000fe20000000f00 */
[----:B------:R-:W-:Y:S01]  /*1300*/  IMAD.MOV.U32 R9, RZ, RZ, R2 ;  /* 0x000000ffff097224 */ /* 0x000fe200078e0002 */
[----:B------:R-:W-:-:S04]  /*1310*/  SHF.R.U32.HI R5, RZ, 0x1, R6 ;  /* 0x00000001ff057819 */ /* 0x000fc80000011606 */
[----:B------:R-:W-:Y:S02]  /*1320*/  LOP3.LUT R5, R5, 0x1f0, RZ, 0xc0, !PT ;  /* 0x000001f005057812 */ /* 0x000fe400078ec0ff */
[----:B0-----:R-:W-:-:S05]  /*1330*/  LEA R8, R8, R7, 0x18 ;  /* 0x0000000708087211 */ /* 0x001fca00078ec0ff */
[----:B------:R-:W-:Y:S02]  /*1340*/  IMAD.IADD R5, R5, 0x1, R8 ;  /* 0x0000000105057824 */ /* 0x000fe400078e0208 */
[----:B------:R-:W-:-:S03]  /*1350*/  IMAD.MOV.U32 R8, RZ, RZ, R3 ;  /* 0x000000ffff087224 */ /* 0x000fc600078e0003 */
[----:B------:R0:W-:Y:S04]  /*1360*/  STS [R5+0x8], R4 ;  /* 0x0000080405007388 */ /* 0x0001e80000000800 */
[----:B------:R0:W-:Y:S02]  /*1370*/  STS.64 [R5+0x10], R8 ;  /* 0x0000100805007388 */ /* 0x0001e40000000a00 */
.L_x_188:
[----:B------:R-:W-:Y:S05]  /*1380*/  BSYNC.RECONVERGENT B1 ;  /* 0x0000000000017941 */ /* 0x000fea0003800200 */
.L_x_187:
[----:B------:R-:W-:Y:S01]  /*1390*/  BAR.SYNC.DEFER_BLOCKING 0x0 ;  /* 0x0000000000007b1d */ /* 0x000fe20000010000 */
[----:B------:R-:W-:-:S13]  /*13a0*/  ISETP.NE.AND P2, PT, R6, RZ, PT ;  /* 0x000000ff0600720c */ /* 0x000fda0003f45270 */
[----:B------:R-:W-:Y:S05]  /*13b0*/  @P2 BRA `(.L_x_189) ;  /* 0x0000004400b42947 */ /* 0x000fea0003800000 */
[----:B------:R-:W1:Y:S01]  /*13c0*/  S2R R6, SR_CgaCtaId ;  /* 0x0000000000067919 */ /* 0x000e620000008800 */
[----:B0-----:R-:W-:Y:S01]  /*13d0*/  MOV R9, 0x400 ;  /* 0x0000040000097802 */ /* 0x001fe20000000f00 */
[----:B------:R-:W-:Y:S01]  /*13e0*/  BSSY.RECONVERGENT B1, `(.L_x_190) ;  /* 0x000001a000017945 */ /* 0x000fe20003800200 */
[----:B------:R-:W-:Y:S02]  /*13f0*/  IMAD.MOV.U32 R12, RZ, RZ, R4 ;  /* 0x000000ffff0c7224 */ /* 0x000fe400078e0004 */
[----:B------:R-:W-:Y:S01]  /*1400*/  IMAD.MOV.U32 R7, RZ, RZ, R2 ;  /* 0x000000ffff077224 */ /* 0x000fe200078e0002 */
[----:B-1----:R-:W-:Y:S01]  /*1410*/  LEA R9, R6, R9, 0x18 ;  /* 0x0000000906097211 */ /* 0x002fe200078ec0ff */
[----:B------:R-:W-:-:S04]  /*1420*/  IMAD.MOV.U32 R6, RZ, RZ, R3 ;  /* 0x000000ffff067224 */ /* 0x000fc800078e0003 */
        /* <DEDUP_REMOVED lines=21> */
.L_x_191:
[----:B------:R-:W-:Y:S05]  /*1580*/  BSYNC.RECONVERGENT B1 ;  /* 0x0000000000017941 */ /* 0x000fea0003800200 */
.L_x_190:
        /* <DEDUP_REMOVED lines=18> */
.L_x_193:
[----:B------:R-:W-:Y:S05]  /*16b0*/  BSYNC.RECONVERGENT B1 ;  /* 0x0000000000017941 */ /* 0x000fea0003800200 */
.L_x_192:
        /* <DEDUP_REMOVED lines=18> */
.L_x_195:
[----:B------:R-:W-:Y:S05]  /*17e0*/  BSYNC.RECONVERGENT B1 ;  /* 0x0000000000017941 */ /* 0x000fea0003800200 */
.L_x_194:
        /* <DEDUP_REMOVED lines=18> */
.L_x_197:
[----:B------:R-:W-:Y:S05]  /*1910*/  BSYNC.RECONVERGENT B1 ;  /* 0x0000000000017941 */ /* 0x000fea0003800200 */
.L_x_196:
        /* <DEDUP_REMOVED lines=18> */
.L_x_199:
[----:B------:R-:W-:Y:S05]  /*1a40*/  BSYNC.RECONVERGENT B1 ;  /* 0x0000000000017941 */ /* 0x000fea0003800200 */
.L_x_198:
        /* <DEDUP_REMOVED lines=18> */
.L_x_201:
[----:B------:R-:W-:Y:S05]  /*1b70*/  BSYNC.RECONVERGENT B1 ;  /* 0x0000000000017941 */ /* 0x000fea0003800200 */
.L_x_200:
        /* <DEDUP_REMOVED lines=12> */
[CC--:B------:R-:W-:Y:S02]  /*1c40*/  ISETP.LT.U32.AND P1, PT, R11.reuse, R8.reuse, PT ;  /* 0x000000080b00720c */ /* 0x0c0fe40003f21070 */
[CC--:B------:R-:W-:Y:S02]  /*1c50*/  ISETP.GE.AND.EX P0, PT, R10.reuse, R9.reuse, PT, P0 ;  /* 0x000000090a00720c */ /* 0x0c0fe40003f06300 */
[----:B------:R-:W-:Y:S02]  /*1c60*/  ISETP.LT.AND.EX P1, PT, R10, R9, PT, P1 ;  /* 0x000000090a00720c */ /* 0x000fe40003f21310 */
[----:B------:R-:W-:Y:S02]  /*1c70*/  FSEL R4, R6, R5, !P0 ;  /* 0x0000000506047208 */ /* 0x000fe40004000000 */
[----:B------:R-:W-:-:S02]  /*1c80*/  SEL R3, R11, R8, P1 ;  /* 0x000000080b037207 */ /* 0x000fc40000800000 */
[----:B------:R-:W-:Y:S01]  /*1c90*/  SEL R2, R10, R9, P1 ;  /* 0x000000090a027207 */ /* 0x000fe20000800000 */
[----:B------:R-:W-:Y:S06]  /*1ca0*/  BRA `(.L_x_189) ;  /* 0x0000003c00787947 */ /* 0x000fec0003800000 */
.L_x_176:
[----:B0-----:R-:W-:Y:S01]  /*1cb0*/  LOP3.LUT R2, R6, 0x3e0, RZ, 0xc0, !PT ;  /* 0x000003e006027812 */ /* 0x001fe200078ec0ff */
[----:B------:R-:W-:Y:S01]  /*1cc0*/  BSSY.RECONVERGENT B1, `(.L_x_202) ;  /* 0x000001b000017945 */ /* 0x000fe20003800200 */
[----:B------:R-:W-:Y:S02]  /*1cd0*/  IMAD.MOV.U32 R14, RZ, RZ, R10 ;  /* 0x000000ffff0e7224 */ /* 0x000fe400078e000a */
[----:B------:R-:W-:Y:S02]  /*1ce0*/  IMAD.MOV.U32 R16, RZ, RZ, R11 ;  /* 0x000000ffff107224 */ /* 0x000fe400078e000b */
[----:B------:R-:W-:Y:S01]  /*1cf0*/  VIADD R4, R2, 0x20 ;  /* 0x0000002002047836 */ /* 0x000fe20000000000 */
[----:B------:R-:W-:-:S04]  /*1d00*/  LOP3.LUT R2, RZ, R2, RZ, 0x33, !PT ;  /* 0x00000002ff027212 */ /* 0x000fc800078e33ff */
[----:B------:R-:W-:Y:S01]  /*1d10*/  ISETP.GT.AND P0, PT, R4, R9, PT ;  /* 0x000000090400720c */ /* 0x000fe20003f04270 */
[----:B------:R-:W-:Y:S02]  /*1d20*/  IMAD.IADD R2, R9, 0x1, R2 ;  /* 0x0000000109027824 */ /* 0x000fe400078e0202 */
[----:B-----5:R-:W-:-:S03]  /*1d30*/  IMAD.MOV.U32 R4, RZ, RZ, R8 ;  /* 0x000000ffff047224 */ /* 0x020fc600078e0008 */
        /* <DEDUP_REMOVED lines=19> */
.L_x_203:
[----:B------:R-:W-:Y:S05]  /*1e70*/  BSYNC.RECONVERGENT B1 ;  /* 0x0000000000017941 */ /* 0x000fea0003800200 */
.L_x_202:
        /* <DEDUP_REMOVED lines=22> */
.L_x_205:
[----:B------:R-:W-:Y:S05]  /*1fe0*/  BSYNC.RECONVERGENT B1 ;  /* 0x0000000000017941 */ /* 0x000fea0003800200 */
.L_x_204:
        /* <DEDUP_REMOVED lines=22> */
.L_x_207:
[----:B------:R-:W-:Y:S05]  /*2150*/  BSYNC.RECONVERGENT B1 ;  /* 0x0000000000017941 */ /* 0x000fea0003800200 */
.L_x_206:
        /* <DEDUP_REMOVED lines=22> */
.L_x_209:
[----:B------:R-:W-:Y:S05]  /*22c0*/  BSYNC.RECONVERGENT B1 ;  /* 0x0000000000017941 */ /* 0x000fea0003800200 */
.L_x_208:
        /* <DEDUP_REMOVED lines=23> */
.L_x_211:
[----:B------:R-:W-:Y:S05]  /*2440*/  BSYNC.RECONVERGENT B1 ;  /* 0x0000000000017941 */ /* 0x000fea0003800200 */
.L_x_210:
[----:B------:R-:W-:Y:S04]  /*2450*/  BSSY.RECONVERGENT B1, `(.L_x_212) ;  /* 0x000000c000017945 */ /* 0x000fe80003800200 */
[----:B------:R-:W-:Y:S05]  /*2460*/  @P3 BRA `(.L_x_213) ;  /* 0x0000000000283947 */ /* 0x000fea0003800000 */
[----:B------:R-:W0:Y:S01]  /*2470*/  S2R R8, SR_CgaCtaId ;  /* 0x0000000000087919 */ /* 0x000e220000008800 */
[----:B------:R-:W-:Y:S01]  /*2480*/  MOV R7, 0x400 ;  /* 0x0000040000077802 */ /* 0x000fe20000000f00 */
[----:B------:R-:W-:Y:S01]  /*2490*/  IMAD.MOV.U32 R10, RZ, RZ, R3 ;  /* 0x000000ffff0a7224 */ /* 0x000fe200078e0003 */
[----:B------:R-:W-:Y:S01]  /*24a0*/  SHF.R.U32.HI R5, RZ, 0x1, R6 ;  /* 0x00000001ff057819 */ /* 0x000fe20000011606 */
[----:B------:R-:W-:-:S03]  /*24b0*/  IMAD.MOV.U32 R11, RZ, RZ, R2 ;  /* 0x000000ffff0b7224 */ /* 0x000fc600078e0002 */
[----:B------:R-:W-:Y:S02]  /*24c0*/  LOP3.LUT R5, R5, 0x1f0, RZ, 0xc0, !PT ;  /* 0x000001f005057812 */ /* 0x000fe400078ec0ff */
[----:B0-----:R-:W-:-:S05]  /*24d0*/  LEA R8, R8, R7, 0x18 ;  /* 0x0000000708087211 */ /* 0x001fca00078ec0ff */
[----:B------:R-:W-:-:S05]  /*24e0*/  IMAD.IADD R5, R5, 0x1, R8 ;  /* 0x0000000105057824 */ /* 0x000fca00078e0208 */
[----:B------:R0:W-:Y:S04]  /*24f0*/  STS.64 [R5+0x10], R10 ;  /* 0x0000100a05007388 */ /* 0x0001e80000000a00 */
[----:B------:R0:W-:Y:S02]  /*2500*/  STS [R5+0x8], R4 ;  /* 0x0000080405007388 */ /* 0x0001e40000000800 */
.L_x_213:
[----:B------:R-:W-:Y:S05]  /*2510*/  BSYNC.RECONVERGENT B1 ;  /* 0x0000000000017941 */ /* 0x000fea0003800200 */
.L_x_212:
[----:B------:R-:W-:Y:S01]  /*2520*/  BAR.SYNC.DEFER_BLOCKING 0x0 ;  /* 0x0000000000007b1d */ /* 0x000fe20000010000 */
[----:B------:R-:W-:-:S13]  /*2530*/  ISETP.NE.AND P2, PT, R6, RZ, PT ;  /* 0x000000ff0600720c */ /* 0x000fda0003f45270 */
[----:B------:R-:W-:Y:S05]  /*2540*/  @P2 BRA `(.L_x_189) ;  /* 0x0000003400502947 */ /* 0x000fea0003800000 */
[C---:B------:R-:W-:Y:S01]  /*2550*/  ISETP.GE.AND P0, PT, R9.reuse, 0x21, PT ;  /* 0x000000210900780c */ /* 0x040fe20003f06270 */
[----:B0-----:R-:W-:Y:S01]  /*2560*/  IMAD.MOV.U32 R5, RZ, RZ, R4 ;  /* 0x000000ffff057224 */ /* 0x001fe200078e0004 */
[C---:B------:R-:W-:Y:S01]  /*2570*/  ISETP.GE.AND P5, PT, R9.reuse, 0x41, PT ;  /* 0x000000410900780c */ /* 0x040fe20003fa6270 */
[----:B------:R-:W-:Y:S01]  /*2580*/  IMAD.MOV.U32 R11, RZ, RZ, R3 ;  /* 0x000000ffff0b7224 */ /* 0x000fe200078e0003 */
[C---:B------:R-:W-:Y:S01]  /*2590*/  ISETP.GE.AND P4, PT, R9.reuse, 0x61, PT ;  /* 0x000000610900780c */ /* 0x040fe20003f86270 */
[----:B------:R-:W-:Y:S01]  /*25a0*/  IMAD.MOV.U32 R8, RZ, RZ, R2 ;  /* 0x000000ffff087224 */ /* 0x000fe200078e0002 */
[----:B------:R-:W-:-:S07]  /*25b0*/  ISETP.GE.AND P3, PT, R9, 0x81, PT ;  /* 0x000000810900780c */ /* 0x000fce0003f66270 */
[----:B------:R-:W-:Y:S06]  /*25c0*/  @!P0 BRA `(.L_x_214) ;  /* 0x00000000005c8947 */ /* 0x000fec0003800000 */
        /* <DEDUP_REMOVED lines=22> */
.L_x_215:
[----:B------:R-:W-:Y:S05]  /*2730*/  BSYNC.RECONVERGENT B1 ;  /* 0x0000000000017941 */ /* 0x000fea0003800200 */
.L_x_214:
[----:B------:R-:W-:Y:S02]  /*2740*/  IMAD.MOV.U32 R2, RZ, RZ, R5 ;  /* 0x000000ffff027224 */ /* 0x000fe400078e0005 */
[----:B------:R-:W-:Y:S02]  /*2750*/  IMAD.MOV.U32 R7, RZ, RZ, R11 ;  /* 0x000000ffff077224 */ /* 0x000fe400078e000b */
[----:B------:R-:W-:Y:S01]  /*2760*/  IMAD.MOV.U32 R6, RZ, RZ, R8 ;  /* 0x000000ffff067224 */ /* 0x000fe200078e0008 */
        /* <DEDUP_REMOVED lines=23> */
.L_x_217:
[----:B------:R-:W-:Y:S05]  /*28e0*/  BSYNC.RECONVERGENT B1 ;  /* 0x0000000000017941 */ /* 0x000fea0003800200 */
.L_x_216:
[C---:B------:R-:W-:Y:S01]  /*28f0*/  ISETP.GE.AND P1, PT, R9.reuse, 0xa1, PT ;  /* 0x000000a10900780c */ /* 0x040fe20003f26270 */
[----:B------:R-:W-:Y:S01]  /*2900*/  IMAD.MOV.U32 R3, RZ, RZ, R2 ;  /* 0x000000ffff037224 */ /* 0x000fe200078e0002 */
[C---:B------:R-:W-:Y:S01]  /*2910*/  ISETP.GE.AND P5, PT, R9.reuse, 0xc1, PT ;  /* 0x000000c10900780c */ /* 0x040fe20003fa6270 */
[----:B------:R-:W-:Y:S01]  /*2920*/  IMAD.MOV.U32 R8, RZ, RZ, R6 ;  /* 0x000000ffff087224 */ /* 0x000fe200078e0006 */
[----:B------:R-:W-:Y:S01]  /*2930*/  ISETP.GE.AND P6, PT, R9, 0xe1, PT ;  /* 0x000000e10900780c */ /* 0x000fe20003fc6270 */
[----:B------:R-:W-:Y:S01]  /*2940*/  IMAD.MOV.U32 R9, RZ, RZ, R7 ;  /* 0x000000ffff097224 */ /* 0x000fe200078e0007 */
[----:B------:R-:W-:Y:S11]  /*2950*/  @!P4 BRA `(.L_x_218) ;  /* 0x00000000005cc947 */ /* 0x000ff60003800000 */
        /* <DEDUP_REMOVED lines=13> */
[----:B0-----:R-:W-:Y:S01]  /*2a30*/  @P4 ISETP.GE.U32.AND P0, PT, R7, R10, PT ;  /* 0x0000000a0700420c */ /* 0x001fe20003f06070 */
[----:B------:R-:W-:Y:S02]  /*2a40*/  IMAD.MOV.U32 R9, RZ, RZ, R10 ;  /* 0x000000ffff097224 */ /* 0x000fe400078e000a */
[----:B------:R-:W-:Y:S01]  /*2a50*/  IMAD.MOV.U32 R8, RZ, RZ, R11 ;  /* 0x000000ffff087224 */ /* 0x000fe200078e000b */
[----:B------:R-:W-:-:S04]  /*2a60*/  @P4 ISETP.GE.AND.EX P0, PT, R6, R11, PT, P0 ;  /* 0x0000000b0600420c */ /* 0x000fc80003f06300 */
[----:B------:R-:W-:Y:S02]  /*2a70*/  @P4 FSEL R3, R2, R5, !P0 ;  /* 0x0000000502034208 */ /* 0x000fe40004000000 */
[----:B------:R-:W-:-:S04]  /*2a80*/  @P4 ISETP.LT.U32.AND P0, PT, R7, R10, PT ;  /* 0x0000000a0700420c */ /* 0x000fc80003f01070 */
[----:B------:R-:W-:-:S04]  /*2a90*/  @P4 ISETP.LT.AND.EX P0, PT, R6, R11, PT, P0 ;  /* 0x0000000b0600420c */ /* 0x000fc80003f01300 */
[----:B------:R-:W-:Y:S02]  /*2aa0*/  @P4 SEL R9, R7, R10, P0 ;  /* 0x0000000a07094207 */ /* 0x000fe40000000000 */
[----:B------:R-:W-:-:S07]  /*2ab0*/  @P4 SEL R8, R6, R11, P0 ;  /* 0x0000000b06084207 */ /* 0x000fce0000000000 */
.L_x_219:
[----:B------:R-:W-:Y:S05]  /*2ac0*/  BSYNC.RECONVERGENT B1 ;  /* 0x0000000000017941 */ /* 0x000fea0003800200 */
.L_x_218:
        /* <DEDUP_REMOVED lines=26> */
.L_x_221:
[----:B------:R-:W-:Y:S05]  /*2c70*/  BSYNC.RECONVERGENT B1 ;  /* 0x0000000000017941 */ /* 0x000fea0003800200 */
.L_x_220:
        /* <DEDUP_REMOVED lines=8> */
[----:B0-----:R-:W-:Y:S01]  /*2d00*/  LEA R8, R4, R3, 0x18 ;  /* 0x0000000304087211 */ /* 0x001fe200078ec0ff */
[----:B------:R-:W-:Y:S02]  /*2d10*/  IMAD.MOV.U32 R3, RZ, RZ, R2 ;  /* 0x000000ffff037224 */ /* 0x000fe400078e0002 */
[----:B------:R-:W-:Y:S02]  /*2d20*/  IMAD.MOV.U32 R4, RZ, RZ, R6 ;  /* 0x000000ffff047224 */ /* 0x000fe400078e0006 */
        /* <DEDUP_REMOVED lines=15> */
.L_x_223:
[----:B------:R-:W-:Y:S05]  /*2e20*/  BSYNC.RECONVERGENT B1 ;  /* 0x0000000000017941 */ /* 0x000fea0003800200 */
.L_x_222:
        /* <DEDUP_REMOVED lines=26> */
.L_x_225:
[----:B------:R-:W-:Y:S05]  /*2fd0*/  BSYNC.RECONVERGENT B1 ;  /* 0x0000000000017941 */ /* 0x000fea0003800200 */
.L_x_224:
[----:B------:R-:W-:Y:S02]  /*2fe0*/  IMAD.MOV.U32 R4, RZ, RZ, R5 ;  /* 0x000000ffff047224 */ /* 0x000fe400078e0005 */
[----:B------:R-:W-:Y:S02]  /*2ff0*/  IMAD.MOV.U32 R3, RZ, RZ, R7 ;  /* 0x000000ffff037224 */ /* 0x000fe400078e0007 */
[----:B------:R-:W-:Y:S01]  /*3000*/  IMAD.MOV.U32 R2, RZ, RZ, R8 ;  /* 0x000000ffff027224 */ /* 0x000fe200078e0008 */
[----:B------:R-:W-:Y:S06]  /*3010*/  @!P6 BRA `(.L_x_189) ;  /* 0x00000028009ce947 */ /* 0x000fec0003800000 */
[----:B------:R-:W0:Y:S01]  /*3020*/  S2R R3, SR_CgaCtaId ;  /* 0x0000000000037919 */ /* 0x000e220000008800 */
[----:B------:R-:W-:Y:S01]  /*3030*/  MOV R2, 0x400 ;  /* 0x0000040000027802 */ /* 0x000fe20000000f00 */
[----:B------:R-:W-:-:S03]  /*3040*/  IMAD.MOV.U32 R4, RZ, RZ, R5 ;  /* 0x000000ffff047224 */ /* 0x000fc600078e0005 */
        /* <DEDUP_REMOVED lines=20> */
.L_x_157:
[----:B------:R-:W0:Y:S01]  /*3190*/  S2R R5, SR_TID.X ;  /* 0x0000000000057919 */ /* 0x000e220000002100 */
[----:B------:R-:W1:Y:S02]  /*31a0*/  LDCU.128 UR12, c[0x0][0x380] ;  /* 0x00007000ff0c77ac */ /* 0x000e640008000c00 */
[----:B-1----:R-:W-:Y:S02]  /*31b0*/  IMAD.U32 R10, RZ, RZ, UR12 ;  /* 0x0000000cff0a7e24 */ /* 0x002fe4000f8e00ff */
[----:B------:R-:W-:Y:S01]  /*31c0*/  IMAD.U32 R11, RZ, RZ, UR13 ;  /* 0x0000000dff0b7e24 */ /* 0x000fe2000f8e00ff */
[----:B0-----:R-:W-:-:S05]  /*31d0*/  IADD3 R2, P0, PT, R7, R5, RZ ;  /* 0x0000000507027210 */ /* 0x001fca0007f1e0ff */
[----:B------:R-:W-:Y:S01]  /*31e0*/  IMAD.X R3, RZ, RZ, RZ, P0 ;  /* 0x000000ffff037224 */ /* 0x000fe200000e06ff */
[----:B------:R-:W-:-:S04]  /*31f0*/  LEA R8, P0, R2, R10, 0x2 ;  /* 0x0000000a02087211 */ /* 0x000fc800078010ff */
[----:B------:R-:W-:-:S05]  /*3200*/  LEA.HI.X R9, R2, R11, R3, 0x2, P0 ;  /* 0x0000000b02097211 */ /* 0x000fca00000f1403 */
[----:B------:R-:W2:Y:S04]  /*3210*/  LDG.E R3, desc[UR10][R8.64] ;  /* 0x0000000a08037981 */ /* 0x000ea8000c1e1900 */
[----:B------:R-:W2:Y:S04]  /*3220*/  LDG.E R4, desc[UR10][R8.64+0x400] ;  /* 0x0004000a08047981 */ /* 0x000ea8000c1e1900 */
[----:B------:R-:W3:Y:S04]  /*3230*/  LDG.E R6, desc[UR10][R8.64+0x800] ;  /* 0x0008000a08067981 */ /* 0x000ee8000c1e1900 */
[----:B------:R-:W4:Y:S04]  /*3240*/  LDG.E R16, desc[UR10][R8.64+0xc00] ;  /* 0x000c000a08107981 */ /* 0x000f28000c1e1900 */
[----:B------:R0:W5:Y:S01]  /*3250*/  LDG.E R2, desc[UR10][R8.64+0x1000] ;  /* 0x0010000a08027981 */ /* 0x000162000c1e1900 */
[----:B------:R-:W-:Y:S01]  /*3260*/  IMAD.U32 R13, RZ, RZ, UR14 ;  /* 0x0000000eff0d7e24 */ /* 0x000fe2000f8e00ff */
[----:B------:R-:W-:Y:S01]  /*3270*/  UMOV UR4, URZ ;  /* 0x000000ff00047c82 */ /* 0x000fe20008000000 */
[----:B------:R-:W-:Y:S01]  /*3280*/  IMAD.U32 R14, RZ, RZ, UR15 ;  /* 0x0000000fff0e7e24 */ /* 0x000fe2000f8e00ff */
[----:B------:R-:W-:Y:S01]  /*3290*/  BSSY.RECONVERGENT B1, `(.L_x_226) ;  /* 0x0000013000017945 */ /* 0x000fe20003800200 */
[----:B------:R-:W-:-:S02]  /*32a0*/  ISETP.LE.U32.AND P0, PT, R15, UR6, PT ;  /* 0x000000060f007c0c */ /* 0x000fc4000bf03070 */
[----:B------:R-:W-:Y:S02]  /*32b0*/  IADD3 R17, P4, PT, R7, R13, RZ ;  /* 0x0000000d07117210 */ /* 0x000fe40007f9e0ff */
[----:B--2---:R-:W-:-:S04]  /*32c0*/  FSETP.GEU.AND P1, PT, R4, R3, PT ;  /* 0x000000030400720b */ /* 0x004fc80003f2e000 */
[----:B------:R-:W-:Y:S01]  /*32d0*/  FSEL R3, R4, R3, !P1 ;  /* 0x0000000304037208 */ /* 0x000fe20004800000 */
[----:B------:R-:W-:-:S03]  /*32e0*/  VIADD R4, R5, 0x200 ;  /* 0x0000020005047836 */ /* 0x000fc60000000000 */
[----:B---3--:R-:W-:-:S04]  /*32f0*/  FSETP.GEU.AND P2, PT, R6, R3, PT ;  /* 0x000000030600720b */ /* 0x008fc80003f4e000 */
[----:B------:R-:W-:Y:S01]  /*3300*/  FSEL R3, R6, R3, !P2 ;  /* 0x0000000306037208 */ /* 0x000fe20005000000 */
[----:B------:R-:W-:-:S03]  /*3310*/  VIADD R6, R5, 0x100 ;  /* 0x0000010005067836 */ /* 0x000fc60000000000 */
[----:B----4-:R-:W-:Y:S01]  /*3320*/  FSETP.GEU.AND P3, PT, R3, R16, PT ;  /* 0x000000100300720b */ /* 0x010fe20003f6e000 */
[----:B------:R-:W-:-:S04]  /*3330*/  IMAD.MOV.U32 R7, RZ, RZ, R3 ;  /* 0x000000ffff077224 */ /* 0x000fc800078e0003 */
[----:B------:R-:W-:-:S05]  /*3340*/  @P2 SEL R4, R6, R5, !P1 ;  /* 0x0000000506042207 */ /* 0x000fca0004800000 */
[----:B------:R-:W-:-:S03]  /*3350*/  IMAD.MOV.U32 R6, RZ, RZ, R4 ;  /* 0x000000ffff067224 */ /* 0x000fc600078e0004 */
[----:B0-----:R-:W-:Y:S05]  /*3360*/  @!P3 BRA `(.L_x_227) ;  /* 0x000000000014b947 */ /* 0x001fea0003800000 */
[----:B------:R-:W-:Y:S01]  /*3370*/  FSETP.GEU.AND P1, PT, R16, R3, PT ;  /* 0x000000031000720b */ /* 0x000fe20003f2e000 */
[----:B------:R-:W-:Y:S02]  /*3380*/  IMAD.MOV.U32 R7, RZ, RZ, R16 ;  /* 0x000000ffff077224 */ /* 0x000fe400078e0010 */
[----:B------:R-:W-:-:S10]  /*3390*/  VIADD R6, R5, 0x300 ;  /* 0x0000030005067836 */ /* 0x000fd40000000000 */
[----:B------:R-:W-:Y:S02]  /*33a0*/  @P1 IMAD.MOV.U32 R7, RZ, RZ, R3 ;  /* 0x000000ffff071224 */ /* 0x000fe400078e0003 */
[----:B------:R-:W-:-:S07]  /*33b0*/  @P1 IMAD.MOV.U32 R6, RZ, RZ, R4 ;  /* 0x000000ffff061224 */ /* 0x000fce00078e0004 */
.L_x_227:
[----:B------:R-:W-:Y:S05]  /*33c0*/  BSYNC.RECONVERGENT B1 ;  /* 0x0000000000017941 */ /* 0x000fea0003800200 */
.L_x_226:
[----:B-----5:R-:W-:Y:S01]  /*33d0*/  FSETP.GEU.AND P1, PT, R7, R2, PT ;  /* 0x000000020700720b */ /* 0x020fe20003f2e000 */
[----:B------:R-:W-:Y:S01]  /*33e0*/  IMAD.X R4, RZ, RZ, R14, P4 ;  /* 0x000000ffff047224 */ /* 0x000fe200020e060e */
[----:B------:R-:W-:Y:S01]  /*33f0*/  LOP3.LUT R3, R5, 0x400, RZ, 0xfc, !PT ;  /* 0x0000040005037812 */ /* 0x000fe200078efcff */
[----:B------:R-:W-:Y:S01]  /*3400*/  BSSY.RECONVERGENT B1, `(.L_x_228) ;  /* 0x0000014000017945 */ /* 0x000fe20003800200 */
[-C--:B------:R-:W-:Y:S01]  /*3410*/  IADD3 R19, P3, PT, R6, R17.reuse, RZ ;  /* 0x0000001106137210 */ /* 0x080fe20007f7e0ff */
[----:B------:R-:W-:Y:S01]  /*3420*/  IMAD.MOV.U32 R9, RZ, RZ, R7 ;  /* 0x000000ffff097224 */ /* 0x000fe200078e0007 */
[----:B------:R-:W-:Y:S02]  /*3430*/  IADD3 R16, P2, PT, R3, R17, RZ ;  /* 0x0000001103107210 */ /* 0x000fe40007f5e0ff */
[----:B------:R-:W-:Y:S01]  /*3440*/  IADD3.X R18, PT, PT, R4, UR4, RZ, P3, !PT ;  /* 0x0000000404127c10 */ /* 0x000fe20009ffe4ff */
[----:B------:R-:W-:Y:S01]  /*3450*/  IMAD.MOV.U32 R8, RZ, RZ, R19 ;  /* 0x000000ffff087224 */ /* 0x000fe200078e0013 */
[----:B------:R-:W-:Y:S01]  /*3460*/  ISETP.GE.U32.AND.EX P0, PT, RZ, R12, PT, P0 ;  /* 0x0000000cff00720c */ /* 0x000fe20003f06100 */
[----:B------:R-:W-:-:S02]  /*3470*/  IMAD.X R17, RZ, RZ, R4, P2 ;  /* 0x000000ffff117224 */ /* 0x000fc400010e0604 */
[----:B------:R-:W-:Y:S01]  /*3480*/  IMAD.MOV.U32 R4, RZ, RZ, R18 ;  /* 0x000000ffff047224 */ /* 0x000fe200078e0012 */
[----:B------:R-:W-:Y:S09]  /*3490*/  @!P1 BRA `(.L_x_229) ;  /* 0x0000000000289947 */ /* 0x000ff20003800000 */
[----:B------:R-:W-:Y:S01]  /*34a0*/  FSETP.GEU.AND P2, PT, R2, R7, PT ;  /* 0x000000070200720b */ /* 0x000fe20003f4e000 */
[----:B------:R-:W-:Y:S02]  /*34b0*/  IMAD.U32 R4, RZ, RZ, UR4 ;  /* 0x00000004ff047e24 */ /* 0x000fe4000f8e00ff */
[----:B------:R-:W-:Y:S02]  /*34c0*/  IMAD.MOV.U32 R9, RZ, RZ, R2 ;  /* 0x000000ffff097224 */ /* 0x000fe400078e0002 */
[----:B------:R-:W-:-:S08]  /*34d0*/  IMAD.MOV.U32 R8, RZ, RZ, R16 ;  /* 0x000000ffff087224 */ /* 0x000fd000078e0010 */
[----:B------:R-:W-:-:S04]  /*34e0*/  @P2 ISETP.GE.U32.AND P1, PT, R6, R3, PT ;  /* 0x000000030600220c */ /* 0x000fc80003f26070 */
[----:B------:R-:W-:Y:S01]  /*34f0*/  @P2 ISETP.GE.AND.EX P1, PT, R4, RZ, PT, P1 ;  /* 0x000000ff0400220c */ /* 0x000fe20003f26310 */
[----:B------:R-:W-:-:S03]  /*3500*/  IMAD.MOV.U32 R4, RZ, RZ, R17 ;  /* 0x000000ffff047224 */ /* 0x000fc600078e0011 */
[----:B------:R-:W-:Y:S02]  /*3510*/  @P2 FSEL R9, R7, R2, !P1 ;  /* 0x0000000207092208 */ /* 0x000fe40004800000 */
[----:B------:R-:W-:Y:S02]  /*3520*/  @P2 SEL R8, R19, R16, !P1 ;  /* 0x0000001013082207 */ /* 0x000fe40004800000 */
[----:B------:R-:W-:-:S07]  /*3530*/  @P2 SEL R4, R18, R17, !P1 ;  /* 0x0000001112042207 */ /* 0x000fce0004800000 */
.L_x_229:
[----:B------:R-:W-:Y:S05]  /*3540*/  BSYNC.RECONVERGENT B1 ;  /* 0x0000000000017941 */ /* 0x000fea0003800200 */
.L_x_228:
[----:B------:R-:W-:Y:S05]  /*3550*/  @P0 BRA `(.L_x_230) ;  /* 0x0000001400200947 */ /* 0x000fea0003800000 */
[----:B------:R-:W0:Y:S01]  /*3560*/  LDCU.64 UR8, c[0x0][0x3e8] ;  /* 0x00007d00ff0877ac */ /* 0x000e220008000a00 */
[----:B------:R-:W-:Y:S01]  /*3570*/  ISETP.NE.AND P0, PT, R5, RZ, PT ;  /* 0x000000ff0500720c */ /* 0x000fe20003f05270 */
[----:B------:R-:W-:Y:S01]  /*3580*/  BSSY.RECONVERGENT B1, `(.L_x_231) ;  /* 0x0000012000017945 */ /* 0x000fe20003800200 */
[----:B------:R-:W-:Y:S01]  /*3590*/  UMOV UR4, 0x8 ;  /* 0x0000000800047882 */ /* 0x000fe20000000000 */
[----:B------:R-:W-:Y:S02]  /*35a0*/  UMOV UR5, 0x0 ;  /* 0x0000000000057882 */ /* 0x000fe40000000000 */
[----:B0-----:R-:W-:-:S04]  /*35b0*/  UIMAD.WIDE.U32 UR4, UR8, 0x1, UR4 ;  /* 0x00000001080478a5 */ /* 0x001fc8000f8e0004 */
[----:B------:R-:W-:Y:S02]  /*35c0*/  UIADD3 UR7, UPT, UPT, UR5, UR9, URZ ;  /* 0x0000000905077290 */ /* 0x000fe4000fffe0ff */
[----:B------:R-:W-:Y:S02]  /*35d0*/  IMAD.U32 R7, RZ, RZ, UR5 ;  /* 0x00000005ff077e24 */ /* 0x000fe4000f8e00ff */
[----:B------:R-:W-:Y:S02]  /*35e0*/  IMAD.U32 R6, RZ, RZ, UR4 ;  /* 0x00000004ff067e24 */ /* 0x000fe4000f8e00ff */
[----:B------:R-:W-:Y:S01]  /*35f0*/  IMAD.U32 R7, RZ, RZ, UR7 ;  /* 0x00000007ff077e24 */ /* 0x000fe2000f8e00ff */
[----:B------:R-:W-:Y:S06]  /*3600*/  @P0 BRA `(.L_x_232) ;  /* 0x0000000000240947 */ /* 0x000fec0003800000 */
[----:B------:R-:W-:Y:S02]  /*3610*/  IMAD.MOV.U32 R16, RZ, RZ, 0x500 ;  /* 0x00000500ff107424 */ /* 0x000fe400078e00ff */
[----:B------:R-:W-:-:S05]  /*3620*/  IMAD.MOV.U32 R17, RZ, RZ, 0x0 ;  /* 0x00000000ff117424 */ /* 0x000fca00078e00ff */
[----:B------:R-:W2:Y:S01]  /*3630*/  ATOMG.E.ADD.64.STRONG.GPU PT, R2, desc[UR10][R6.64], R16 ;  /* 0x80000010060279a8 */ /* 0x000ea200081ef50a */
[----:B------:R-:W0:Y:S01]  /*3640*/  S2UR UR5, SR_CgaCtaId ;  /* 0x00000000000579c3 */ /* 0x000e220000008800 */
[----:B------:R-:W-:Y:S02]  /*3650*/  UMOV UR4, 0x400 ;  /* 0x0000040000047882 */ /* 0x000fe40000000000 */
[----:B0-----:R-:W-:Y:S01]  /*3660*/  ULEA UR4, UR5, UR4, 0x18 ;  /* 0x0000000405047291 */ /* 0x001fe2000f8ec0ff */
[----:B--2---:R-:W-:-:S05]  /*3670*/  IADD3 R2, P0, PT, R2, UR6, RZ ;  /* 0x0000000602027c10 */ /* 0x004fca000ff1e0ff */
[----:B------:R-:W-:-:S05]  /*3680*/  IMAD.X R3, RZ, RZ, R3, P0 ;  /* 0x000000ffff037224 */ /* 0x000fca00000e0603 */
[----:B------:R0:W-:Y:S03]  /*3690*/  STS.64 [UR4+0x98], R2 ;  /* 0x00009802ff007988 */ /* 0x0001e60008000a04 */
.L_x_232:
[----:B------:R-:W-:Y:S05]  /*36a0*/  BSYNC.RECONVERGENT B1 ;  /* 0x0000000000017941 */ /* 0x000fea0003800200 */
.L_x_231:
[----:B------:R-:W1:Y:S08]  /*36b0*/  S2UR UR5, SR_CgaCtaId ;  /* 0x00000000000579c3 */ /* 0x000e700000008800 */
[----:B------:R-:W-:Y:S06]  /*36c0*/  BAR.SYNC.DEFER_BLOCKING 0x0 ;  /* 0x0000000000007b1d */ /* 0x000fec0000010000 */
[----:B------:R-:W-:-:S02]  /*36d0*/  UMOV UR4, 0x400 ;  /* 0x0000040000047882 */ /* 0x000fc40000000000 */
[----:B-1----:R-:W-:-:S06]  /*36e0*/  ULEA UR4, UR5, UR4, 0x18 ;  /* 0x0000000405047291 */ /* 0x002fcc000f8ec0ff */
[----:B------:R-:W-:-:S05]  /*36f0*/  IMAD.U32 R16, RZ, RZ, UR4 ;  /* 0x00000004ff107e24 */ /* 0x000fca000f8e00ff */
[----:B0-----:R-:W0:Y:S02]  /*3700*/  LDS.64 R2, [R16+0x98] ;  /* 0x0000980010027984 */ /* 0x001e240000000a00 */
[----:B0-----:R-:W-:-:S04]  /*3710*/  IADD3 R18, P1, PT, R2, 0x500, RZ ;  /* 0x0000050002127810 */ /* 0x001fc80007f3e0ff */
[----:B------:R-:W-:Y:S01]  /*3720*/  ISETP.GT.U32.AND P0, PT, R18, R15, PT ;  /* 0x0000000f1200720c */ /* 0x000fe20003f04070 */
[----:B------:R-:W-:-:S05]  /*3730*/  IMAD.X R17, RZ, RZ, R3, P1 ;  /* 0x000000ffff117224 */ /* 0x000fca00008e0603 */
[----:B------:R-:W-:-:S13]  /*3740*/  ISETP.GT.AND.EX P0, PT, R17, R12, PT, P0 ;  /* 0x0000000c1100720c */ /* 0x000fda0003f04300 */
[----:B------:R-:W-:Y:S05]  /*3750*/  @P0 BRA `(.L_x_233) ;  /* 0x0000000800340947 */ /* 0x000fea0003800000 */
[----:B------:R-:W-:Y:S01]  /*3760*/  BSSY.RECONVERGENT B1, `(.L_x_233) ;  /* 0x000008c000017945 */ /* 0x000fe20003800200 */
[----:B------:R-:W0:Y:S01]  /*3770*/  LDCU.64 UR8, c[0x0][0x398] ;  /* 0x00007300ff0877ac */ /* 0x000e220008000a00 */
[----:B------:R-:W1:Y:S02]  /*3780*/  LDCU.128 UR12, c[0x0][0x380] ;  /* 0x00007000ff0c77ac */ /* 0x000e640008000c00 */
.L_x_246:
[----:B------:R-:W-:Y:S01]  /*3790*/  IADD3 R22, P0, PT, R5, R2, RZ ;  /* 0x0000000205167210 */ /* 0x000fe20007f1e0ff */
[----:B-1----:R-:W-:Y:S02]  /*37a0*/  IMAD.U32 R10, RZ, RZ, UR12 ;  /* 0x0000000cff0a7e24 */ /* 0x002fe4000f8e00ff */
[----:B------:R-:W-:Y:S02]  /*37b0*/  IMAD.U32 R11, RZ, RZ, UR13 ;  /* 0x0000000dff0b7e24 */ /* 0x000fe4000f8e00ff */
[----:B------:R-:W-:Y:S01]  /*37c0*/  IMAD.X R15, RZ, RZ, R3, P0 ;  /* 0x000000ffff0f7224 */ /* 0x000fe200000e0603 */
[----:B------:R-:W-:-:S04]  /*37d0*/  LEA R18, P0, R22, R10, 0x2 ;  /* 0x0000000a16127211 */ /* 0x000fc800078010ff */
[----:B------:R-:W-:-:S05]  /*37e0*/  LEA.HI.X R19, R22, R11, R15, 0x2, P0 ;  /* 0x0000000b16137211 */ /* 0x000fca00000f140f */
[----:B------:R-:W2:Y:S04]  /*37f0*/  LDG.E R24, desc[UR10][R18.64] ;  /* 0x0000000a12187981 */ /* 0x000ea8000c1e1900 */
[----:B------:R1:W5:Y:S04]  /*3800*/  LDG.E R20, desc[UR10][R18.64+0x400] ;  /* 0x0004000a12147981 */ /* 0x000368000c1e1900 */
[----:B------:R1:W5:Y:S04]  /*3810*/  LDG.E R17, desc[UR10][R18.64+0x800] ;  /* 0x0008000a12117981 */ /* 0x000368000c1e1900 */
[----:B------:R1:W5:Y:S04]  /*3820*/  LDG.E R2, desc[UR10][R18.64+0xc00] ;  /* 0x000c000a12027981 */ /* 0x000368000c1e1900 */
[----:B------:R1:W5:Y:S01]  /*3830*/  LDG.E R12, desc[UR10][R18.64+0x1000] ;  /* 0x0010000a120c7981 */ /* 0x000362000c1e1900 */
[----:B------:R-:W-:Y:S01]  /*3840*/  IMAD.U32 R13, RZ, RZ, UR14 ;  /* 0x0000000eff0d7e24 */ /* 0x000fe2000f8e00ff */
[----:B------:R-:W-:Y:S01]  /*3850*/  BSSY.RECONVERGENT B2, `(.L_x_234) ;  /* 0x0000014000027945 */ /* 0x000fe20003800200 */
[----:B------:R-:W-:-:S02]  /*3860*/  IMAD.U32 R14, RZ, RZ, UR15 ;  /* 0x0000000fff0e7e24 */ /* 0x000fc4000f8e00ff */
[----:B------:R-:W-:Y:S01]  /*3870*/  IMAD.MOV.U32 R21, RZ, RZ, R9 ;  /* 0x000000ffff157224 */ /* 0x000fe200078e0009 */
[----:B------:R-:W-:Y:S01]  /*3880*/  IADD3 R3, P1, PT, R22, R13, RZ ;  /* 0x0000000d16037210 */ /* 0x000fe20007f3e0ff */
[----:B------:R-:W-:Y:S02]  /*3890*/  IMAD.MOV.U32 R22, RZ, RZ, R8 ;  /* 0x000000ffff167224 */ /* 0x000fe400078e0008 */
[----:B------:R-:W-:Y:S02]  /*38a0*/  IMAD.MOV.U32 R23, RZ, RZ, R4 ;  /* 0x000000ffff177224 */ /* 0x000fe400078e0004 */
[----:B------:R-:W-:Y:S01]  /*38b0*/  IMAD.X R15, R15, 0x1, R14, P1 ;  /* 0x000000010f0f7824 */ /* 0x000fe200008e060e */
[----:B--2---:R-:W-:-:S13]  /*38c0*/  FSETP.GEU.AND P0, PT, R9, R24, PT ;  /* 0x000000180900720b */ /* 0x004fda0003f0e000 */
[----:B-1----:R-:W-:Y:S05]  /*38d0*/  @!P0 BRA `(.L_x_235) ;  /* 0x00000000002c8947 */ /* 0x002fea0003800000 */
        /* <DEDUP_REMOVED lines=11> */
.L_x_235:
[----:B0-----:R-:W-:Y:S05]  /*3990*/  BSYNC.RECONVERGENT B2 ;  /* 0x0000000000027941 */ /* 0x001fea0003800200 */
.L_x_234:
[----:B-----5:R-:W-:Y:S01]  /*39a0*/  FSETP.GEU.AND P0, PT, R21, R20, PT ;  /* 0x000000141500720b */ /* 0x020fe20003f0e000 */
[----:B------:R-:W-:Y:S01]  /*39b0*/  BSSY.RECONVERGENT B2, `(.L_x_236) ;  /* 0x0000012000027945 */ /* 0x000fe20003800200 */
[----:B------:R-:W-:Y:S01]  /*39c0*/  IADD3 R9, P1, PT, R3, 0x100, RZ ;  /* 0x0000010003097810 */ /* 0x000fe20007f3e0ff */
[----:B------:R-:W-:Y:S02]  /*39d0*/  IMAD.MOV.U32 R4, RZ, RZ, R21 ;  /* 0x000000ffff047224 */ /* 0x000fe400078e0015 */
[----:B------:R-:W-:Y:S02]  /*39e0*/  IMAD.MOV.U32 R18, RZ, RZ, R22 ;  /* 0x000000ffff127224 */ /* 0x000fe400078e0016 */
[----:B------:R-:W-:Y:S02]  /*39f0*/  IMAD.X R8, RZ, RZ, R15, P1 ;  /* 0x000000ffff087224 */ /* 0x000fe400008e060f */
[----:B------:R-:W-:-:S04]  /*3a00*/  IMAD.MOV.U32 R19, RZ, RZ, R23 ;  /* 0x000000ffff137224 */ /* 0x000fc800078e0017 */
        /* <DEDUP_REMOVED lines=12> */
.L_x_237:
[----:B------:R-:W-:Y:S05]  /*3ad0*/  BSYNC.RECONVERGENT B2 ;  /* 0x0000000000027941 */ /* 0x000fea0003800200 */
.L_x_236:
[----:B------:R-:W-:Y:S01]  /*3ae0*/  FSETP.GEU.AND P0, PT, R4, R17, PT ;  /* 0x000000110400720b */ /* 0x000fe20003f0e000 */
        /* <DEDUP_REMOVED lines=18> */
.L_x_239:
[----:B------:R-:W-:Y:S05]  /*3c10*/  BSYNC.RECONVERGENT B2 ;  /* 0x0000000000027941 */ /* 0x000fea0003800200 */
.L_x_238:
        /* <DEDUP_REMOVED lines=19> */
.L_x_241:
[----:B------:R-:W-:Y:S05]  /*3d50*/  BSYNC.RECONVERGENT B2 ;  /* 0x0000000000027941 */ /* 0x000fea0003800200 */
.L_x_240:
        /* <DEDUP_REMOVED lines=19> */
.L_x_243:
[----:B------:R-:W-:Y:S05]  /*3e90*/  BSYNC.RECONVERGENT B2 ;  /* 0x0000000000027941 */ /* 0x000fea0003800200 */
.L_x_242:
[----:B------:R-:W-:Y:S01]  /*3ea0*/  BAR.SYNC.DEFER_BLOCKING 0x0 ;  /* 0x0000000000007b1d */ /* 0x000fe20000010000 */
[----:B------:R-:W-:-:S05]  /*3eb0*/  ISETP.NE.AND P0, PT, R5, RZ, PT ;  /* 0x000000ff0500720c */ /* 0x000fca0003f05270 */
[----:B------:R-:W-:Y:S08]  /*3ec0*/  BSSY.RECONVERGENT B2, `(.L_x_244) ;  /* 0x000000c000027945 */ /* 0x000ff00003800200 */
[----:B------:R-:W-:Y:S05]  /*3ed0*/  @P0 BRA `(.L_x_245) ;  /* 0x0000000000280947 */ /* 0x000fea0003800000 */
[----:B------:R-:W-:Y:S02]  /*3ee0*/  IMAD.MOV.U32 R18, RZ, RZ, 0x500 ;  /* 0x00000500ff127424 */ /* 0x000fe400078e00ff */
[----:B------:R-:W-:-:S05]  /*3ef0*/  IMAD.MOV.U32 R19, RZ, RZ, 0x0 ;  /* 0x00000000ff137424 */ /* 0x000fca00078e00ff */
[----:B------:R-:W2:Y:S01]  /*3f00*/  ATOMG.E.ADD.64.STRONG.GPU PT, R2, desc[UR10][R6.64], R18 ;  /* 0x80000012060279a8 */ /* 0x000ea200081ef50a */
[----:B------:R-:W0:Y:S01]  /*3f10*/  S2UR UR5, SR_CgaCtaId ;  /* 0x00000000000579c3 */ /* 0x000e220000008800 */
[----:B------:R-:W-:Y:S02]  /*3f20*/  UMOV UR4, 0x400 ;  /* 0x0000040000047882 */ /* 0x000fe40000000000 */
[----:B0-----:R-:W-:-:S06]  /*3f30*/  ULEA UR4, UR5, UR4, 0x18 ;  /* 0x0000000405047291 */ /* 0x001fcc000f8ec0ff */
[----:B------:R-:W-:Y:S01]  /*3f40*/  IMAD.U32 R16, RZ, RZ, UR4 ;  /* 0x00000004ff107e24 */ /* 0x000fe2000f8e00ff */
[----:B--2---:R-:W-:-:S05]  /*3f50*/  IADD3 R2, P0, PT, R2, UR6, RZ ;  /* 0x0000000602027c10 */ /* 0x004fca000ff1e0ff */
[----:B------:R-:W-:-:S05]  /*3f60*/  IMAD.X R3, RZ, RZ, R3, P0 ;  /* 0x000000ffff037224 */ /* 0x000fca00000e0603 */
[----:B------:R0:W-:Y:S03]  /*3f70*/  STS.64 [R16+0x98], R2 ;  /* 0x0000980210007388 */ /* 0x0001e60000000a00 */
.L_x_245:
[----:B------:R-:W-:Y:S05]  /*3f80*/  BSYNC.RECONVERGENT B2 ;  /* 0x0000000000027941 */ /* 0x000fea0003800200 */
.L_x_244:
[----:B------:R-:W-:Y:S01]  /*3f90*/  BAR.SYNC.DEFER_BLOCKING 0x0 ;  /* 0x0000000000007b1d */ /* 0x000fe20000010000 */
[----:B------:R-:W-:Y:S02]  /*3fa0*/  IMAD.U32 R15, RZ, RZ, UR8 ;  /* 0x00000008ff0f7e24 */ /* 0x000fe4000f8e00ff */
[----:B------:R-:W-:-:S03]  /*3fb0*/  IMAD.U32 R12, RZ, RZ, UR9 ;  /* 0x00000009ff0c7e24 */ /* 0x000fc6000f8e00ff */
[----:B0-----:R-:W0:Y:S02]  /*3fc0*/  LDS.64 R2, [R16+0x98] ;  /* 0x0000980010027984 */ /* 0x001e240000000a00 */
[----:B0-----:R-:W-:-:S04]  /*3fd0*/  IADD3 R18, P1, PT, R2, 0x500, RZ ;  /* 0x0000050002127810 */ /* 0x001fc80007f3e0ff */
[----:B------:R-:W-:Y:S01]  /*3fe0*/  ISETP.GT.U32.AND P0, PT, R18, R15, PT ;  /* 0x0000000f1200720c */ /* 0x000fe20003f04070 */
[----:B------:R-:W-:-:S05]  /*3ff0*/  IMAD.X R17, RZ, RZ, R3, P1 ;  /* 0x000000ffff117224 */ /* 0x000fca00008e0603 */
[----:B------:R-:W-:-:S13]  /*4000*/  ISETP.GT.AND.EX P0, PT, R17, R12, PT, P0 ;  /* 0x0000000c1100720c */ /* 0x000fda0003f04300 */
[----:B------:R-:W-:Y:S05]  /*4010*/  @!P0 BRA `(.L_x_246) ;  /* 0xfffffff400dc8947 */ /* 0x000fea000383ffff */
[----:B------:R-:W-:Y:S05]  /*4020*/  BSYNC.RECONVERGENT B1 ;  /* 0x0000000000017941 */ /* 0x000fea0003800200 */
.L_x_233:
[----:B------:R-:W-:Y:S01]  /*4030*/  ISETP.GE.U32.AND P0, PT, R2, R15, PT ;  /* 0x0000000f0200720c */ /* 0x000fe20003f06070 */
[----:B------:R-:W-:Y:S03]  /*4040*/  BSSY.RECONVERGENT B1, `(.L_x_230) ;  /* 0x0000099000017945 */ /* 0x000fe60003800200 */
[----:B------:R-:W-:-:S13]  /*4050*/  ISETP.GE.AND.EX P0, PT, R3, R12, PT, P0 ;  /* 0x0000000c0300720c */ /* 0x000fda0003f06300 */
[----:B------:R-:W-:Y:S05]  /*4060*/  @P0 BRA `(.L_x_247) ;  /* 0x0000000800580947 */ /* 0x000fea0003800000 */
[----:B------:R-:W-:-:S05]  /*4070*/  IMAD.IADD R12, R15, 0x1, -R2 ;  /* 0x000000010f0c7824 */ /* 0x000fca00078e0a02 */
[----:B------:R-:W-:-:S13]  /*4080*/  ISETP.GE.AND P0, PT, R5, R12, PT ;  /* 0x0000000c0500720c */ /* 0x000fda0003f06270 */
[----:B------:R-:W-:Y:S05]  /*4090*/  @P0 BRA `(.L_x_247) ;  /* 0x00000008004c0947 */ /* 0x000fea0003800000 */
[----:B------:R-:W-:Y:S01]  /*40a0*/  LOP3.LUT R16, RZ, R5, RZ, 0x33, !PT ;  /* 0x00000005ff107212 */ /* 0x000fe200078e33ff */
[----:B------:R-:W-:Y:S03]  /*40b0*/  BSSY.RECONVERGENT B2, `(.L_x_248) ;  /* 0x000002d000027945 */ /* 0x000fe60003800200 */
[----:B------:R-:W-:Y:S01]  /*40c0*/  IADD3 R16, PT, PT, -R2, R15, R16 ;  /* 0x0000000f02107210 */ /* 0x000fe20007ffe110 */
[----:B------:R-:W-:-:S03]  /*40d0*/  IMAD.MOV.U32 R15, RZ, RZ, R5 ;  /* 0x000000ffff0f7224 */ /* 0x000fc600078e0005 */
[----:B------:R-:W-:-:S04]  /*40e0*/  LOP3.LUT R6, R16, 0x300, RZ, 0xc0, !PT ;  /* 0x0000030010067812 */ /* 0x000fc800078ec0ff */
[----:B------:R-:W-:-:S13]  /*40f0*/  ISETP.NE.AND P0, PT, R6, 0x300, PT ;  /* 0x000003000600780c */ /* 0x000fda0003f05270 */
[----:B------:R-:W-:Y:S05]  /*4100*/  @!P0 BRA `(.L_x_249) ;  /* 0x00000000009c8947 */ /* 0x000fea0003800000 */
[----:B------:R-:W-:Y:S01]  /*4110*/  IADD3 R18, P0, PT, R5, R2, RZ ;  /* 0x0000000205127210 */ /* 0x000fe20007f1e0ff */
[----:B------:R-:W-:Y:S01]  /*4120*/  IMAD.MOV.U32 R15, RZ, RZ, R5 ;  /* 0x000000ffff0f7224 */ /* 0x000fe200078e0005 */
[----:B------:R-:W-:Y:S02]  /*4130*/  LEA.HI R6, R16, 0x1, RZ, 0x18 ;  /* 0x0000000110067811 */ /* 0x000fe400078fc0ff */
[C---:B------:R-:W-:Y:S01]  /*4140*/  LEA R17, P1, R18.reuse, R10, 0x2 ;  /* 0x0000000a12117211 */ /* 0x040fe200078210ff */
[----:B------:R-:W-:Y:S01]  /*4150*/  IMAD.X R7, RZ, RZ, R3, P0 ;  /* 0x000000ffff077224 */ /* 0x000fe200000e0603 */
[----:B------:R-:W-:Y:S02]  /*4160*/  IADD3 R20, P0, PT, R18, R13, RZ ;  /* 0x0000000d12147210 */ /* 0x000fe40007f1e0ff */
[----:B------:R-:W-:Y:S02]  /*4170*/  LOP3.LUT R6, R6, 0x3, RZ, 0xc0, !PT ;  /* 0x0000000306067812 */ /* 0x000fe400078ec0ff */
[----:B------:R-:W-:Y:S01]  /*4180*/  LEA.HI.X R18, R18, R11, R7, 0x2, P1 ;  /* 0x0000000b12127211 */ /* 0x000fe200008f1407 */
[----:B------:R-:W-:-:S02]  /*4190*/  IMAD.X R14, R7, 0x1, R14, P0 ;  /* 0x00000001070e7824 */ /* 0x000fc400000e060e */
[----:B------:R-:W-:-:S07]  /*41a0*/  IMAD.MOV R10, RZ, RZ, -R6 ;  /* 0x000000ffff0a7224 */ /* 0x000fce00078e0a06 */
.L_x_252:
[----:B------:R-:W-:Y:S02]  /*41b0*/  IMAD.MOV.U32 R6, RZ, RZ, R17 ;  /* 0x000000ffff067224 */ /* 0x000fe400078e0011 */
[----:B------:R-:W-:-:S05]  /*41c0*/  IMAD.MOV.U32 R7, RZ, RZ, R18 ;  /* 0x000000ffff077224 */ /* 0x000fca00078e0012 */
[----:B------:R-:W2:Y:S01]  /*41d0*/  LDG.E R22, desc[UR10][R6.64] ;  /* 0x0000000a06167981 */ /* 0x000ea2000c1e1900 */
[----:B------:R-:W-:Y:S01]  /*41e0*/  VIADD R10, R10, 0x1 ;  /* 0x000000010a0a7836 */ /* 0x000fe20000000000 */
[----:B------:R-:W-:Y:S01]  /*41f0*/  BSSY.RECONVERGENT B3, `(.L_x_250) ;  /* 0x0000013000037945 */ /* 0x000fe20003800200 */
[----:B------:R-:W-:-:S03]  /*4200*/  IADD3 R17, P3, PT, R17, 0x400, RZ ;  /* 0x0000040011117810 */ /* 0x000fc60007f7e0ff */
[----:B------:R-:W-:Y:S02]  /*4210*/  ISETP.NE.AND P2, PT, R10, RZ, PT ;  /* 0x000000ff0a00720c */ /* 0x000fe40003f45270 */
[----:B--2---:R-:W-:-:S13]  /*4220*/  FSETP.GEU.AND P0, PT, R9, R22, PT ;  /* 0x000000160900720b */ /* 0x004fda0003f0e000 */
        /* <DEDUP_REMOVED lines=15> */
.L_x_251:
[----:B------:R-:W-:Y:S05]  /*4320*/  BSYNC.RECONVERGENT B3 ;  /* 0x0000000000037941 */ /* 0x000fea0003800200 */
.L_x_250:
[----:B------:R-:W-:Y:S01]  /*4330*/  IADD3 R20, P0, PT, R20, 0x100, RZ ;  /* 0x0000010014147810 */ /* 0x000fe20007f1e0ff */
[----:B------:R-:W-:Y:S02]  /*4340*/  VIADD R15, R15, 0x100 ;  /* 0x000001000f0f7836 */ /* 0x000fe40000000000 */
[----:B------:R-:W-:Y:S02]  /*4350*/  IMAD.X R18, RZ, RZ, R18, P3 ;  /* 0x000000ffff127224 */ /* 0x000fe400018e0612 */
[----:B------:R-:W-:Y:S01]  /*4360*/  IMAD.X R14, RZ, RZ, R14, P0 ;  /* 0x000000ffff0e7224 */ /* 0x000fe200000e060e */
[----:B------:R-:W-:Y:S07]  /*4370*/  @P2 BRA `(.L_x_252) ;  /* 0xfffffffc008c2947 */ /* 0x000fee000383ffff */
.L_x_249:
[----:B------:R-:W-:Y:S05]  /*4380*/  BSYNC.RECONVERGENT B2 ;  /* 0x0000000000027941 */ /* 0x000fea0003800200 */
.L_x_248:
[----:B------:R-:W-:-:S13]  /*4390*/  ISETP.GE.U32.AND P0, PT, R16, 0x300, PT ;  /* 0x000003001000780c */ /* 0x000fda0003f06070 */
[----:B------:R-:W-:Y:S05]  /*43a0*/  @!P0 BRA `(.L_x_247) ;  /* 0x0000000400888947 */ /* 0x000fea0003800000 */
[----:B------:R-:W0:Y:S01]  /*43b0*/  LDC.64 R10, c[0x0][0x380] ;  /* 0x0000e000ff0a7b82 */ /* 0x000e220000000a00 */
[----:B------:R-:W-:-:S07]  /*43c0*/  VIADD R13, R15, 0x200 ;  /* 0x000002000f0d7836 */ /* 0x000fce0000000000 */
[----:B------:R-:W1:Y:S02]  /*43d0*/  LDC.64 R6, c[0x0][0x388] ;  /* 0x0000e200ff067b82 */ /* 0x000e640000000a00 */
.L_x_261:
[----:B------:R-:W-:-:S05]  /*43e0*/  VIADD R15, R13, 0xfffffe00 ;  /* 0xfffffe000d0f7836 */ /* 0x000fca0000000000 */
[----:B------:R-:W-:-:S05]  /*43f0*/  IADD3 R21, P0, PT, R15, R2, RZ ;  /* 0x000000020f157210 */ /* 0x000fca0007f1e0ff */
[----:B------:R-:W-:Y:S01]  /*4400*/  IMAD.X R22, RZ, RZ, R3, P0 ;  /* 0x000000ffff167224 */ /* 0x000fe200000e0603 */
[----:B0-----:R-:W-:-:S04]  /*4410*/  LEA R16, P0, R21, R10, 0x2 ;  /* 0x0000000a15107211 */ /* 0x001fc800078010ff */
[----:B------:R-:W-:-:S05]  /*4420*/  LEA.HI.X R17, R21, R11, R22, 0x2, P0 ;  /* 0x0000000b15117211 */ /* 0x000fca00000f1416 */
[----:B------:R-:W2:Y:S04]  /*4430*/  LDG.E R24, desc[UR10][R16.64] ;  /* 0x0000000a10187981 */ /* 0x000ea8000c1e1900 */
[----:B------:R0:W5:Y:S04]  /*4440*/  LDG.E R18, desc[UR10][R16.64+0x400] ;  /* 0x0004000a10127981 */ /* 0x000168000c1e1900 */
        /* <DEDUP_REMOVED lines=22> */
.L_x_254:
[----:B------:R-:W-:Y:S05]  /*45b0*/  BSYNC.RECONVERGENT B2 ;  /* 0x0000000000027941 */ /* 0x000fea0003800200 */
.L_x_253:
[----:B-----5:R-:W-:Y:S01]  /*45c0*/  FSETP.GEU.AND P0, PT, R19, R18, PT ;  /* 0x000000121300720b */ /* 0x020fe20003f0e000 */
[----:B------:R-:W-:Y:S01]  /*45d0*/  BSSY.RECONVERGENT B2, `(.L_x_255) ;  /* 0x0000013000027945 */ /* 0x000fe20003800200 */
[----:B------:R-:W-:Y:S01]  /*45e0*/  IADD3 R16, P1, P2, R2, R6, R23 ;  /* 0x0000000602107210 */ /* 0x000fe20007a3e017 */
[----:B------:R-:W-:Y:S02]  /*45f0*/  VIADD R17, R13, 0x100 ;  /* 0x000001000d117836 */ /* 0x000fe40000000000 */
[----:B------:R-:W-:Y:S01]  /*4600*/  IMAD.MOV.U32 R9, RZ, RZ, R19 ;  /* 0x000000ffff097224 */ /* 0x000fe200078e0013 */
[----:B------:R-:W-:Y:S01]  /*4610*/  IADD3.X R23, PT, PT, R3, R7, RZ, P1, P2 ;  /* 0x0000000703177210 */ /* 0x000fe20000fe44ff */
[----:B------:R-:W-:Y:S02]  /*4620*/  IMAD.MOV.U32 R4, RZ, RZ, R21 ;  /* 0x000000ffff047224 */ /* 0x000fe400078e0015 */
        /* <DEDUP_REMOVED lines=13> */
.L_x_256:
[----:B------:R-:W-:Y:S05]  /*4700*/  BSYNC.RECONVERGENT B2 ;  /* 0x0000000000027941 */ /* 0x000fea0003800200 */
.L_x_255:
[----:B------:R-:W-:Y:S01]  /*4710*/  FSETP.GEU.AND P0, PT, R9, R14, PT ;  /* 0x0000000e0900720b */ /* 0x000fe20003f0e000 */
[----:B------:R-:W-:Y:S01]  /*4720*/  BSSY.RECONVERGENT B2, `(.L_x_257) ;  /* 0x0000013000027945 */ /* 0x000fe20003800200 */
[CC--:B------:R-:W-:Y:S01]  /*4730*/  IADD3 R19, P1, P4, R2.reuse, R6.reuse, R13 ;  /* 0x0000000602137210 */ /* 0x0c0fe20007c3e00d */
[----:B------:R-:W-:Y:S01]  /*4740*/  IMAD.MOV.U32 R16, RZ, RZ, R9 ;  /* 0x000000ffff107224 */ /* 0x000fe200078e0009 */
[----:B------:R-:W-:Y:S01]  /*4750*/  IADD3 R20, P2, P3, R2, R6, R17 ;  /* 0x0000000602147210 */ /* 0x000fe20007b5e011 */
        /* <DEDUP_REMOVED lines=15> */
.L_x_258:
[----:B------:R-:W-:Y:S05]  /*4850*/  BSYNC.RECONVERGENT B2 ;  /* 0x0000000000027941 */ /* 0x000fea0003800200 */
.L_x_257:
[----:B------:R-:W-:Y:S01]  /*4860*/  FSETP.GEU.AND P0, PT, R16, R15, PT ;  /* 0x0000000f1000720b */ /* 0x000fe20003f0e000 */
[----:B------:R-:W-:Y:S01]  /*4870*/  BSSY.RECONVERGENT B2, `(.L_x_259) ;  /* 0x0000011000027945 */ /* 0x000fe20003800200 */
[----:B------:R-:W-:Y:S01]  /*4880*/  IADD3.X R19, PT, PT, R3, R7, RZ, P2, P3 ;  /* 0x0000000703137210 */ /* 0x000fe200017e64ff */
        /* <DEDUP_REMOVED lines=15> */
.L_x_260:
[----:B------:R-:W-:Y:S05]  /*4980*/  BSYNC.RECONVERGENT B2 ;  /* 0x0000000000027941 */ /* 0x000fea0003800200 */
.L_x_259:
[C---:B------:R-:W-:Y:S02]  /*4990*/  VIADD R15, R13.reuse, 0x200 ;  /* 0x000002000d0f7836 */ /* 0x040fe40000000000 */
[----:B------:R-:W-:-:S03]  /*49a0*/  VIADD R13, R13, 0x400 ;  /* 0x000004000d0d7836 */ /* 0x000fc60000000000 */
[----:B------:R-:W-:-:S13]  /*49b0*/  ISETP.GE.AND P0, PT, R15, R12, PT ;  /* 0x0000000c0f00720c */ /* 0x000fda0003f06270 */
[----:B------:R-:W-:Y:S05]  /*49c0*/  @!P0 BRA `(.L_x_261) ;  /* 0xfffffff800848947 */ /* 0x000fea000383ffff */
.L_x_247:
[----:B------:R-:W-:Y:S05]  /*49d0*/  BSYNC.RECONVERGENT B1 ;  /* 0x0000000000017941 */ /* 0x000fea0003800200 */
.L_x_230:
        /* <DEDUP_REMOVED lines=22> */
.L_x_263:
[----:B------:R-:W-:Y:S05]  /*4b40*/  BSYNC.RECONVERGENT B1 ;  /* 0x0000000000017941 */ /* 0x000fea0003800200 */
.L_x_262:
        /* <DEDUP_REMOVED lines=21> */
.L_x_265:
[----:B------:R-:W-:Y:S05]  /*4ca0*/  BSYNC.RECONVERGENT B1 ;  /* 0x0000000000017941 */ /* 0x000fea0003800200 */
.L_x_264:
        /* <DEDUP_REMOVED lines=21> */
.L_x_267:
[----:B------:R-:W-:Y:S05]  /*4e00*/  BSYNC.RECONVERGENT B1 ;  /* 0x0000000000017941 */ /* 0x000fea0003800200 */
.L_x_266:
        /* <DEDUP_REMOVED lines=21> */
.L_x_269:
[----:B------:R-:W-:Y:S05]  /*4f60*/  BSYNC.RECONVERGENT B1 ;  /* 0x0000000000017941 */ /* 0x000fea0003800200 */
.L_x_268:
        /* <DEDUP_REMOVED lines=22> */
.L_x_271:
[----:B------:R-:W-:Y:S05]  /*50d0*/  BSYNC.RECONVERGENT B1 ;  /* 0x0000000000017941 */ /* 0x000fea0003800200 */
.L_x_270:
[----:B------:R-:W-:Y:S04]  /*50e0*/  BSSY.RECONVERGENT B1, `(.L_x_272) ;  /* 0x000000c000017945 */ /* 0x000fe80003800200 */
[----:B------:R-:W-:Y:S05]  /*50f0*/  @P3 BRA `(.L_x_273) ;  /* 0x0000000000283947 */ /* 0x000fea0003800000 */
[----:B------:R-:W0:Y:S01]  /*5100*/  S2R R8, SR_CgaCtaId ;  /* 0x0000000000087919 */ /* 0x000e220000008800 */
[----:B------:R-:W-:Y:S02]  /*5110*/  MOV R7, 0x400 ;  /* 0x0000040000077802 */ /* 0x000fe40000000f00 */
[----:B------:R-:W-:-:S04]  /*5120*/  SHF.R.U32.HI R6, RZ, 0x1, R5 ;  /* 0x00000001ff067819 */ /* 0x000fc80000011605 */
[----:B------:R-:W-:Y:S02]  /*5130*/  LOP3.LUT R6, R6, 0x1f0, RZ, 0xc0, !PT ;  /* 0x000001f006067812 */ /* 0x000fe400078ec0ff */
[----:B0-----:R-:W-:-:S05]  /*5140*/  LEA R7, R8, R7, 0x18 ;  /* 0x0000000708077211 */ /* 0x001fca00078ec0ff */
[----:B------:R-:W-:Y:S02]  /*5150*/  IMAD.IADD R9, R6, 0x1, R7 ;  /* 0x0000000106097824 */ /* 0x000fe400078e0207 */
[----:B------:R-:W-:Y:S02]  /*5160*/  IMAD.MOV.U32 R6, RZ, RZ, R3 ;  /* 0x000000ffff067224 */ /* 0x000fe400078e0003 */
[----:B------:R-:W-:Y:S01]  /*5170*/  IMAD.MOV.U32 R7, RZ, RZ, R2 ;  /* 0x000000ffff077224 */ /* 0x000fe200078e0002 */
[----:B------:R0:W-:Y:S04]  /*5180*/  STS [R9+0x8], R4 ;  /* 0x0000080409007388 */ /* 0x0001e80000000800 */
[----:B------:R0:W-:Y:S02]  /*5190*/  STS.64 [R9+0x10], R6 ;  /* 0x0000100609007388 */ /* 0x0001e40000000a00 */
.L_x_273:
[----:B------:R-:W-:Y:S05]  /*51a0*/  BSYNC.RECONVERGENT B1 ;  /* 0x0000000000017941 */ /* 0x000fea0003800200 */
.L_x_272:
        /* <DEDUP_REMOVED lines=24> */
[CC--:B------:R-:W-:Y:S02]  /*5330*/  @P3 ISETP.LT.U32.AND P1, PT, R3.reuse, R10.reuse, PT ;  /* 0x0000000a0300320c */ /* 0x0c0fe40003f21070 */
[CC--:B------:R-:W-:Y:S02]  /*5340*/  @P3 ISETP.GE.AND.EX P0, PT, R2.reuse, R11.reuse, PT, P0 ;  /* 0x0000000b0200320c */ /* 0x0c0fe40003f06300 */
[----:B------:R-:W-:Y:S02]  /*5350*/  @P3 ISETP.LT.AND.EX P1, PT, R2, R11, PT, P1 ;  /* 0x0000000b0200320c */ /* 0x000fe40003f21310 */
[----:B------:R-:W-:Y:S02]  /*5360*/  @P3 FSEL R12, R4, R13, !P0 ;  /* 0x0000000d040c3208 */ /* 0x000fe40004000000 */
[----:B------:R-:W-:-:S02]  /*5370*/  @P3 SEL R10, R3, R10, P1 ;  /* 0x0000000a030a3207 */ /* 0x000fc40000800000 */
[----:B------:R-:W-:-:S07]  /*5380*/  @P3 SEL R14, R2, R11, P1 ;  /* 0x0000000b020e3207 */ /* 0x000fce0000800000 */
.L_x_275:
[----:B------:R-:W-:Y:S05]  /*5390*/  BSYNC.RECONVERGENT B1 ;  /* 0x0000000000017941 */ /* 0x000fea0003800200 */
.L_x_274:
        /* <DEDUP_REMOVED lines=11> */
[-C--:B------:R-:W-:Y:S02]  /*5450*/  @P3 ISETP.LT.U32.AND P1, PT, R10, R2.reuse, PT ;  /* 0x000000020a00320c */ /* 0x080fe40003f21070 */
[CC--:B------:R-:W-:Y:S02]  /*5460*/  @P3 ISETP.GE.AND.EX P0, PT, R14.reuse, R3.reuse, PT, P0 ;  /* 0x000000030e00320c */ /* 0x0c0fe40003f06300 */
[----:B------:R-:W-:Y:S02]  /*5470*/  @P3 ISETP.LT.AND.EX P1, PT, R14, R3, PT, P1 ;  /* 0x000000030e00320c */ /* 0x000fe40003f21310 */
[----:B------:R-:W-:Y:S02]  /*5480*/  @P3 FSEL R4, R12, R15, !P0 ;  /* 0x0000000f0c043208 */ /* 0x000fe40004000000 */
[----:B------:R-:W-:-:S02]  /*5490*/  @P3 SEL R11, R10, R2, P1 ;  /* 0x000000020a0b3207 */ /* 0x000fc40000800000 */
[----:B------:R-:W-:-:S07]  /*54a0*/  @P3 SEL R3, R14, R3, P1 ;  /* 0x000000030e033207 */ /* 0x000fce0000800000 */
.L_x_277:
[----:B------:R-:W-:Y:S05]  /*54b0*/  BSYNC.RECONVERGENT B1 ;  /* 0x0000000000017941 */ /* 0x000fea0003800200 */
.L_x_276:
        /* <DEDUP_REMOVED lines=18> */
.L_x_279:
[----:B------:R-:W-:Y:S05]  /*55e0*/  BSYNC.RECONVERGENT B1 ;  /* 0x0000000000017941 */ /* 0x000fea0003800200 */
.L_x_278:
        /* <DEDUP_REMOVED lines=18> */
.L_x_281:
[----:B------:R-:W-:Y:S05]  /*5710*/  BSYNC.RECONVERGENT B1 ;  /* 0x0000000000017941 */ /* 0x000fea0003800200 */
.L_x_280:
        /* <DEDUP_REMOVED lines=18> */
.L_x_283:
[----:B------:R-:W-:Y:S05]  /*5840*/  BSYNC.RECONVERGENT B1 ;  /* 0x0000000000017941 */ /* 0x000fea0003800200 */
.L_x_282:
        /* <DEDUP_REMOVED lines=18> */
.L_x_285:
[----:B------:R-:W-:Y:S05]  /*5970*/  BSYNC.RECONVERGENT B1 ;  /* 0x0000000000017941 */ /* 0x000fea0003800200 */
.L_x_284:
        /* <DEDUP_REMOVED lines=17> */
.L_x_189:
[----:B------:R-:W-:Y:S05]  /*5a90*/  BSYNC.RECONVERGENT B0 ;  /* 0x0000000000007941 */ /* 0x000fea0003800200 */
.L_x_156:
[----:B------:R-:W-:Y:S05]  /*5aa0*/  @P2 EXIT ;  /* 0x000000000000294d */ /* 0x000fea0003800000 */
[----:B0-----:R-:W0:Y:S01]  /*5ab0*/  LDC.64 R6, c[0x0][0x390] ;  /* 0x0000e400ff067b82 */ /* 0x001e220000000a00 */
[----:B------:R-:W-:-:S04]  /*5ac0*/  LOP3.LUT R3, R3, R2, RZ, 0x3c, !PT ;  /* 0x0000000203037212 */ /* 0x000fc800078e3cff */
[----:B------:R-:W-:-:S04]  /*5ad0*/  LOP3.LUT R2, R3, R2, RZ, 0x3c, !PT ;  /* 0x0000000203027212 */ /* 0x000fc800078e3cff */
[----:B------:R-:W-:Y:S01]  /*5ae0*/  LOP3.LUT R3, R3, R2, RZ, 0x3c, !PT ;  /* 0x0000000203037212 */ /* 0x000fe200078e3cff */
[----:B0-----:R-:W-:-:S05]  /*5af0*/  IMAD.WIDE.U32 R6, R0, 0x10, R6 ;  /* 0x0000001000067825 */ /* 0x001fca00078e0006 */
[----:B------:R-:W-:Y:S04]  /*5b00*/  STG.E.64 desc[UR10][R6.64+0x8], R2 ;  /* 0x0000080206007986 */ /* 0x000fe8000c101b0a */
[----:B------:R-:W-:Y:S01]  /*5b10*/  STG.E desc[UR10][R6.64], R4 ;  /* 0x0000000406007986 */ /* 0x000fe2000c10190a */
[----:B------:R-:W-:Y:S05]  /*5b20*/  EXIT ;  /* 0x000000000000794d */ /* 0x000fea0003800000 */
.L_x_286:
        /* <DEDUP_REMOVED lines=13> */
.L_x_842:


//--------------------- .text._ZN6thrust24THRUST_300001_SM_1000_NS8cuda_cub4core6detail13_kernel_agentINS1_8__reduce11ReduceAgentINS0_12zip_iteratorIN4cuda3std3__45tupleIJNS0_6detail15normal_iteratorINS0_10device_ptrIfEEEENS0_17counting_iteratorIlNS0_11use_defaultESI_SI_EEEEEEEPNSB_IJflEEESM_lNS1_9__extrema9arg_min_fIflNSA_4lessIfEEEEEEJSL_SN_lSS_EEEvDpT0_ --------------------------
	.section	.text._ZN6thrust24THRUST_300001_SM_1000_NS8cuda_cub4core6detail13_kernel_agentINS1_8__reduce11ReduceAgentINS0_12zip_iteratorIN4cuda3std3__45tupleIJNS0_6detail15normal_iteratorINS0_10device_ptrIfEEEENS0_17counting_iteratorIlNS0_11use_defaultESI_SI_EEEEEEEPNSB_IJflEEESM_lNS1_9__extrema9arg_min_fIflNSA_4lessIfEEEEEEJSL_SN_lSS_EEEvDpT0_,"ax",@progbits
	.align	128
        .global         _ZN6thrust24THRUST_300001_SM_1000_NS8cuda_cub4core6detail13_kernel_agentINS1_8__reduce11ReduceAgentINS0_12zip_iteratorIN4cuda3std3__45tupleIJNS0_6detail15normal_iteratorINS0_10device_ptrIfEEEENS0_17counting_iteratorIlNS0_11use_defaultESI_SI_EEEEEEEPNSB_IJflEEESM_lNS1_9__extrema9arg_min_fIflNSA_4lessIfEEEEEEJSL_SN_lSS_EEEvDpT0_
        .type           _ZN6thrust24THRUST_300001_SM_1000_NS8cuda_cub4core6detail13_kernel_agentINS1_8__reduce11ReduceAgentINS0_12zip_iteratorIN4cuda3std3__45tupleIJNS0_6detail15normal_iteratorINS0_10device_ptrIfEEEENS0_17counting_iteratorIlNS0_11use_defaultESI_SI_EEEEEEEPNSB_IJflEEESM_lNS1_9__extrema9arg_min_fIflNSA_4lessIfEEEEEEJSL_SN_lSS_EEEvDpT0_,@function
        .size           _ZN6thrust24THRUST_300001_SM_1000_NS8cuda_cub4core6detail13_kernel_agentINS1_8__reduce11ReduceAgentINS0_12zip_iteratorIN4cuda3std3__45tupleIJNS0_6detail15normal_iteratorINS0_10device_ptrIfEEEENS0_17counting_iteratorIlNS0_11use_defaultESI_SI_EEEEEEEPNSB_IJflEEESM_lNS1_9__extrema9arg_min_fIflNSA_4lessIfEEEEEEJSL_SN_lSS_EEEvDpT0_,(.L_x_843 - _ZN6thrust24THRUST_300001_SM_1000_NS8cuda_cub4core6detail13_kernel_agentINS1_8__reduce11ReduceAgentINS0_12zip_iteratorIN4cuda3std3__45tupleIJNS0_6detail15normal_iteratorINS0_10device_ptrIfEEEENS0_17counting_iteratorIlNS0_11use_defaultESI_SI_EEEEEEEPNSB_IJflEEESM_lNS1_9__extrema9arg_min_fIflNSA_4lessIfEEEEEEJSL_SN_lSS_EEEvDpT0_)
        .other          _ZN6thrust24THRUST_300001_SM_1000_NS8cuda_cub4core6detail13_kernel_agentINS1_8__reduce11ReduceAgentINS0_12zip_iteratorIN4cuda3std3__45tupleIJNS0_6detail15normal_iteratorINS0_10device_ptrIfEEEENS0_17counting_iteratorIlNS0_11use_defaultESI_SI_EEEEEEEPNSB_IJflEEESM_lNS1_9__extrema9arg_min_fIflNSA_4lessIfEEEEEEJSL_SN_lSS_EEEvDpT0_,@"STO_CUDA_ENTRY STV_DEFAULT"
_ZN6thrust24THRUST_300001_SM_1000_NS8cuda_cub4core6detail13_kernel_agentINS1_8__reduce11ReduceAgentINS0_12zip_iteratorIN4cuda3std3__45tupleIJNS0_6detail15normal_iteratorINS0_10device_ptrIfEEEENS0_17counting_iteratorIlNS0_11use_defaultESI_SI_EEEEEEEPNSB_IJflEEESM_lNS1_9__extrema9arg_min_fIflNSA_4lessIfEEEEEEJSL_SN_lSS_EEEvDpT0_:
.text._ZN6thrust24THRUST_300001_SM_1000_NS8cuda_cub4core6detail13_kernel_agentINS1_8__reduce11ReduceAgentINS0_12zip_iteratorIN4cuda3std3__45tupleIJNS0_6detail15normal_iteratorINS0_10device_ptrIfEEEENS0_17counting_iteratorIlNS0_11use_defaultESI_SI_EEEEEEEPNSB_IJflEEESM_lNS1_9__extrema9arg_min_fIflNSA_4lessIfEEEEEEJSL_SN_lSS_EEEvDpT0_:
[----:B------:R-:W-:Y:S01]  /*0000*/  LDC R1, c[0x0][0x37c] ;  /* 0x0000df00ff017b82 */ /* 0x000fe20000000800 */
[----:B------:R-:W0:Y:S02]  /*0010*/  LDCU.64 UR4, c[0x0][0x398] ;  /* 0x00007300ff0477ac */ /* 0x000e240008000a00 */
[----:B0-----:R-:W-:-:S04]  /*0020*/  ISETP.NE.U32.AND P0, PT, RZ, UR4, PT ;  /* 0x00000004ff007c0c */ /* 0x001fc8000bf05070 */
[----:B------:R-:W-:-:S13]  /*0030*/  ISETP.NE.AND.EX P0, PT, RZ, UR5, PT, P0 ;  /* 0x00000005ff007c0c */ /* 0x000fda000bf05300 */
[----:B------:R-:W-:Y:S05]  /*0040*/  @!P0 EXIT ;  /* 0x000000000000894d */ /* 0x000fea0003800000 */
[----:B------:R-:W-:Y:S01]  /*0050*/  UISETP.GT.U32.AND UP0, UPT, UR4, 0x4ff, UPT ;  /* 0x000004ff0400788c */ /* 0x000fe2000bf04070 */
[----:B------:R-:W-:Y:S01]  /*0060*/  BSSY.RECONVERGENT B0, `(.L_x_287) ;  /* 0x0000558000007945 */ /* 0x000fe20003800200 */
[----:B------:R-:W0:Y:S02]  /*0070*/  LDCU.64 UR8, c[0x0][0x358] ;  /* 0x00006b00ff0877ac */ /* 0x000e240008000a00 */
[----:B------:R-:W-:-:S09]  /*0080*/  UISETP.GT.AND.EX UP0, UPT, UR5, URZ, UPT, UP0 ;  /* 0x000000ff0500728c */ /* 0x000fd2000bf04300 */
        /* <DEDUP_REMOVED lines=9> */
[----:B------:R-:W1:Y:S01]  /*0120*/  LDC.64 R4, c[0x0][0x380] ;  /* 0x0000e000ff047b82 */ /* 0x000e620000000a00 */
[----:B------:R-:W2:Y:S01]  /*0130*/  LDCU.64 UR6, c[0x0][0x388] ;  /* 0x00007100ff0677ac */ /* 0x000ea20008000a00 */
[----:B-1----:R-:W-:-:S06]  /*0140*/  IMAD.WIDE.U32 R4, R0, 0x4, R4 ;  /* 0x0000000400047825 */ /* 0x002fcc00078e0004 */
[----:B0-----:R1:W5:Y:S01]  /*0150*/  LDG.E R4, desc[UR8][R4.64] ;  /* 0x0000000804047981 */ /* 0x001362000c1e1900 */
[C---:B--2---:R-:W-:Y:S01]  /*0160*/  IADD3 R3, P0, PT, R0.reuse, UR6, RZ ;  /* 0x0000000600037c10 */ /* 0x044fe2000ff1e0ff */
[----:B------:R-:W-:-:S04]  /*0170*/  VIADD R11, R0, 0x100 ;  /* 0x00000100000b7836 */ /* 0x000fc80000000000 */
[----:B------:R-:W-:-:S08]  /*0180*/  IMAD.X R2, RZ, RZ, UR7, P0 ;  /* 0x00000007ff027e24 */ /* 0x000fd000080e06ff */
.L_x_290:
[----:B0-----:R-:W-:Y:S05]  /*0190*/  BSYNC.RECONVERGENT B1 ;  /* 0x0000000000017941 */ /* 0x001fea0003800200 */
.L_x_289:
        /* <DEDUP_REMOVED lines=10> */
[----:B------:R-:W1:Y:S01]  /*0240*/  LDCU.64 UR6, c[0x0][0x388] ;  /* 0x00007100ff0677ac */ /* 0x000e620008000a00 */
[----:B------:R-:W-:-:S04]  /*0250*/  LEA.HI R5, R14, 0x1, RZ, 0x18 ;  /* 0x000000010e057811 */ /* 0x000fc800078fc0ff */
[----:B------:R-:W-:-:S05]  /*0260*/  LOP3.LUT R5, R5, 0x3, RZ, 0xc0, !PT ;  /* 0x0000000305057812 */ /* 0x000fca00078ec0ff */
[----:B------:R-:W-:Y:S01]  /*0270*/  IMAD.MOV R5, RZ, RZ, -R5 ;  /* 0x000000ffff057224 */ /* 0x000fe200078e0a05 */
[C---:B-1----:R-:W-:Y:S01]  /*0280*/  IADD3 R12, P0, PT, R11.reuse, UR6, RZ ;  /* 0x000000060b0c7c10 */ /* 0x042fe2000ff1e0ff */
[----:B0-----:R-:W-:-:S04]  /*0290*/  IMAD.WIDE.U32 R6, R11, 0x4, R6 ;  /* 0x000000040b067825 */ /* 0x001fc800078e0006 */
[----:B------:R-:W-:Y:S02]  /*02a0*/  IMAD.MOV.U32 R9, RZ, RZ, R6 ;  /* 0x000000ffff097224 */ /* 0x000fe400078e0006 */
[----:B------:R-:W-:Y:S02]  /*02b0*/  IMAD.MOV.U32 R10, RZ, RZ, R7 ;  /* 0x000000ffff0a7224 */ /* 0x000fe400078e0007 */
[----:B------:R-:W-:-:S07]  /*02c0*/  IMAD.X R13, RZ, RZ, UR7, P0 ;  /* 0x00000007ff0d7e24 */ /* 0x000fce00080e06ff */
.L_x_297:
        /* <DEDUP_REMOVED lines=17> */
[CC--:B------:R-:W-:Y:S02]  /*03e0*/  @P4 ISETP.LT.U32.AND P0, PT, R7.reuse, R12.reuse, PT ;  /* 0x0000000c0700420c */ /* 0x0c0fe40003f01070 */
[CC--:B------:R-:W-:Y:S02]  /*03f0*/  @P4 ISETP.GE.AND.EX P1, PT, R8.reuse, R13.reuse, PT, P1 ;  /* 0x0000000d0800420c */ /* 0x0c0fe40003f26310 */
[----:B------:R-:W-:Y:S02]  /*0400*/  @P4 ISETP.LT.AND.EX P0, PT, R8, R13, PT, P0 ;  /* 0x0000000d0800420c */ /* 0x000fe40003f01300 */
[----:B------:R-:W-:Y:S02]  /*0410*/  @P4 FSEL R4, R6, R15, !P1 ;  /* 0x0000000f06044208 */ /* 0x000fe40004800000 */
[----:B------:R-:W-:-:S02]  /*0420*/  @P4 SEL R3, R7, R12, P0 ;  /* 0x0000000c07034207 */ /* 0x000fc40000000000 */
[----:B------:R-:W-:-:S07]  /*0430*/  @P4 SEL R2, R8, R13, P0 ;  /* 0x0000000d08024207 */ /* 0x000fce0000000000 */
.L_x_296:
[----:B------:R-:W-:Y:S05]  /*0440*/  BSYNC.RECONVERGENT B3 ;  /* 0x0000000000037941 */ /* 0x000fea0003800200 */
.L_x_295:
[----:B------:R-:W-:Y:S01]  /*0450*/  IADD3 R12, P0, PT, R12, 0x100, RZ ;  /* 0x000001000c0c7810 */ /* 0x000fe20007f1e0ff */
[----:B------:R-:W-:Y:S02]  /*0460*/  VIADD R11, R11, 0x100 ;  /* 0x000001000b0b7836 */ /* 0x000fe40000000000 */
[----:B------:R-:W-:Y:S02]  /*0470*/  IMAD.X R10, RZ, RZ, R10, P3 ;  /* 0x000000ffff0a7224 */ /* 0x000fe400018e060a */
[----:B------:R-:W-:Y:S01]  /*0480*/  IMAD.X R13, RZ, RZ, R13, P0 ;  /* 0x000000ffff0d7224 */ /* 0x000fe200000e060d */
[----:B------:R-:W-:Y:S07]  /*0490*/  @P2 BRA `(.L_x_297) ;  /* 0xfffffffc008c2947 */ /* 0x000fee000383ffff */
.L_x_294:
[----:B------:R-:W-:Y:S05]  /*04a0*/  BSYNC.RECONVERGENT B2 ;  /* 0x0000000000027941 */ /* 0x000fea0003800200 */
.L_x_293:
[----:B------:R-:W-:-:S13]  /*04b0*/  ISETP.GE.U32.AND P0, PT, R14, 0x300, PT ;  /* 0x000003000e00780c */ /* 0x000fda0003f06070 */
[----:B------:R-:W-:Y:S05]  /*04c0*/  @!P0 BRA `(.L_x_292) ;  /* 0x00000004007c8947 */ /* 0x000fea0003800000 */
[----:B------:R-:W0:Y:S01]  /*04d0*/  LDC.64 R8, c[0x0][0x380] ;  /* 0x0000e000ff087b82 */ /* 0x000e220000000a00 */
[----:B------:R-:W-:-:S07]  /*04e0*/  VIADD R10, R11, 0x200 ;  /* 0x000002000b0a7836 */ /* 0x000fce0000000000 */
[----:B------:R-:W1:Y:S02]  /*04f0*/  LDC.64 R6, c[0x0][0x388] ;  /* 0x0000e200ff067b82 */ /* 0x000e640000000a00 */
.L_x_306:
[----:B------:R-:W-:-:S04]  /*0500*/  VIADD R15, R10, 0xfffffe00 ;  /* 0xfffffe000a0f7836 */ /* 0x000fc80000000000 */
[----:B0-----:R-:W-:-:S05]  /*0510*/  IMAD.WIDE R12, R15, 0x4, R8 ;  /* 0x000000040f0c7825 */ /* 0x001fca00078e0208 */
[----:B------:R-:W2:Y:S04]  /*0520*/  LDG.E R19, desc[UR8][R12.64] ;  /* 0x000000080c137981 */ /* 0x000ea8000c1e1900 */
[----:B-----5:R0:W5:Y:S04]  /*0530*/  LDG.E R21, desc[UR8][R12.64+0x400] ;  /* 0x000400080c157981 */ /* 0x020168000c1e1900 */
[----:B------:R0:W5:Y:S04]  /*0540*/  LDG.E R5, desc[UR8][R12.64+0x800] ;  /* 0x000800080c057981 */ /* 0x000168000c1e1900 */
[----:B------:R0:W5:Y:S01]  /*0550*/  LDG.E R11, desc[UR8][R12.64+0xc00] ;  /* 0x000c00080c0b7981 */ /* 0x000162000c1e1900 */
[----:B-1----:R-:W-:Y:S01]  /*0560*/  IADD3 R20, P1, PT, R15, R6, RZ ;  /* 0x000000060f147210 */ /* 0x002fe20007f3e0ff */
[----:B------:R-:W-:Y:S01]  /*0570*/  BSSY.RECONVERGENT B2, `(.L_x_298) ;  /* 0x0000013000027945 */ /* 0x000fe20003800200 */
[----:B------:R-:W-:-:S02]  /*0580*/  IMAD.MOV.U32 R17, RZ, RZ, R3 ;  /* 0x000000ffff117224 */ /* 0x000fc400078e0003 */
[----:B------:R-:W-:Y:S01]  /*0590*/  IMAD.MOV.U32 R18, RZ, RZ, R2 ;  /* 0x000000ffff127224 */ /* 0x000fe200078e0002 */
[----:B------:R-:W-:Y:S01]  /*05a0*/  LEA.HI.X.SX32 R15, R15, R7, 0x1, P1 ;  /* 0x000000070f0f7211 */ /* 0x000fe200008f0eff */
[----:B------:R-:W-:Y:S02]  /*05b0*/  IMAD.MOV.U32 R14, RZ, RZ, R4 ;  /* 0x000000ffff0e7224 */ /* 0x000fe400078e0004 */
[----:B------:R-:W-:Y:S01]  /*05c0*/  VIADD R16, R10, 0xffffff00 ;  /* 0xffffff000a107836 */ /* 0x000fe20000000000 */
[----:B--2---:R-:W-:-:S13]  /*05d0*/  FSETP.GEU.AND P0, PT, R4, R19, PT ;  /* 0x000000130400720b */ /* 0x004fda0003f0e000 */
[----:B0-----:R-:W-:Y:S05]  /*05e0*/  @!P0 BRA `(.L_x_299) ;  /* 0x00000000002c8947 */ /* 0x001fea0003800000 */
        /* <DEDUP_REMOVED lines=11> */
.L_x_299:
[----:B------:R-:W-:Y:S05]  /*06a0*/  BSYNC.RECONVERGENT B2 ;  /* 0x0000000000027941 */ /* 0x000fea0003800200 */
.L_x_298:
[----:B-----5:R-:W-:Y:S01]  /*06b0*/  FSETP.GEU.AND P0, PT, R14, R21, PT ;  /* 0x000000150e00720b */ /* 0x020fe20003f0e000 */
[----:B------:R-:W-:Y:S01]  /*06c0*/  BSSY.RECONVERGENT B2, `(.L_x_300) ;  /* 0x0000013000027945 */ /* 0x000fe20003800200 */
[----:B------:R-:W-:Y:S01]  /*06d0*/  IADD3 R12, P1, PT, R16, R6, RZ ;  /* 0x00000006100c7210 */ /* 0x000fe20007f3e0ff */
[----:B------:R-:W-:Y:S02]  /*06e0*/  VIADD R3, R10, 0x100 ;  /* 0x000001000a037836 */ /* 0x000fe40000000000 */
[----:B------:R-:W-:Y:S01]  /*06f0*/  IMAD.MOV.U32 R4, RZ, RZ, R17 ;  /* 0x000000ffff047224 */ /* 0x000fe200078e0011 */
[----:B------:R-:W-:Y:S01]  /*0700*/  LEA.HI.X.SX32 R13, R16, R7, 0x1, P1 ;  /* 0x00000007100d7211 */ /* 0x000fe200008f0eff */
        /* <DEDUP_REMOVED lines=14> */
.L_x_301:
[----:B------:R-:W-:Y:S05]  /*07f0*/  BSYNC.RECONVERGENT B2 ;  /* 0x0000000000027941 */ /* 0x000fea0003800200 */
.L_x_300:
[----:B------:R-:W-:Y:S01]  /*0800*/  FSETP.GEU.AND P0, PT, R2, R5, PT ;  /* 0x000000050200720b */ /* 0x000fe20003f0e000 */
[----:B------:R-:W-:Y:S01]  /*0810*/  BSSY.RECONVERGENT B2, `(.L_x_302) ;  /* 0x0000013000027945 */ /* 0x000fe20003800200 */
[CC--:B------:R-:W-:Y:S01]  /*0820*/  IADD3 R17, P1, PT, R10.reuse, R6.reuse, RZ ;  /* 0x000000060a117210 */ /* 0x0c0fe20007f3e0ff */
[----:B------:R-:W-:Y:S01]  /*0830*/  IMAD.MOV.U32 R13, RZ, RZ, R4 ;  /* 0x000000ffff0d7224 */ /* 0x000fe200078e0004 */
[----:B------:R-:W-:Y:S01]  /*0840*/  IADD3 R18, P2, PT, R3, R6, RZ ;  /* 0x0000000603127210 */ /* 0x000fe20007f5e0ff */
[----:B------:R-:W-:Y:S01]  /*0850*/  IMAD.MOV.U32 R14, RZ, RZ, R15 ;  /* 0x000000ffff0e7224 */ /* 0x000fe200078e000f */
[----:B------:R-:W-:Y:S01]  /*0860*/  LEA.HI.X.SX32 R16, R10, R7, 0x1, P1 ;  /* 0x000000070a107211 */ /* 0x000fe200008f0eff */
        /* <DEDUP_REMOVED lines=13> */
.L_x_303:
[----:B------:R-:W-:Y:S05]  /*0940*/  BSYNC.RECONVERGENT B2 ;  /* 0x0000000000027941 */ /* 0x000fea0003800200 */
.L_x_302:
[----:B------:R-:W-:Y:S01]  /*0950*/  FSETP.GEU.AND P0, PT, R12, R11, PT ;  /* 0x0000000b0c00720b */ /* 0x000fe20003f0e000 */
[----:B------:R-:W-:Y:S01]  /*0960*/  BSSY.RECONVERGENT B2, `(.L_x_304) ;  /* 0x0000011000027945 */ /* 0x000fe20003800200 */
[----:B------:R-:W-:Y:S01]  /*0970*/  LEA.HI.X.SX32 R5, R3, R7, 0x1, P2 ;  /* 0x0000000703057211 */ /* 0x000fe200010f0eff */
        /* <DEDUP_REMOVED lines=15> */
.L_x_305:
[----:B------:R-:W-:Y:S05]  /*0a70*/  BSYNC.RECONVERGENT B2 ;  /* 0x0000000000027941 */ /* 0x000fea0003800200 */
.L_x_304:
[C---:B------:R-:W-:Y:S02]  /*0a80*/  VIADD R5, R10.reuse, 0x200 ;  /* 0x000002000a057836 */ /* 0x040fe40000000000 */
[----:B------:R-:W-:-:S03]  /*0a90*/  VIADD R10, R10, 0x400 ;  /* 0x000004000a0a7836 */ /* 0x000fc60000000000 */
[----:B------:R-:W-:-:S13]  /*0aa0*/  ISETP.GE.AND P0, PT, R5, UR5, PT ;  /* 0x0000000505007c0c */ /* 0x000fda000bf06270 */
[----:B------:R-:W-:Y:S05]  /*0ab0*/  @!P0 BRA `(.L_x_306) ;  /* 0xfffffff800908947 */ /* 0x000fea000383ffff */
.L_x_292:
[----:B------:R-:W-:Y:S05]  /*0ac0*/  BSYNC.RECONVERGENT B1 ;  /* 0x0000000000017941 */ /* 0x000fea0003800200 */
.L_x_291:
[----:B------:R-:W0:Y:S02]  /*0ad0*/  LDCU UR4, c[0x0][0x398] ;  /* 0x00007300ff0477ac */ /* 0x000e240008000800 */
[----:B0-----:R-:W-:-:S09]  /*0ae0*/  UISETP.GE.AND UP0, UPT, UR4, 0x100, UPT ;  /* 0x000001000400788c */ /* 0x001fd2000bf06270 */
[----:B------:R-:W-:Y:S05]  /*0af0*/  BRA.U !UP0, `(.L_x_307) ;  /* 0x00000011083c7547 */ /* 0x000fea000b800000 */
[----:B------:R-:W0:Y:S01]  /*0b00*/  S2R R12, SR_LANEID ;  /* 0x00000000000c7919 */ /* 0x000e220000000000 */
[----:B------:R-:W-:Y:S01]  /*0b10*/  BSSY.RECONVERGENT B1, `(.L_x_308) ;  /* 0x0000015000017945 */ /* 0x000fe20003800200 */
[----:B------:R-:W-:Y:S01]  /*0b20*/  IMAD.MOV.U32 R8, RZ, RZ, R3 ;  /* 0x000000ffff087224 */ /* 0x000fe200078e0003 */
[----:B-----5:R-:W2:Y:S01]  /*0b30*/  SHFL.DOWN PT, R7, R4, 0x1, 0x1f ;  /* 0x08201f0004077f89 */ /* 0x020ea200000e0000 */
[----:B------:R-:W-:Y:S02]  /*0b40*/  IMAD.MOV.U32 R9, RZ, RZ, R2 ;  /* 0x000000ffff097224 */ /* 0x000fe400078e0002 */
[----:B-1----:R-:W-:Y:S01]  /*0b50*/  IMAD.MOV.U32 R5, RZ, RZ, R4 ;  /* 0x000000ffff057224 */ /* 0x002fe200078e0004 */
[----:B------:R1:W3:Y:S04]  /*0b60*/  SHFL.DOWN PT, R6, R3, 0x1, 0x1f ;  /* 0x08201f0003067f89 */ /* 0x0002e800000e0000 */
[----:B------:R1:W4:Y:S01]  /*0b70*/  SHFL.DOWN PT, R11, R2, 0x1, 0x1f ;  /* 0x08201f00020b7f89 */ /* 0x00032200000e0000 */
[----:B--2---:R-:W-:-:S04]  /*0b80*/  FSETP.GEU.AND P0, PT, R4, R7, PT ;  /* 0x000000070400720b */ /* 0x004fc80003f0e000 */
[----:B0-----:R-:W-:-:S13]  /*0b90*/  ISETP.GT.OR P0, PT, R12, 0x1e, !P0 ;  /* 0x0000001e0c00780c */ /* 0x001fda0004704670 */
[----:B-1-34-:R-:W-:Y:S05]  /*0ba0*/  @P0 BRA `(.L_x_309) ;  /* 0x00000000002c0947 */ /* 0x01afea0003800000 */
        /* <DEDUP_REMOVED lines=11> */
.L_x_309:
[----:B------:R-:W-:Y:S05]  /*0c60*/  BSYNC.RECONVERGENT B1 ;  /* 0x0000000000017941 */ /* 0x000fea0003800200 */
.L_x_308:
        /* <DEDUP_REMOVED lines=21> */
.L_x_311:
[----:B------:R-:W-:Y:S05]  /*0dc0*/  BSYNC.RECONVERGENT B1 ;  /* 0x0000000000017941 */ /* 0x000fea0003800200 */
.L_x_310:
        /* <DEDUP_REMOVED lines=21> */
.L_x_313:
[----:B------:R-:W-:Y:S05]  /*0f20*/  BSYNC.RECONVERGENT B1 ;  /* 0x0000000000017941 */ /* 0x000fea0003800200 */
.L_x_312:
        /* <DEDUP_REMOVED lines=21> */
.L_x_315:
[----:B------:R-:W-:Y:S05]  /*1080*/  BSYNC.RECONVERGENT B1 ;  /* 0x0000000000017941 */ /* 0x000fea0003800200 */
.L_x_314:
        /* <DEDUP_REMOVED lines=22> */
.L_x_317:
[----:B------:R-:W-:Y:S05]  /*11f0*/  BSYNC.RECONVERGENT B1 ;  /* 0x0000000000017941 */ /* 0x000fea0003800200 */
.L_x_316:
        /* <DEDUP_REMOVED lines=12> */
.L_x_319:
[----:B------:R-:W-:Y:S05]  /*12c0*/  BSYNC.RECONVERGENT B1 ;  /* 0x0000000000017941 */ /* 0x000fea0003800200 */
.L_x_318:
        /* <DEDUP_REMOVED lines=31> */
.L_x_322:
[----:B------:R-:W-:Y:S05]  /*14c0*/  BSYNC.RECONVERGENT B1 ;  /* 0x0000000000017941 */ /* 0x000fea0003800200 */
.L_x_321:
        /* <DEDUP_REMOVED lines=18> */
.L_x_324:
[----:B------:R-:W-:Y:S05]  /*15f0*/  BSYNC.RECONVERGENT B1 ;  /* 0x0000000000017941 */ /* 0x000fea0003800200 */
.L_x_323:
        /* <DEDUP_REMOVED lines=18> */
.L_x_326:
[----:B------:R-:W-:Y:S05]  /*1720*/  BSYNC.RECONVERGENT B1 ;  /* 0x0000000000017941 */ /* 0x000fea0003800200 */
.L_x_325:
        /* <DEDUP_REMOVED lines=18> */
.L_x_328:
[----:B------:R-:W-:Y:S05]  /*1850*/  BSYNC.RECONVERGENT B1 ;  /* 0x0000000000017941 */ /* 0x000fea0003800200 */
.L_x_327:
        /* <DEDUP_REMOVED lines=18> */
.L_x_330:
[----:B------:R-:W-:Y:S05]  /*1980*/  BSYNC.RECONVERGENT B1 ;  /* 0x0000000000017941 */ /* 0x000fea0003800200 */
.L_x_329:
        /* <DEDUP_REMOVED lines=18> */
.L_x_332:
[----:B------:R-:W-:Y:S05]  /*1ab0*/  BSYNC.RECONVERGENT B1 ;  /* 0x0000000000017941 */ /* 0x000fea0003800200 */
.L_x_331:
        /* <DEDUP_REMOVED lines=19> */
.L_x_307:
[----:B-1----:R-:W-:Y:S01]  /*1bf0*/  LOP3.LUT R5, R0, 0x3e0, RZ, 0xc0, !PT ;  /* 0x000003e000057812 */ /* 0x002fe200078ec0ff */
[----:B------:R-:W-:Y:S01]  /*1c00*/  BSSY.RECONVERGENT B1, `(.L_x_333) ;  /* 0x000001b000017945 */ /* 0x000fe20003800200 */
[----:B-----5:R-:W-:Y:S02]  /*1c10*/  IMAD.MOV.U32 R7, RZ, RZ, R4 ;  /* 0x000000ffff077224 */ /* 0x020fe400078e0004 */
[----:B------:R-:W-:Y:S02]  /*1c20*/  IMAD.MOV.U32 R13, RZ, RZ, R3 ;  /* 0x000000ffff0d7224 */ /* 0x000fe400078e0003 */
[----:B------:R-:W-:Y:S01]  /*1c30*/  VIADD R6, R5, 0x20 ;  /* 0x0000002005067836 */ /* 0x000fe20000000000 */
[----:B------:R-:W-:Y:S01]  /*1c40*/  LOP3.LUT R5, RZ, R5, RZ, 0x33, !PT ;  /* 0x00000005ff057212 */ /* 0x000fe200078e33ff */
[----:B------:R-:W-:-:S03]  /*1c50*/  IMAD.MOV.U32 R15, RZ, RZ, R2 ;  /* 0x000000ffff0f7224 */ /* 0x000fc600078e0002 */
[----:B------:R-:W-:Y:S01]  /*1c60*/  ISETP.GT.AND P0, PT, R6, UR4, PT ;  /* 0x0000000406007c0c */ /* 0x000fe2000bf04270 */
[----:B------:R-:W-:-:S05]  /*1c70*/  VIADD R5, R5, UR4 ;  /* 0x0000000405057c36 */ /* 0x000fca0008000000 */
        /* <DEDUP_REMOVED lines=19> */
.L_x_334:
[----:B------:R-:W-:Y:S05]  /*1db0*/  BSYNC.RECONVERGENT B1 ;  /* 0x0000000000017941 */ /* 0x000fea0003800200 */
.L_x_333:
        /* <DEDUP_REMOVED lines=22> */
.L_x_336:
[----:B------:R-:W-:Y:S05]  /*1f20*/  BSYNC.RECONVERGENT B1 ;  /* 0x0000000000017941 */ /* 0x000fea0003800200 */
.L_x_335:
        /* <DEDUP_REMOVED lines=22> */
.L_x_338:
[----:B------:R-:W-:Y:S05]  /*2090*/  BSYNC.RECONVERGENT B1 ;  /* 0x0000000000017941 */ /* 0x000fea0003800200 */
.L_x_337:
        /* <DEDUP_REMOVED lines=22> */
.L_x_340:
[----:B------:R-:W-:Y:S05]  /*2200*/  BSYNC.RECONVERGENT B1 ;  /* 0x0000000000017941 */ /* 0x000fea0003800200 */
.L_x_339:
        /* <DEDUP_REMOVED lines=23> */
.L_x_342:
[----:B------:R-:W-:Y:S05]  /*2380*/  BSYNC.RECONVERGENT B1 ;  /* 0x0000000000017941 */ /* 0x000fea0003800200 */
.L_x_341:
        /* <DEDUP_REMOVED lines=12> */
.L_x_344:
[----:B------:R-:W-:Y:S05]  /*2450*/  BSYNC.RECONVERGENT B1 ;  /* 0x0000000000017941 */ /* 0x000fea0003800200 */
.L_x_343:
        /* <DEDUP_REMOVED lines=30> */
.L_x_346:
[----:B------:R-:W-:Y:S05]  /*2640*/  BSYNC.RECONVERGENT B1 ;  /* 0x0000000000017941 */ /* 0x000fea0003800200 */
.L_x_345:
        /* <DEDUP_REMOVED lines=27> */
.L_x_348:
[----:B------:R-:W-:Y:S05]  /*2800*/  BSYNC.RECONVERGENT B1 ;  /* 0x0000000000017941 */ /* 0x000fea0003800200 */
.L_x_347:
        /* <DEDUP_REMOVED lines=27> */
.L_x_350:
[----:B------:R-:W-:Y:S05]  /*29c0*/  BSYNC.RECONVERGENT B1 ;  /* 0x0000000000017941 */ /* 0x000fea0003800200 */
.L_x_349:
        /* <DEDUP_REMOVED lines=27> */
.L_x_352:
[----:B------:R-:W-:Y:S05]  /*2b80*/  BSYNC.RECONVERGENT B1 ;  /* 0x0000000000017941 */ /* 0x000fea0003800200 */
.L_x_351:
        /* <DEDUP_REMOVED lines=27> */
.L_x_354:
[----:B------:R-:W-:Y:S05]  /*2d40*/  BSYNC.RECONVERGENT B1 ;  /* 0x0000000000017941 */ /* 0x000fea0003800200 */
.L_x_353:
        /* <DEDUP_REMOVED lines=27> */
.L_x_356:
[----:B------:R-:W-:Y:S05]  /*2f00*/  BSYNC.RECONVERGENT B1 ;  /* 0x0000000000017941 */ /* 0x000fea0003800200 */
.L_x_355:
        /* <DEDUP_REMOVED lines=28> */
.L_x_288:
[----:B------:R-:W1:Y:S01]  /*30d0*/  S2R R0, SR_TID.X ;  /* 0x0000000000007919 */ /* 0x000e620000002100 */
[----:B------:R-:W1:Y:S01]  /*30e0*/  LDC.64 R2, c[0x0][0x380] ;  /* 0x0000e000ff027b82 */ /* 0x000e620000000a00 */
[----:B------:R-:W2:Y:S01]  /*30f0*/  LDCU.64 UR6, c[0x0][0x388] ;  /* 0x00007100ff0677ac */ /* 0x000ea20008000a00 */
[----:B-1----:R-:W-:-:S05]  /*3100*/  IMAD.WIDE.U32 R2, R0, 0x4, R2 ;  /* 0x0000000400027825 */ /* 0x002fca00078e0002 */
[----:B0-----:R-:W3:Y:S04]  /*3110*/  LDG.E R4, desc[UR8][R2.64] ;  /* 0x0000000802047981 */ /* 0x001ee8000c1e1900 */
[----:B------:R-:W3:Y:S04]  /*3120*/  LDG.E R5, desc[UR8][R2.64+0x400] ;  /* 0x0004000802057981 */ /* 0x000ee8000c1e1900 */
[----:B------:R-:W4:Y:S04]  /*3130*/  LDG.E R6, desc[UR8][R2.64+0x800] ;  /* 0x0008000802067981 */ /* 0x000f28000c1e1900 */
[----:B------:R-:W2:Y:S04]  /*3140*/  LDG.E R7, desc[UR8][R2.64+0xc00] ;  /* 0x000c000802077981 */ /* 0x000ea8000c1e1900 */
[----:B------:R0:W5:Y:S01]  /*3150*/  LDG.E R9, desc[UR8][R2.64+0x1000] ;  /* 0x0010000802097981 */ /* 0x000162000c1e1900 */
[----:B------:R-:W-:Y:S01]  /*3160*/  BSSY.RECONVERGENT B1, `(.L_x_357) ;  /* 0x0000011000017945 */ /* 0x000fe20003800200 */
[----:B---3--:R-:W-:-:S04]  /*3170*/  FSETP.GEU.AND P0, PT, R5, R4, PT ;  /* 0x000000040500720b */ /* 0x008fc80003f0e000 */
[----:B------:R-:W-:Y:S01]  /*3180*/  FSEL R5, R5, R4, !P0 ;  /* 0x0000000405057208 */ /* 0x000fe20004000000 */
[----:B------:R-:W-:-:S03]  /*3190*/  VIADD R4, R0, 0x200 ;  /* 0x0000020000047836 */ /* 0x000fc60000000000 */
[----:B----4-:R-:W-:-:S04]  /*31a0*/  FSETP.GEU.AND P1, PT, R6, R5, PT ;  /* 0x000000050600720b */ /* 0x010fc80003f2e000 */
[----:B------:R-:W-:Y:S01]  /*31b0*/  FSEL R6, R6, R5, !P1 ;  /* 0x0000000506067208 */ /* 0x000fe20004800000 */
[----:B------:R-:W-:-:S03]  /*31c0*/  VIADD R5, R0, 0x100 ;  /* 0x0000010000057836 */ /* 0x000fc60000000000 */
[----:B--2---:R-:W-:Y:S01]  /*31d0*/  FSETP.GEU.AND P2, PT, R6, R7, PT ;  /* 0x000000070600720b */ /* 0x004fe20003f4e000 */
        /* <DEDUP_REMOVED lines=9> */
.L_x_358:
[----:B------:R-:W-:Y:S05]  /*3270*/  BSYNC.RECONVERGENT B1 ;  /* 0x0000000000017941 */ /* 0x000fea0003800200 */
.L_x_357:
[----:B-----5:R-:W-:Y:S01]  /*3280*/  FSETP.GEU.AND P0, PT, R10, R9, PT ;  /* 0x000000090a00720b */ /* 0x020fe20003f0e000 */
[----:B------:R-:W-:Y:S01]  /*3290*/  IMAD.MOV.U32 R15, RZ, RZ, RZ ;  /* 0x000000ffff0f7224 */ /* 0x000fe200078e00ff */
[----:B------:R-:W-:Y:S01]  /*32a0*/  LOP3.LUT R4, R0, 0x400, RZ, 0xfc, !PT ;  /* 0x0000040000047812 */ /* 0x000fe200078efcff */
[----:B------:R-:W-:Y:S01]  /*32b0*/  BSSY.RECONVERGENT B1, `(.L_x_359) ;  /* 0x0000012000017945 */ /* 0x000fe20003800200 */
[----:B------:R-:W-:Y:S01]  /*32c0*/  IADD3 R14, P2, PT, R5, UR6, RZ ;  /* 0x00000006050e7c10 */ /* 0x000fe2000ff5e0ff */
[----:B------:R-:W-:Y:S01]  /*32d0*/  IMAD.MOV.U32 R6, RZ, RZ, R10 ;  /* 0x000000ffff067224 */ /* 0x000fe200078e000a */
[----:B------:R-:W-:Y:S02]  /*32e0*/  IADD3 R11, P1, PT, R4, UR6, RZ ;  /* 0x00000006040b7c10 */ /* 0x000fe4000ff3e0ff */
[----:B------:R-:W-:Y:S01]  /*32f0*/  IADD3.X R13, PT, PT, R15, UR7, RZ, P2, !PT ;  /* 0x000000070f0d7c10 */ /* 0x000fe200097fe4ff */
[----:B------:R-:W-:Y:S02]  /*3300*/  IMAD.MOV.U32 R7, RZ, RZ, R14 ;  /* 0x000000ffff077224 */ /* 0x000fe400078e000e */
[----:B------:R-:W-:-:S02]  /*3310*/  IMAD.X R12, RZ, RZ, UR7, P1 ;  /* 0x00000007ff0c7e24 */ /* 0x000fc400088e06ff */
[----:B------:R-:W-:Y:S01]  /*3320*/  IMAD.MOV.U32 R8, RZ, RZ, R13 ;  /* 0x000000ffff087224 */ /* 0x000fe200078e000d */
[----:B------:R-:W-:Y:S06]  /*3330*/  @!P0 BRA `(.L_x_360) ;  /* 0x0000000000248947 */ /* 0x000fec0003800000 */
[----:B------:R-:W-:Y:S01]  /*3340*/  FSETP.GEU.AND P1, PT, R9, R10, PT ;  /* 0x0000000a0900720b */ /* 0x000fe20003f2e000 */
[----:B------:R-:W-:Y:S02]  /*3350*/  IMAD.MOV.U32 R6, RZ, RZ, R9 ;  /* 0x000000ffff067224 */ /* 0x000fe400078e0009 */
[----:B------:R-:W-:Y:S02]  /*3360*/  IMAD.MOV.U32 R7, RZ, RZ, R11 ;  /* 0x000000ffff077224 */ /* 0x000fe400078e000b */
[----:B------:R-:W-:-:S08]  /*3370*/  IMAD.MOV.U32 R8, RZ, RZ, R12 ;  /* 0x000000ffff087224 */ /* 0x000fd000078e000c */
[----:B------:R-:W-:-:S04]  /*3380*/  @P1 ISETP.GE.U32.AND P0, PT, R5, R4, PT ;  /* 0x000000040500120c */ /* 0x000fc80003f06070 */
[----:B------:R-:W-:-:S04]  /*3390*/  @P1 ISETP.GE.AND.EX P0, PT, R15, RZ, PT, P0 ;  /* 0x000000ff0f00120c */ /* 0x000fc80003f06300 */
[----:B------:R-:W-:Y:S02]  /*33a0*/  @P1 FSEL R6, R10, R9, !P0 ;  /* 0x000000090a061208 */ /* 0x000fe40004000000 */
[----:B------:R-:W-:Y:S02]  /*33b0*/  @P1 SEL R7, R14, R11, !P0 ;  /* 0x0000000b0e071207 */ /* 0x000fe40004000000 */
[----:B------:R-:W-:-:S07]  /*33c0*/  @P1 SEL R8, R13, R12, !P0 ;  /* 0x0000000c0d081207 */ /* 0x000fce0004000000 */
.L_x_360:
[----:B------:R-:W-:Y:S05]  /*33d0*/  BSYNC.RECONVERGENT B1 ;  /* 0x0000000000017941 */ /* 0x000fea0003800200 */
.L_x_359:
[----:B------:R-:W-:Y:S01]  /*33e0*/  UISETP.GE.U32.AND UP0, UPT, UR4, 0xa00, UPT ;  /* 0x00000a000400788c */ /* 0x000fe2000bf06070 */
[----:B------:R-:W-:Y:S02]  /*33f0*/  IMAD.MOV.U32 R9, RZ, RZ, 0x500 ;  /* 0x00000500ff097424 */ /* 0x000fe400078e00ff */
[----:B------:R-:W-:Y:S01]  /*3400*/  IMAD.MOV.U32 R10, RZ, RZ, RZ ;  /* 0x000000ffff0a7224 */ /* 0x000fe200078e00ff */
[----:B------:R-:W-:-:S09]  /*3410*/  UISETP.GE.U32.AND.EX UP0, UPT, UR5, URZ, UPT, UP0 ;  /* 0x000000ff0500728c */ /* 0x000fd2000bf06100 */
[----:B------:R-:W-:Y:S05]  /*3420*/  BRA.U !UP0, `(.L_x_361) ;  /* 0x0000000508c87547 */ /* 0x000fea000b800000 */
[----:B------:R-:W-:Y:S01]  /*3430*/  IMAD.MOV.U32 R9, RZ, RZ, 0x500 ;  /* 0x00000500ff097424 */ /* 0x000fe200078e00ff */
[----:B------:R-:W0:Y:S01]  /*3440*/  LDCU.64 UR6, c[0x0][0x388] ;  /* 0x00007100ff0677ac */ /* 0x000e220008000a00 */
[----:B------:R-:W-:Y:S01]  /*3450*/  IMAD.MOV.U32 R10, RZ, RZ, RZ ;  /* 0x000000ffff0a7224 */ /* 0x000fe200078e00ff */
[----:B------:R-:W1:Y:S06]  /*3460*/  LDCU.64 UR4, c[0x0][0x398] ;  /* 0x00007300ff0477ac */ /* 0x000e6c0008000a00 */
.L_x_372:
[----:B------:R-:W-:-:S04]  /*3470*/  LEA R14, P0, R9, R2, 0x2 ;  /* 0x00000002090e7211 */ /* 0x000fc800078010ff */
[----:B------:R-:W-:-:S05]  /*3480*/  LEA.HI.X R15, R9, R3, R10, 0x2, P0 ;  /* 0x00000003090f7211 */ /* 0x000fca00000f140a */
[----:B------:R-:W2:Y:S04]  /*3490*/  LDG.E R21, desc[UR8][R14.64] ;  /* 0x000000080e157981 */ /* 0x000ea8000c1e1900 */
[----:B------:R3:W5:Y:S04]  /*34a0*/  LDG.E R18, desc[UR8][R14.64+0x400] ;  /* 0x000400080e127981 */ /* 0x000768000c1e1900 */
[----:B------:R3:W5:Y:S04]  /*34b0*/  LDG.E R23, desc[UR8][R14.64+0x800] ;  /* 0x000800080e177981 */ /* 0x000768000c1e1900 */
[----:B------:R3:W5:Y:S04]  /*34c0*/  LDG.E R4, desc[UR8][R14.64+0xc00] ;  /* 0x000c00080e047981 */ /* 0x000768000c1e1900 */
[----:B------:R3:W5:Y:S01]  /*34d0*/  LDG.E R11, desc[UR8][R14.64+0x1000] ;  /* 0x001000080e0b7981 */ /* 0x000762000c1e1900 */
[----:B0-----:R-:W-:Y:S01]  /*34e0*/  IADD3 R12, P1, P2, R9, UR6, R0 ;  /* 0x00000006090c7c10 */ /* 0x001fe2000fa3e000 */
[----:B------:R-:W-:Y:S01]  /*34f0*/  BSSY.RECONVERGENT B1, `(.L_x_362) ;  /* 0x0000012000017945 */ /* 0x000fe20003800200 */
[----:B------:R-:W-:-:S02]  /*3500*/  IMAD.MOV.U32 R13, RZ, RZ, R6 ;  /* 0x000000ffff0d7224 */ /* 0x000fc400078e0006 */
[----:B------:R-:W-:Y:S01]  /*3510*/  IMAD.MOV.U32 R17, RZ, RZ, R7 ;  /* 0x000000ffff117224 */ /* 0x000fe200078e0007 */
[----:B------:R-:W-:Y:S01]  /*3520*/  IADD3.X R5, PT, PT, R10, UR7, RZ, P1, P2 ;  /* 0x000000070a057c10 */ /* 0x000fe20008fe44ff */
[----:B------:R-:W-:Y:S01]  /*3530*/  IMAD.MOV.U32 R19, RZ, RZ, R8 ;  /* 0x000000ffff137224 */ /* 0x000fe200078e0008 */
[----:B--2---:R-:W-:-:S13]  /*3540*/  FSETP.GEU.AND P0, PT, R6, R21, PT ;  /* 0x000000150600720b */ /* 0x004fda0003f0e000 */
[----:B---3--:R-:W-:Y:S05]  /*3550*/  @!P0 BRA `(.L_x_363) ;  /* 0x00000000002c8947 */ /* 0x008fea0003800000 */
        /* <DEDUP_REMOVED lines=11> */
.L_x_363:
[----:B-1----:R-:W-:Y:S05]  /*3610*/  BSYNC.RECONVERGENT B1 ;  /* 0x0000000000017941 */ /* 0x002fea0003800200 */
.L_x_362:
[----:B-----5:R-:W-:Y:S01]  /*3620*/  FSETP.GEU.AND P0, PT, R13, R18, PT ;  /* 0x000000120d00720b */ /* 0x020fe20003f0e000 */
[----:B------:R-:W-:Y:S01]  /*3630*/  BSSY.RECONVERGENT B1, `(.L_x_364) ;  /* 0x0000010000017945 */ /* 0x000fe20003800200 */
[----:B------:R-:W-:Y:S02]  /*3640*/  IMAD.MOV.U32 R6, RZ, RZ, R13 ;  /* 0x000000ffff067224 */ /* 0x000fe400078e000d */
[----:B------:R-:W-:Y:S02]  /*3650*/  IMAD.MOV.U32 R14, RZ, RZ, R17 ;  /* 0x000000ffff0e7224 */ /* 0x000fe400078e0011 */
[----:B------:R-:W-:-:S07]  /*3660*/  IMAD.MOV.U32 R16, RZ, RZ, R19 ;  /* 0x000000ffff107224 */ /* 0x000fce00078e0013 */
[----:B------:R-:W-:Y:S05]  /*3670*/  @!P0 BRA `(.L_x_365) ;  /* 0x00000000002c8947 */ /* 0x000fea0003800000 */
[----:B------:R-:W-:Y:S01]  /*3680*/  FSETP.GEU.AND P2, PT, R18, R13, PT ;  /* 0x0000000d1200720b */ /* 0x000fe20003f4e000 */
[----:B------:R-:W-:Y:S01]  /*3690*/  IMAD.MOV.U32 R6, RZ, RZ, R18 ;  /* 0x000000ffff067224 */ /* 0x000fe200078e0012 */
[----:B------:R-:W-:-:S05]  /*36a0*/  IADD3 R14, P1, PT, R12, 0x100, RZ ;  /* 0x000001000c0e7810 */ /* 0x000fca0007f3e0ff */
[----:B------:R-:W-:-:S06]  /*36b0*/  IMAD.X R16, RZ, RZ, R5, P1 ;  /* 0x000000ffff107224 */ /* 0x000fcc00008e0605 */
[CC--:B------:R-:W-:Y:S02]  /*36c0*/  @P2 ISETP.GE.U32.AND P0, PT, R17.reuse, R14.reuse, PT ;  /* 0x0000000e1100220c */ /* 0x0c0fe40003f06070 */
[----:B------:R-:W-:Y:S02]  /*36d0*/  @P2 ISETP.LT.U32.AND P1, PT, R17, R14, PT ;  /* 0x0000000e1100220c */ /* 0x000fe40003f21070 */
[CC--:B------:R-:W-:Y:S02]  /*36e0*/  @P2 ISETP.GE.AND.EX P0, PT, R19.reuse, R16.reuse, PT, P0 ;  /* 0x000000101300220c */ /* 0x0c0fe40003f06300 */
[----:B------:R-:W-:Y:S02]  /*36f0*/  @P2 ISETP.LT.AND.EX P1, PT, R19, R16, PT, P1 ;  /* 0x000000101300220c */ /* 0x000fe40003f21310 */
[----:B------:R-:W-:Y:S02]  /*3700*/  @P2 FSEL R6, R13, R18, !P0 ;  /* 0x000000120d062208 */ /* 0x000fe40004000000 */
[----:B------:R-:W-:-:S02]  /*3710*/  @P2 SEL R14, R17, R14, P1 ;  /* 0x0000000e110e2207 */ /* 0x000fc40000800000 */
[----:B------:R-:W-:-:S07]  /*3720*/  @P2 SEL R16, R19, R16, P1 ;  /* 0x0000001013102207 */ /* 0x000fce0000800000 */
.L_x_365:
[----:B------:R-:W-:Y:S05]  /*3730*/  BSYNC.RECONVERGENT B1 ;  /* 0x0000000000017941 */ /* 0x000fea0003800200 */
.L_x_364:
        /* <DEDUP_REMOVED lines=19> */
.L_x_367:
[----:B------:R-:W-:Y:S05]  /*3870*/  BSYNC.RECONVERGENT B1 ;  /* 0x0000000000017941 */ /* 0x000fea0003800200 */
.L_x_366:
        /* <DEDUP_REMOVED lines=19> */
.L_x_369:
[----:B------:R-:W-:Y:S05]  /*39b0*/  BSYNC.RECONVERGENT B1 ;  /* 0x0000000000017941 */ /* 0x000fea0003800200 */
.L_x_368:
[----:B------:R-:W-:Y:S01]  /*39c0*/  FSETP.GEU.AND P0, PT, R14, R11, PT ;  /* 0x0000000b0e00720b */ /* 0x000fe20003f0e000 */
        /* <DEDUP_REMOVED lines=16> */
.L_x_371:
[----:B------:R-:W-:Y:S05]  /*3ad0*/  BSYNC.RECONVERGENT B1 ;  /* 0x0000000000017941 */ /* 0x000fea0003800200 */
.L_x_370:
[----:B------:R-:W-:-:S04]  /*3ae0*/  IADD3 R4, P1, PT, R9, 0xa00, RZ ;  /* 0x00000a0009047810 */ /* 0x000fc80007f3e0ff */
[----:B------:R-:W-:Y:S01]  /*3af0*/  ISETP.GT.U32.AND P0, PT, R4, UR4, PT ;  /* 0x0000000404007c0c */ /* 0x000fe2000bf04070 */
[----:B------:R-:W-:Y:S01]  /*3b00*/  IMAD.X R4, RZ, RZ, R10, P1 ;  /* 0x000000ffff047224 */ /* 0x000fe200008e060a */
[----:B------:R-:W-:-:S04]  /*3b10*/  IADD3 R9, P1, PT, R9, 0x500, RZ ;  /* 0x0000050009097810 */ /* 0x000fc80007f3e0ff */
[----:B------:R-:W-:Y:S01]  /*3b20*/  ISETP.GT.AND.EX P0, PT, R4, UR5, PT, P0 ;  /* 0x0000000504007c0c */ /* 0x000fe2000bf04300 */
[----:B------:R-:W-:-:S12]  /*3b30*/  IMAD.X R10, RZ, RZ, R10, P1 ;  /* 0x000000ffff0a7224 */ /* 0x000fd800008e060a */
[----:B------:R-:W-:Y:S05]  /*3b40*/  @!P0 BRA `(.L_x_372) ;  /* 0xfffffff800488947 */ /* 0x000fea000383ffff */
.L_x_361:
        /* <DEDUP_REMOVED lines=8> */
[----:B------:R-:W-:Y:S01]  /*3bd0*/  BSSY.RECONVERGENT B2, `(.L_x_375) ;  /* 0x000002e000027945 */ /* 0x000fe20003800200 */
[----:B------:R-:W-:Y:S02]  /*3be0*/  IMAD.MOV.U32 R12, RZ, RZ, R0 ;  /* 0x000000ffff0c7224 */ /* 0x000fe400078e0000 */
[----:B------:R-:W-:-:S04]  /*3bf0*/  IADD3 R15, PT, PT, -R9, UR4, R2 ;  /* 0x00000004090f7c10 */ /* 0x000fc8000fffe102 */
[----:B------:R-:W-:-:S04]  /*3c00*/  LOP3.LUT R2, R15, 0x300, RZ, 0xc0, !PT ;  /* 0x000003000f027812 */ /* 0x000fc800078ec0ff */
[----:B------:R-:W-:-:S13]  /*3c10*/  ISETP.NE.AND P0, PT, R2, 0x300, PT ;  /* 0x000003000200780c */ /* 0x000fda0003f05270 */
[----:B------:R-:W-:Y:S05]  /*3c20*/  @!P0 BRA `(.L_x_376) ;  /* 0x0000000000a08947 */ /* 0x000fea0003800000 */
[----:B------:R-:W0:Y:S01]  /*3c30*/  LDCU.64 UR10, c[0x0][0x380] ;  /* 0x00007000ff0a77ac */ /* 0x000e220008000a00 */
[----:B------:R-:W-:Y:S01]  /*3c40*/  IADD3 R14, P0, PT, R0, R9, RZ ;  /* 0x00000009000e7210 */ /* 0x000fe20007f1e0ff */
[----:B------:R-:W-:Y:S01]  /*3c50*/  IMAD.MOV.U32 R12, RZ, RZ, R0 ;  /* 0x000000ffff0c7224 */ /* 0x000fe200078e0000 */
[----:B------:R-:W-:-:S03]  /*3c60*/  LEA.HI R2, R15, 0x1, RZ, 0x18 ;  /* 0x000000010f027811 */ /* 0x000fc600078fc0ff */
[----:B------:R-:W-:Y:S01]  /*3c70*/  IMAD.X R3, RZ, RZ, R10, P0 ;  /* 0x000000ffff037224 */ /* 0x000fe200000e060a */
[----:B------:R-:W-:Y:S02]  /*3c80*/  LOP3.LUT R2, R2, 0x3, RZ, 0xc0, !PT ;  /* 0x0000000302027812 */ /* 0x000fe400078ec0ff */
[----:B------:R-:W-:-:S03]  /*3c90*/  IADD3 R16, P0, PT, R14, UR6, RZ ;  /* 0x000000060e107c10 */ /* 0x000fc6000ff1e0ff */
[----:B------:R-:W-:Y:S01]  /*3ca0*/  IMAD.MOV R4, RZ, RZ, -R2 ;  /* 0x000000ffff047224 */ /* 0x000fe200078e0a02 */
[----:B------:R-:W-:Y:S02]  /*3cb0*/  IADD3.X R18, PT, PT, R3, UR7, RZ, P0, !PT ;  /* 0x0000000703127c10 */ /* 0x000fe400087fe4ff */
[----:B0-----:R-:W-:-:S04]  /*3cc0*/  LEA R13, P1, R14, UR10, 0x2 ;  /* 0x0000000a0e0d7c11 */ /* 0x001fc8000f8210ff */
[----:B------:R-:W-:-:S09]  /*3cd0*/  LEA.HI.X R14, R14, UR11, R3, 0x2, P1 ;  /* 0x0000000b0e0e7c11 */ /* 0x000fd200088f1403 */
.L_x_379:
        /* <DEDUP_REMOVED lines=23> */
.L_x_378:
[----:B------:R-:W-:Y:S05]  /*3e50*/  BSYNC.RECONVERGENT B3 ;  /* 0x0000000000037941 */ /* 0x000fea0003800200 */
.L_x_377:
[----:B------:R-:W-:Y:S01]  /*3e60*/  IADD3 R16, P0, PT, R16, 0x100, RZ ;  /* 0x0000010010107810 */ /* 0x000fe20007f1e0ff */
[----:B------:R-:W-:Y:S02]  /*3e70*/  VIADD R12, R12, 0x100 ;  /* 0x000001000c0c7836 */ /* 0x000fe40000000000 */
[----:B------:R-:W-:Y:S02]  /*3e80*/  IMAD.X R14, RZ, RZ, R14, P3 ;  /* 0x000000ffff0e7224 */ /* 0x000fe400018e060e */
[----:B------:R-:W-:Y:S01]  /*3e90*/  IMAD.X R18, RZ, RZ, R18, P0 ;  /* 0x000000ffff127224 */ /* 0x000fe200000e0612 */
[----:B------:R-:W-:Y:S07]  /*3ea0*/  @P2 BRA `(.L_x_379) ;  /* 0xfffffffc008c2947 */ /* 0x000fee000383ffff */
.L_x_376:
[----:B------:R-:W-:Y:S05]  /*3eb0*/  BSYNC.RECONVERGENT B2 ;  /* 0x0000000000027941 */ /* 0x000fea0003800200 */
.L_x_375:
[----:B------:R-:W-:-:S13]  /*3ec0*/  ISETP.GE.U32.AND P0, PT, R15, 0x300, PT ;  /* 0x000003000f00780c */ /* 0x000fda0003f06070 */
[----:B------:R-:W-:Y:S05]  /*3ed0*/  @!P0 BRA `(.L_x_374) ;  /* 0x0000000400888947 */ /* 0x000fea0003800000 */
[----:B------:R-:W0:Y:S01]  /*3ee0*/  LDC.64 R4, c[0x0][0x380] ;  /* 0x0000e000ff047b82 */ /* 0x000e220000000a00 */
[----:B------:R-:W-:-:S07]  /*3ef0*/  VIADD R12, R12, 0x200 ;  /* 0x000002000c0c7836 */ /* 0x000fce0000000000 */
[----:B------:R-:W1:Y:S02]  /*3f00*/  LDC.64 R2, c[0x0][0x388] ;  /* 0x0000e200ff027b82 */ /* 0x000e640000000a00 */
.L_x_388:
        /* <DEDUP_REMOVED lines=29> */
.L_x_381:
[----:B------:R-:W-:Y:S05]  /*40e0*/  BSYNC.RECONVERGENT B2 ;  /* 0x0000000000027941 */ /* 0x000fea0003800200 */
.L_x_380:
        /* <DEDUP_REMOVED lines=20> */
.L_x_383:
[----:B------:R-:W-:Y:S05]  /*4230*/  BSYNC.RECONVERGENT B2 ;  /* 0x0000000000027941 */ /* 0x000fea0003800200 */
.L_x_382:
        /* <DEDUP_REMOVED lines=20> */
.L_x_385:
[----:B------:R-:W-:Y:S05]  /*4380*/  BSYNC.RECONVERGENT B2 ;  /* 0x0000000000027941 */ /* 0x000fea0003800200 */
.L_x_384:
        /* <DEDUP_REMOVED lines=18> */
.L_x_387:
[----:B------:R-:W-:Y:S05]  /*44b0*/  BSYNC.RECONVERGENT B2 ;  /* 0x0000000000027941 */ /* 0x000fea0003800200 */
.L_x_386:
[C---:B------:R-:W-:Y:S02]  /*44c0*/  VIADD R14, R12.reuse, 0x200 ;  /* 0x000002000c0e7836 */ /* 0x040fe40000000000 */
[----:B------:R-:W-:-:S03]  /*44d0*/  VIADD R12, R12, 0x400 ;  /* 0x000004000c0c7836 */ /* 0x000fc60000000000 */
[----:B------:R-:W-:-:S13]  /*44e0*/  ISETP.GE.AND P0, PT, R14, R11, PT ;  /* 0x0000000b0e00720c */ /* 0x000fda0003f06270 */
[----:B------:R-:W-:Y:S05]  /*44f0*/  @!P0 BRA `(.L_x_388) ;  /* 0xfffffff800848947 */ /* 0x000fea000383ffff */
.L_x_374:
[----:B------:R-:W-:Y:S05]  /*4500*/  BSYNC.RECONVERGENT B1 ;  /* 0x0000000000017941 */ /* 0x000fea0003800200 */
.L_x_373:
        /* <DEDUP_REMOVED lines=22> */
.L_x_390:
[----:B------:R-:W-:Y:S05]  /*4670*/  BSYNC.RECONVERGENT B1 ;  /* 0x0000000000017941 */ /* 0x000fea0003800200 */
.L_x_389:
        /* <DEDUP_REMOVED lines=21> */
.L_x_392:
[----:B------:R-:W-:Y:S05]  /*47d0*/  BSYNC.RECONVERGENT B1 ;  /* 0x0000000000017941 */ /* 0x000fea0003800200 */
.L_x_391:
        /* <DEDUP_REMOVED lines=21> */
.L_x_394:
[----:B------:R-:W-:Y:S05]  /*4930*/  BSYNC.RECONVERGENT B1 ;  /* 0x0000000000017941 */ /* 0x000fea0003800200 */
.L_x_393:
        /* <DEDUP_REMOVED lines=21> */
.L_x_396:
[----:B------:R-:W-:Y:S05]  /*4a90*/  BSYNC.RECONVERGENT B1 ;  /* 0x0000000000017941 */ /* 0x000fea0003800200 */
.L_x_395:
        /* <DEDUP_REMOVED lines=22> */
.L_x_398:
[----:B------:R-:W-:Y:S05]  /*4c00*/  BSYNC.RECONVERGENT B1 ;  /* 0x0000000000017941 */ /* 0x000fea0003800200 */
.L_x_397:
        /* <DEDUP_REMOVED lines=12> */
.L_x_400:
[----:B------:R-:W-:Y:S05]  /*4cd0*/  BSYNC.RECONVERGENT B1 ;  /* 0x0000000000017941 */ /* 0x000fea0003800200 */
.L_x_399:
        /* <DEDUP_REMOVED lines=31> */
.L_x_402:
[----:B------:R-:W-:Y:S05]  /*4ed0*/  BSYNC.RECONVERGENT B1 ;  /* 0x0000000000017941 */ /* 0x000fea0003800200 */
.L_x_401:
        /* <DEDUP_REMOVED lines=18> */
.L_x_404:
[----:B------:R-:W-:Y:S05]  /*5000*/  BSYNC.RECONVERGENT B1 ;  /* 0x0000000000017941 */ /* 0x000fea0003800200 */
.L_x_403:
        /* <DEDUP_REMOVED lines=18> */
.L_x_406:
[----:B------:R-:W-:Y:S05]  /*5130*/  BSYNC.RECONVERGENT B1 ;  /* 0x0000000000017941 */ /* 0x000fea0003800200 */
.L_x_405:
        /* <DEDUP_REMOVED lines=18> */
.L_x_408:
[----:B------:R-:W-:Y:S05]  /*5260*/  BSYNC.RECONVERGENT B1 ;  /* 0x0000000000017941 */ /* 0x000fea0003800200 */
.L_x_407:
        /* <DEDUP_REMOVED lines=18> */
.L_x_410:
[----:B------:R-:W-:Y:S05]  /*5390*/  BSYNC.RECONVERGENT B1 ;  /* 0x0000000000017941 */ /* 0x000fea0003800200 */
.L_x_409:
        /* <DEDUP_REMOVED lines=18> */
.L_x_412:
[----:B------:R-:W-:Y:S05]  /*54c0*/  BSYNC.RECONVERGENT B1 ;  /* 0x0000000000017941 */ /* 0x000fea0003800200 */
.L_x_411:
        /* <DEDUP_REMOVED lines=17> */
.L_x_320:
[----:B------:R-:W-:Y:S05]  /*55e0*/  BSYNC.RECONVERGENT B0 ;  /* 0x0000000000007941 */ /* 0x000fea0003800200 */
.L_x_287:
[----:B------:R-:W-:Y:S05]  /*55f0*/  @P1 EXIT ;  /* 0x000000000000194d */ /* 0x000fea0003800000 */
[----:B0-----:R-:W0:Y:S01]  /*5600*/  LDC.64 R6, c[0x0][0x390] ;  /* 0x0000e400ff067b82 */ /* 0x001e220000000a00 */
[----:B------:R-:W-:Y:S02]  /*5610*/  IMAD.MOV.U32 R5, RZ, RZ, R4 ;  /* 0x000000ffff057224 */ /* 0x000fe400078e0004 */
[----:B------:R-:W-:-:S05]  /*5620*/  IMAD.MOV.U32 R4, RZ, RZ, R3 ;  /* 0x000000ffff047224 */ /* 0x000fca00078e0003 */
[----:B0-----:R-:W-:Y:S04]  /*5630*/  STG.E.64 desc[UR8][R6.64+0x8], R4 ;  /* 0x0000080406007986 */ /* 0x001fe8000c101b08 */
[----:B------:R-:W-:Y:S01]  /*5640*/  STG.E desc[UR8][R6.64], R2 ;  /* 0x0000000206007986 */ /* 0x000fe2000c101908 */
[----:B------:R-:W-:Y:S05]  /*5650*/  EXIT ;  /* 0x000000000000794d */ /* 0x000fea0003800000 */
.L_x_413:
        /* <DEDUP_REMOVED lines=10> */
.L_x_843:


//--------------------- .text._ZN6thrust24THRUST_300001_SM_1000_NS8cuda_cub4core6detail13_kernel_agentINS1_8__reduce11ReduceAgentIPN4cuda3std3__45tupleIJflEEESC_SB_iNS1_9__extrema9arg_min_fIflNS9_4lessIfEEEEEEJSC_SC_iSH_EEEvDpT0_ --------------------------
	.section	.text._ZN6thrust24THRUST_300001_SM_1000_NS8cuda_cub4core6detail13_kernel_agentINS1_8__reduce11ReduceAgentIPN4cuda3std3__45tupleIJflEEESC_SB_iNS1_9__extrema9arg_min_fIflNS9_4lessIfEEEEEEJSC_SC_iSH_EEEvDpT0_,"ax",@progbits
	.align	128
        .global         _ZN6thrust24THRUST_300001_SM_1000_NS8cuda_cub4core6detail13_kernel_agentINS1_8__reduce11ReduceAgentIPN4cuda3std3__45tupleIJflEEESC_SB_iNS1_9__extrema9arg_min_fIflNS9_4lessIfEEEEEEJSC_SC_iSH_EEEvDpT0_
        .type           _ZN6thrust24THRUST_300001_SM_1000_NS8cuda_cub4core6detail13_kernel_agentINS1_8__reduce11ReduceAgentIPN4cuda3std3__45tupleIJflEEESC_SB_iNS1_9__extrema9arg_min_fIflNS9_4lessIfEEEEEEJSC_SC_iSH_EEEvDpT0_,@function
        .size           _ZN6thrust24THRUST_300001_SM_1000_NS8cuda_cub4core6detail13_kernel_agentINS1_8__reduce11ReduceAgentIPN4cuda3std3__45tupleIJflEEESC_SB_iNS1_9__extrema9arg_min_fIflNS9_4lessIfEEEEEEJSC_SC_iSH_EEEvDpT0_,(.L_x_844 - _ZN6thrust24THRUST_300001_SM_1000_NS8cuda_cub4core6detail13_kernel_agentINS1_8__reduce11ReduceAgentIPN4cuda3std3__45tupleIJflEEESC_SB_iNS1_9__extrema9arg_min_fIflNS9_4lessIfEEEEEEJSC_SC_iSH_EEEvDpT0_)
        .other          _ZN6thrust24THRUST_300001_SM_1000_NS8cuda_cub4core6detail13_kernel_agentINS1_8__reduce11ReduceAgentIPN4cuda3std3__45tupleIJflEEESC_SB_iNS1_9__extrema9arg_min_fIflNS9_4lessIfEEEEEEJSC_SC_iSH_EEEvDpT0_,@"STO_CUDA_ENTRY STV_DEFAULT"
_ZN6thrust24THRUST_300001_SM_1000_NS8cuda_cub4core6detail13_kernel_agentINS1_8__reduce11ReduceAgentIPN4cuda3std3__45tupleIJflEEESC_SB_iNS1_9__extrema9arg_min_fIflNS9_4lessIfEEEEEEJSC_SC_iSH_EEEvDpT0_:
.text._ZN6thrust24THRUST_300001_SM_1000_NS8cuda_cub4core6detail13_kernel_agentINS1_8__reduce11ReduceAgentIPN4cuda3std3__45tupleIJflEEESC_SB_iNS1_9__extrema9arg_min_fIflNS9_4lessIfEEEEEEJSC_SC_iSH_EEEvDpT0_:
        /* <DEDUP_REMOVED lines=21> */
.L_x_417:
[----:B0-----:R-:W-:Y:S05]  /*0150*/  BSYNC.RECONVERGENT B1 ;  /* 0x0000000000017941 */ /* 0x001fea0003800200 */
.L_x_416:
        /* <DEDUP_REMOVED lines=15> */
.L_x_424:
        /* <DEDUP_REMOVED lines=24> */
.L_x_423:
[----:B------:R-:W-:Y:S05]  /*03d0*/  BSYNC.RECONVERGENT B3 ;  /* 0x0000000000037941 */ /* 0x000fea0003800200 */
.L_x_422:
[----:B------:R-:W-:Y:S02]  /*03e0*/  IMAD.X R7, RZ, RZ, R7, P3 ;  /* 0x000000ffff077224 */ /* 0x000fe400018e0607 */
[----:B------:R-:W-:Y:S01]  /*03f0*/  VIADD R4, R4, 0x100 ;  /* 0x0000010004047836 */ /* 0x000fe20000000000 */
[----:B------:R-:W-:Y:S06]  /*0400*/  @P2 BRA `(.L_x_424) ;  /* 0xfffffffc00902947 */ /* 0x000fec000383ffff */
.L_x_421:
[----:B------:R-:W-:Y:S05]  /*0410*/  BSYNC.RECONVERGENT B2 ;  /* 0x0000000000027941 */ /* 0x000fea0003800200 */
.L_x_420:
[----:B------:R-:W0:Y:S01]  /*0420*/  LDC.64 R6, c[0x0][0x380] ;  /* 0x0000e000ff067b82 */ /* 0x000e220000000a00 */
[----:B------:R-:W-:-:S13]  /*0430*/  ISETP.GE.U32.AND P0, PT, R14, 0x300, PT ;  /* 0x000003000e00780c */ /* 0x000fda0003f06070 */
[----:B------:R-:W-:Y:S05]  /*0440*/  @!P0 BRA `(.L_x_419) ;  /* 0x0000000400508947 */ /* 0x000fea0003800000 */
.L_x_433:
        /* <DEDUP_REMOVED lines=23> */
.L_x_426:
[----:B------:R-:W-:Y:S05]  /*05c0*/  BSYNC.RECONVERGENT B2 ;  /* 0x0000000000027941 */ /* 0x000fea0003800200 */
.L_x_425:
        /* <DEDUP_REMOVED lines=18> */
.L_x_428:
[----:B------:R-:W-:Y:S05]  /*06f0*/  BSYNC.RECONVERGENT B2 ;  /* 0x0000000000027941 */ /* 0x000fea0003800200 */
.L_x_427:
        /* <DEDUP_REMOVED lines=18> */
.L_x_430:
[----:B------:R-:W-:Y:S05]  /*0820*/  BSYNC.RECONVERGENT B2 ;  /* 0x0000000000027941 */ /* 0x000fea0003800200 */
.L_x_429:
        /* <DEDUP_REMOVED lines=18> */
.L_x_432:
[----:B------:R-:W-:Y:S05]  /*0950*/  BSYNC.RECONVERGENT B2 ;  /* 0x0000000000027941 */ /* 0x000fea0003800200 */
.L_x_431:
[----:B------:R-:W-:-:S05]  /*0960*/  VIADD R4, R4, 0x400 ;  /* 0x0000040004047836 */ /* 0x000fca0000000000 */
[----:B------:R-:W-:-:S13]  /*0970*/  ISETP.GE.AND P0, PT, R4, UR5, PT ;  /* 0x0000000504007c0c */ /* 0x000fda000bf06270 */
[----:B------:R-:W-:Y:S05]  /*0980*/  @!P0 BRA `(.L_x_433) ;  /* 0xfffffff800b08947 */ /* 0x000fea000383ffff */
.L_x_419:
[----:B------:R-:W-:Y:S05]  /*0990*/  BSYNC.RECONVERGENT B1 ;  /* 0x0000000000017941 */ /* 0x000fea0003800200 */
.L_x_418:
        /* <DEDUP_REMOVED lines=25> */
.L_x_436:
[----:B------:R-:W-:Y:S05]  /*0b30*/  BSYNC.RECONVERGENT B1 ;  /* 0x0000000000017941 */ /* 0x000fea0003800200 */
.L_x_435:
        /* <DEDUP_REMOVED lines=21> */
.L_x_438:
[----:B------:R-:W-:Y:S05]  /*0c90*/  BSYNC.RECONVERGENT B1 ;  /* 0x0000000000017941 */ /* 0x000fea0003800200 */
.L_x_437:
        /* <DEDUP_REMOVED lines=21> */
.L_x_440:
[----:B------:R-:W-:Y:S05]  /*0df0*/  BSYNC.RECONVERGENT B1 ;  /* 0x0000000000017941 */ /* 0x000fea0003800200 */
.L_x_439:
        /* <DEDUP_REMOVED lines=21> */
.L_x_442:
[----:B------:R-:W-:Y:S05]  /*0f50*/  BSYNC.RECONVERGENT B1 ;  /* 0x0000000000017941 */ /* 0x000fea0003800200 */
.L_x_441:
        /* <DEDUP_REMOVED lines=22> */
.L_x_444:
[----:B------:R-:W-:Y:S05]  /*10c0*/  BSYNC.RECONVERGENT B1 ;  /* 0x0000000000017941 */ /* 0x000fea0003800200 */
.L_x_443:
        /* <DEDUP_REMOVED lines=12> */
.L_x_446:
[----:B------:R-:W-:Y:S05]  /*1190*/  BSYNC.RECONVERGENT B1 ;  /* 0x0000000000017941 */ /* 0x000fea0003800200 */
.L_x_445:
        /* <DEDUP_REMOVED lines=31> */
.L_x_449:
[----:B------:R-:W-:Y:S05]  /*1390*/  BSYNC.RECONVERGENT B1 ;  /* 0x0000000000017941 */ /* 0x000fea0003800200 */
.L_x_448:
        /* <DEDUP_REMOVED lines=18> */
.L_x_451:
[----:B------:R-:W-:Y:S05]  /*14c0*/  BSYNC.RECONVERGENT B1 ;  /* 0x0000000000017941 */ /* 0x000fea0003800200 */
.L_x_450:
        /* <DEDUP_REMOVED lines=18> */
.L_x_453:
[----:B------:R-:W-:Y:S05]  /*15f0*/  BSYNC.RECONVERGENT B1 ;  /* 0x0000000000017941 */ /* 0x000fea0003800200 */
.L_x_452:
        /* <DEDUP_REMOVED lines=18> */
.L_x_455:
[----:B------:R-:W-:Y:S05]  /*1720*/  BSYNC.RECONVERGENT B1 ;  /* 0x0000000000017941 */ /* 0x000fea0003800200 */
.L_x_454:
        /* <DEDUP_REMOVED lines=18> */
.L_x_457:
[----:B------:R-:W-:Y:S05]  /*1850*/  BSYNC.RECONVERGENT B1 ;  /* 0x0000000000017941 */ /* 0x000fea0003800200 */
.L_x_456:
        /* <DEDUP_REMOVED lines=18> */
.L_x_459:
[----:B------:R-:W-:Y:S05]  /*1980*/  BSYNC.RECONVERGENT B1 ;  /* 0x0000000000017941 */ /* 0x000fea0003800200 */
.L_x_458:
        /* <DEDUP_REMOVED lines=19> */
.L_x_434:
        /* <DEDUP_REMOVED lines=28> */
.L_x_461:
[----:B------:R-:W-:Y:S05]  /*1c80*/  BSYNC.RECONVERGENT B1 ;  /* 0x0000000000017941 */ /* 0x000fea0003800200 */
.L_x_460:
        /* <DEDUP_REMOVED lines=22> */
.L_x_463:
[----:B------:R-:W-:Y:S05]  /*1df0*/  BSYNC.RECONVERGENT B1 ;  /* 0x0000000000017941 */ /* 0x000fea0003800200 */
.L_x_462:
        /* <DEDUP_REMOVED lines=22> */
.L_x_465:
[----:B------:R-:W-:Y:S05]  /*1f60*/  BSYNC.RECONVERGENT B1 ;  /* 0x0000000000017941 */ /* 0x000fea0003800200 */
.L_x_464:
        /* <DEDUP_REMOVED lines=22> */
.L_x_467:
[----:B------:R-:W-:Y:S05]  /*20d0*/  BSYNC.RECONVERGENT B1 ;  /* 0x0000000000017941 */ /* 0x000fea0003800200 */
.L_x_466:
        /* <DEDUP_REMOVED lines=23> */
.L_x_469:
[----:B------:R-:W-:Y:S05]  /*2250*/  BSYNC.RECONVERGENT B1 ;  /* 0x0000000000017941 */ /* 0x000fea0003800200 */
.L_x_468:
        /* <DEDUP_REMOVED lines=12> */
.L_x_471:
[----:B------:R-:W-:Y:S05]  /*2320*/  BSYNC.RECONVERGENT B1 ;  /* 0x0000000000017941 */ /* 0x000fea0003800200 */
.L_x_470:
        /* <DEDUP_REMOVED lines=30> */
.L_x_473:
[----:B------:R-:W-:Y:S05]  /*2510*/  BSYNC.RECONVERGENT B1 ;  /* 0x0000000000017941 */ /* 0x000fea0003800200 */
.L_x_472:
        /* <DEDUP_REMOVED lines=27> */
.L_x_475:
[----:B------:R-:W-:Y:S05]  /*26d0*/  BSYNC.RECONVERGENT B1 ;  /* 0x0000000000017941 */ /* 0x000fea0003800200 */
.L_x_474:
        /* <DEDUP_REMOVED lines=27> */
.L_x_477:
[----:B------:R-:W-:Y:S05]  /*2890*/  BSYNC.RECONVERGENT B1 ;  /* 0x0000000000017941 */ /* 0x000fea0003800200 */
.L_x_476:
        /* <DEDUP_REMOVED lines=27> */
.L_x_479:
[----:B------:R-:W-:Y:S05]  /*2a50*/  BSYNC.RECONVERGENT B1 ;  /* 0x0000000000017941 */ /* 0x000fea0003800200 */
.L_x_478:
        /* <DEDUP_REMOVED lines=27> */
.L_x_481:
[----:B------:R-:W-:Y:S05]  /*2c10*/  BSYNC.RECONVERGENT B1 ;  /* 0x0000000000017941 */ /* 0x000fea0003800200 */
.L_x_480:
        /* <DEDUP_REMOVED lines=27> */
.L_x_483:
[----:B------:R-:W-:Y:S05]  /*2dd0*/  BSYNC.RECONVERGENT B1 ;  /* 0x0000000000017941 */ /* 0x000fea0003800200 */
.L_x_482:
        /* <DEDUP_REMOVED lines=28> */
.L_x_415:
        /* <DEDUP_REMOVED lines=22> */
[-C--:B------:R-:W-:Y:S02]  /*3100*/  @P2 ISETP.LT.U32.AND P1, PT, R14, R8.reuse, PT ;  /* 0x000000080e00220c */ /* 0x080fe40003f21070 */
[CC--:B------:R-:W-:Y:S02]  /*3110*/  @P2 ISETP.GE.AND.EX P0, PT, R15.reuse, R9.reuse, PT, P0 ;  /* 0x000000090f00220c */ /* 0x0c0fe40003f06300 */
[----:B------:R-:W-:Y:S02]  /*3120*/  @P2 ISETP.LT.AND.EX P1, PT, R15, R9, PT, P1 ;  /* 0x000000090f00220c */ /* 0x000fe40003f21310 */
[----:B------:R-:W-:Y:S02]  /*3130*/  @P2 FSEL R19, R18, R11, !P0 ;  /* 0x0000000b12132208 */ /* 0x000fe40004000000 */
[----:B------:R-:W-:-:S02]  /*3140*/  @P2 SEL R11, R14, R8, P1 ;  /* 0x000000080e0b2207 */ /* 0x000fc40000800000 */
[----:B------:R-:W-:-:S03]  /*3150*/  @P2 SEL R14, R15, R9, P1 ;  /* 0x000000090f0e2207 */ /* 0x000fc60000800000 */
[----:B------:R-:W-:Y:S02]  /*3160*/  @P2 IMAD.MOV.U32 R8, RZ, RZ, R11 ;  /* 0x000000ffff082224 */ /* 0x000fe400078e000b */
[----:B------:R-:W-:-:S07]  /*3170*/  @P2 IMAD.MOV.U32 R9, RZ, RZ, R14 ;  /* 0x000000ffff092224 */ /* 0x000fce00078e000e */
.L_x_485:
[----:B------:R-:W-:Y:S05]  /*3180*/  BSYNC.RECONVERGENT B1 ;  /* 0x0000000000017941 */ /* 0x000fea0003800200 */
.L_x_484:
        /* <DEDUP_REMOVED lines=17> */
.L_x_487:
[----:B------:R-:W-:Y:S05]  /*32a0*/  BSYNC.RECONVERGENT B1 ;  /* 0x0000000000017941 */ /* 0x000fea0003800200 */
.L_x_486:
        /* <DEDUP_REMOVED lines=17> */
.L_x_489:
[----:B------:R-:W-:Y:S05]  /*33c0*/  BSYNC.RECONVERGENT B1 ;  /* 0x0000000000017941 */ /* 0x000fea0003800200 */
.L_x_488:
        /* <DEDUP_REMOVED lines=17> */
.L_x_491:
[----:B------:R-:W-:Y:S05]  /*34e0*/  BSYNC.RECONVERGENT B1 ;  /* 0x0000000000017941 */ /* 0x000fea0003800200 */
.L_x_490:
[----:B------:R-:W-:Y:S01]  /*34f0*/  UISETP.GE.U32.AND UP0, UPT, UR4, 0xa00, UPT ;  /* 0x00000a000400788c */ /* 0x000fe2000bf06070 */
[----:B------:R-:W-:-:S08]  /*3500*/  IMAD.MOV.U32 R5, RZ, RZ, 0x500 ;  /* 0x00000500ff057424 */ /* 0x000fd000078e00ff */
[----:B------:R-:W-:Y:S05]  /*3510*/  BRA.U !UP0, `(.L_x_492) ;  /* 0x0000000508b47547 */ /* 0x000fea000b800000 */
[----:B------:R-:W0:Y:S01]  /*3520*/  LDC.64 R6, c[0x0][0x380] ;  /* 0x0000e000ff067b82 */ /* 0x000e220000000a00 */
[----:B------:R-:W-:Y:S01]  /*3530*/  IMAD.MOV.U32 R5, RZ, RZ, 0x500 ;  /* 0x00000500ff057424 */ /* 0x000fe200078e00ff */
[----:B------:R-:W1:Y:S06]  /*3540*/  LDCU UR4, c[0x0][0x390] ;  /* 0x00007200ff0477ac */ /* 0x000e6c0008000800 */
.L_x_503:
[----:B------:R-:W-:-:S04]  /*3550*/  IMAD.IADD R17, R0, 0x1, R5 ;  /* 0x0000000100117824 */ /* 0x000fc800078e0205 */
[----:B0-----:R-:W-:-:S05]  /*3560*/  IMAD.WIDE.U32 R16, R17, 0x10, R6 ;  /* 0x0000001011107825 */ /* 0x001fca00078e0006 */
        /* <DEDUP_REMOVED lines=27> */
.L_x_494:
[----:B-1----:R-:W-:Y:S05]  /*3720*/  BSYNC.RECONVERGENT B1 ;  /* 0x0000000000017941 */ /* 0x002fea0003800200 */
.L_x_493:
        /* <DEDUP_REMOVED lines=17> */
.L_x_496:
[----:B------:R-:W-:Y:S05]  /*3840*/  BSYNC.RECONVERGENT B1 ;  /* 0x0000000000017941 */ /* 0x000fea0003800200 */
.L_x_495:
        /* <DEDUP_REMOVED lines=17> */
.L_x_498:
[----:B------:R-:W-:Y:S05]  /*3960*/  BSYNC.RECONVERGENT B1 ;  /* 0x0000000000017941 */ /* 0x000fea0003800200 */
.L_x_497:
        /* <DEDUP_REMOVED lines=17> */
.L_x_500:
[----:B------:R-:W-:Y:S05]  /*3a80*/  BSYNC.RECONVERGENT B1 ;  /* 0x0000000000017941 */ /* 0x000fea0003800200 */
.L_x_499:
        /* <DEDUP_REMOVED lines=17> */
.L_x_502:
[----:B------:R-:W-:Y:S05]  /*3ba0*/  BSYNC.RECONVERGENT B1 ;  /* 0x0000000000017941 */ /* 0x000fea0003800200 */
.L_x_501:
[C---:B------:R-:W-:Y:S02]  /*3bb0*/  VIADD R8, R5.reuse, 0xa00 ;  /* 0x00000a0005087836 */ /* 0x040fe40000000000 */
[----:B------:R-:W-:-:S03]  /*3bc0*/  VIADD R5, R5, 0x500 ;  /* 0x0000050005057836 */ /* 0x000fc60000000000 */
[----:B------:R-:W-:-:S13]  /*3bd0*/  ISETP.GT.AND P0, PT, R8, UR4, PT ;  /* 0x0000000408007c0c */ /* 0x000fda000bf04270 */
[----:B------:R-:W-:Y:S05]  /*3be0*/  @!P0 BRA `(.L_x_503) ;  /* 0xfffffff800588947 */ /* 0x000fea000383ffff */
.L_x_492:
[----:B------:R-:W-:-:S13]  /*3bf0*/  ISETP.GE.AND P0, PT, R5, UR4, PT ;  /* 0x0000000405007c0c */ /* 0x000fda000bf06270 */
        /* <DEDUP_REMOVED lines=12> */
[----:B------:R-:W0:Y:S01]  /*3cc0*/  LDC.64 R6, c[0x0][0x380] ;  /* 0x0000e000ff067b82 */ /* 0x000e220000000a00 */
[----:B------:R-:W-:Y:S01]  /*3cd0*/  LEA.HI R8, R16, 0x1, RZ, 0x18 ;  /* 0x0000000110087811 */ /* 0x000fe200078fc0ff */
[----:B------:R-:W-:Y:S02]  /*3ce0*/  IMAD.IADD R13, R0, 0x1, R5 ;  /* 0x00000001000d7824 */ /* 0x000fe400078e0205 */
[----:B------:R-:W-:Y:S01]  /*3cf0*/  IMAD.MOV.U32 R10, RZ, RZ, R0 ;  /* 0x000000ffff0a7224 */ /* 0x000fe200078e0000 */
[----:B------:R-:W-:-:S05]  /*3d00*/  LOP3.LUT R8, R8, 0x3, RZ, 0xc0, !PT ;  /* 0x0000000308087812 */ /* 0x000fca00078ec0ff */
[----:B------:R-:W-:-:S07]  /*3d10*/  IMAD.MOV R12, RZ, RZ, -R8 ;  /* 0x000000ffff0c7224 */ /* 0x000fce00078e0a08 */
.L_x_510:
[----:B0-----:R-:W-:-:S05]  /*3d20*/  IMAD.WIDE.U32 R8, R13, 0x10, R6 ;  /* 0x000000100d087825 */ /* 0x001fca00078e0006 */
[----:B------:R-:W2:Y:S01]  /*3d30*/  LDG.E.CONSTANT R19, desc[UR6][R8.64] ;  /* 0x0000000608137981 */ /* 0x000ea2000c1e9900 */
[----:B------:R-:W-:Y:S01]  /*3d40*/  VIADD R12, R12, 0x1 ;  /* 0x000000010c0c7836 */ /* 0x000fe20000000000 */
[----:B------:R-:W-:Y:S04]  /*3d50*/  BSSY.RECONVERGENT B3, `(.L_x_508) ;  /* 0x0000013000037945 */ /* 0x000fe80003800200 */
        /* <DEDUP_REMOVED lines=18> */
.L_x_509:
[----:B------:R-:W-:Y:S05]  /*3e80*/  BSYNC.RECONVERGENT B3 ;  /* 0x0000000000037941 */ /* 0x000fea0003800200 */
.L_x_508:
[----:B------:R-:W-:Y:S02]  /*3e90*/  VIADD R10, R10, 0x100 ;  /* 0x000001000a0a7836 */ /* 0x000fe40000000000 */
[----:B------:R-:W-:Y:S01]  /*3ea0*/  VIADD R13, R13, 0x100 ;  /* 0x000001000d0d7836 */ /* 0x000fe20000000000 */
[----:B------:R-:W-:Y:S06]  /*3eb0*/  @P2 BRA `(.L_x_510) ;  /* 0xfffffffc00982947 */ /* 0x000fec000383ffff */
.L_x_507:
[----:B------:R-:W-:Y:S05]  /*3ec0*/  BSYNC.RECONVERGENT B2 ;  /* 0x0000000000027941 */ /* 0x000fea0003800200 */
.L_x_506:
[----:B------:R-:W-:-:S13]  /*3ed0*/  ISETP.GE.U32.AND P0, PT, R16, 0x300, PT ;  /* 0x000003001000780c */ /* 0x000fda0003f06070 */
[----:B------:R-:W-:Y:S05]  /*3ee0*/  @!P0 BRA `(.L_x_505) ;  /* 0x0000000400808947 */ /* 0x000fea0003800000 */
[----:B------:R-:W0:Y:S01]  /*3ef0*/  LDCU.64 UR8, c[0x0][0x380] ;  /* 0x00007000ff0877ac */ /* 0x000e220008000a00 */
[----:B------:R-:W1:Y:S01]  /*3f00*/  LDC.64 R6, c[0x0][0x380] ;  /* 0x0000e000ff067b82 */ /* 0x000e620000000a00 */
[C---:B------:R-:W-:Y:S01]  /*3f10*/  IADD3 R9, P0, PT, R10.reuse, R5, RZ ;  /* 0x000000050a097210 */ /* 0x040fe20007f1e0ff */
[----:B------:R-:W-:-:S04]  /*3f20*/  IMAD.IADD R13, R10, 0x1, R5 ;  /* 0x000000010a0d7824 */ /* 0x000fc800078e0205 */
[----:B------:R-:W-:Y:S01]  /*3f30*/  IMAD.X R12, RZ, RZ, RZ, P0 ;  /* 0x000000ffff0c7224 */ /* 0x000fe200000e06ff */
[----:B0-----:R-:W-:-:S04]  /*3f40*/  LEA R8, P1, R9, UR8, 0x4 ;  /* 0x0000000809087c11 */ /* 0x001fc8000f8220ff */
[----:B------:R-:W-:Y:S02]  /*3f50*/  IADD3 R8, P0, PT, R8, 0x3008, RZ ;  /* 0x0000300808087810 */ /* 0x000fe40007f1e0ff */
[----:B------:R-:W-:-:S05]  /*3f60*/  LEA.HI.X R9, R9, UR9, R12, 0x4, P1 ;  /* 0x0000000909097c11 */ /* 0x000fca00088f240c */
[----:B------:R-:W-:-:S07]  /*3f70*/  IMAD.X R9, RZ, RZ, R9, P0 ;  /* 0x000000ffff097224 */ /* 0x000fce00000e0609 */
.L_x_519:
[----:B-1----:R-:W-:Y:S01]  /*3f80*/  IMAD.WIDE.U32 R14, R13, 0x10, R6 ;  /* 0x000000100d0e7825 */ /* 0x002fe200078e0006 */
[----:B------:R0:W5:Y:S04]  /*3f90*/  LDG.E.CONSTANT R25, desc[UR6][R8.64+-0x2008] ;  /* 0xffdff80608197981 */ /* 0x000168000c1e9900 */
[----:B------:R-:W2:Y:S04]  /*3fa0*/  LDG.E.CONSTANT R21, desc[UR6][R14.64] ;  /* 0x000000060e157981 */ /* 0x000ea8000c1e9900 */
        /* <DEDUP_REMOVED lines=20> */
.L_x_512:
[----:B------:R-:W-:Y:S05]  /*40f0*/  BSYNC.RECONVERGENT B2 ;  /* 0x0000000000027941 */ /* 0x000fea0003800200 */
.L_x_511:
        /* <DEDUP_REMOVED lines=18> */
.L_x_514:
[----:B------:R-:W-:Y:S05]  /*4220*/  BSYNC.RECONVERGENT B2 ;  /* 0x0000000000027941 */ /* 0x000fea0003800200 */
.L_x_513:
        /* <DEDUP_REMOVED lines=18> */
.L_x_516:
[----:B------:R-:W-:Y:S05]  /*4350*/  BSYNC.RECONVERGENT B2 ;  /* 0x0000000000027941 */ /* 0x000fea0003800200 */
.L_x_515:
        /* <DEDUP_REMOVED lines=18> */
.L_x_518:
[----:B------:R-:W-:Y:S05]  /*4480*/  BSYNC.RECONVERGENT B2 ;  /* 0x0000000000027941 */ /* 0x000fea0003800200 */
.L_x_517:
[----:B------:R-:W-:Y:S01]  /*4490*/  VIADD R10, R10, 0x400 ;  /* 0x000004000a0a7836 */ /* 0x000fe20000000000 */
[----:B------:R-:W-:Y:S01]  /*44a0*/  IADD3 R8, P1, PT, R8, 0x4000, RZ ;  /* 0x0000400008087810 */ /* 0x000fe20007f3e0ff */
[----:B------:R-:W-:-:S03]  /*44b0*/  VIADD R13, R13, 0x400 ;  /* 0x000004000d0d7836 */ /* 0x000fc60000000000 */
[----:B------:R-:W-:Y:S01]  /*44c0*/  ISETP.GE.AND P0, PT, R10, R11, PT ;  /* 0x0000000b0a00720c */ /* 0x000fe20003f06270 */
[----:B------:R-:W-:-:S12]  /*44d0*/  IMAD.X R9, RZ, RZ, R9, P1 ;  /* 0x000000ffff097224 */ /* 0x000fd800008e0609 */
[----:B------:R-:W-:Y:S05]  /*44e0*/  @!P0 BRA `(.L_x_519) ;  /* 0xfffffff800a48947 */ /* 0x000fea000383ffff */
.L_x_505:
[----:B------:R-:W-:Y:S05]  /*44f0*/  BSYNC.RECONVERGENT B1 ;  /* 0x0000000000017941 */ /* 0x000fea0003800200 */
.L_x_504:
        /* <DEDUP_REMOVED lines=22> */
.L_x_521:
[----:B------:R-:W-:Y:S05]  /*4660*/  BSYNC.RECONVERGENT B1 ;  /* 0x0000000000017941 */ /* 0x000fea0003800200 */
.L_x_520:
        /* <DEDUP_REMOVED lines=21> */
.L_x_523:
[----:B------:R-:W-:Y:S05]  /*47c0*/  BSYNC.RECONVERGENT B1 ;  /* 0x0000000000017941 */ /* 0x000fea0003800200 */
.L_x_522:
        /* <DEDUP_REMOVED lines=21> */
.L_x_525:
[----:B------:R-:W-:Y:S05]  /*4920*/  BSYNC.RECONVERGENT B1 ;  /* 0x0000000000017941 */ /* 0x000fea0003800200 */
.L_x_524:
        /* <DEDUP_REMOVED lines=21> */
.L_x_527:
[----:B------:R-:W-:Y:S05]  /*4a80*/  BSYNC.RECONVERGENT B1 ;  /* 0x0000000000017941 */ /* 0x000fea0003800200 */
.L_x_526:
        /* <DEDUP_REMOVED lines=22> */
.L_x_529:
[----:B------:R-:W-:Y:S05]  /*4bf0*/  BSYNC.RECONVERGENT B1 ;  /* 0x0000000000017941 */ /* 0x000fea0003800200 */
.L_x_528:
        /* <DEDUP_REMOVED lines=12> */
.L_x_531:
[----:B------:R-:W-:Y:S05]  /*4cc0*/  BSYNC.RECONVERGENT B1 ;  /* 0x0000000000017941 */ /* 0x000fea0003800200 */
.L_x_530:
        /* <DEDUP_REMOVED lines=31> */
.L_x_533:
[----:B------:R-:W-:Y:S05]  /*4ec0*/  BSYNC.RECONVERGENT B1 ;  /* 0x0000000000017941 */ /* 0x000fea0003800200 */
.L_x_532:
        /* <DEDUP_REMOVED lines=18> */
.L_x_535:
[----:B------:R-:W-:Y:S05]  /*4ff0*/  BSYNC.RECONVERGENT B1 ;  /* 0x0000000000017941 */ /* 0x000fea0003800200 */
.L_x_534:
        /* <DEDUP_REMOVED lines=18> */
.L_x_537:
[----:B------:R-:W-:Y:S05]  /*5120*/  BSYNC.RECONVERGENT B1 ;  /* 0x0000000000017941 */ /* 0x000fea0003800200 */
.L_x_536:
        /* <DEDUP_REMOVED lines=18> */
.L_x_539:
[----:B------:R-:W-:Y:S05]  /*5250*/  BSYNC.RECONVERGENT B1 ;  /* 0x0000000000017941 */ /* 0x000fea0003800200 */
.L_x_538:
        /* <DEDUP_REMOVED lines=18> */
.L_x_541:
[----:B------:R-:W-:Y:S05]  /*5380*/  BSYNC.RECONVERGENT B1 ;  /* 0x0000000000017941 */ /* 0x000fea0003800200 */
.L_x_540:
        /* <DEDUP_REMOVED lines=18> */
.L_x_543:
[----:B------:R-:W-:Y:S05]  /*54b0*/  BSYNC.RECONVERGENT B1 ;  /* 0x0000000000017941 */ /* 0x000fea0003800200 */
.L_x_542:
        /* <DEDUP_REMOVED lines=17> */
.L_x_447:
[----:B------:R-:W-:Y:S05]  /*55d0*/  BSYNC.RECONVERGENT B0 ;  /* 0x0000000000007941 */ /* 0x000fea0003800200 */
.L_x_414:
[----:B------:R-:W-:Y:S05]  /*55e0*/  @P1 EXIT ;  /* 0x000000000000194d */ /* 0x000fea0003800000 */
[----:B0-----:R-:W0:Y:S01]  /*55f0*/  LDC.64 R6, c[0x0][0x388] ;  /* 0x0000e200ff067b82 */ /* 0x001e220000000a00 */
[----:B------:R-:W-:Y:S02]  /*5600*/  IMAD.MOV.U32 R5, RZ, RZ, R4 ;  /* 0x000000ffff057224 */ /* 0x000fe400078e0004 */
[----:B------:R-:W-:-:S05]  /*5610*/  IMAD.MOV.U32 R4, RZ, RZ, R3 ;  /* 0x000000ffff047224 */ /* 0x000fca00078e0003 */
[----:B0-----:R-:W-:Y:S04]  /*5620*/  STG.E.64 desc[UR6][R6.64+0x8], R4 ;  /* 0x0000080406007986 */ /* 0x001fe8000c101b06 */
[----:B------:R-:W-:Y:S01]  /*5630*/  STG.E desc[UR6][R6.64], R2 ;  /* 0x0000000206007986 */ /* 0x000fe2000c101906 */
[----:B------:R-:W-:Y:S05]  /*5640*/  EXIT ;  /* 0x000000000000794d */ /* 0x000fea0003800000 */
.L_x_544:
        /* <DEDUP_REMOVED lines=11> */
.L_x_844:


//--------------------- .text._ZN6thrust24THRUST_300001_SM_1000_NS8cuda_cub4core6detail13_kernel_agentINS1_8__reduce10DrainAgentIiEEJN3cub18CUB_300001_SM_10009GridQueueIjEEiEEEvDpT0_ --------------------------
	.section	.text._ZN6thrust24THRUST_300001_SM_1000_NS8cuda_cub4core6detail13_kernel_agentINS1_8__reduce10DrainAgentIiEEJN3cub18CUB_300001_SM_10009GridQueueIjEEiEEEvDpT0_,"ax",@progbits
	.align	128
        .global         _ZN6thrust24THRUST_300001_SM_1000_NS8cuda_cub4core6detail13_kernel_agentINS1_8__reduce10DrainAgentIiEEJN3cub18CUB_300001_SM_10009GridQueueIjEEiEEEvDpT0_
        .type           _ZN6thrust24THRUST_300001_SM_1000_NS8cuda_cub4core6detail13_kernel_agentINS1_8__reduce10DrainAgentIiEEJN3cub18CUB_300001_SM_10009GridQueueIjEEiEEEvDpT0_,@function
        .size           _ZN6thrust24THRUST_300001_SM_1000_NS8cuda_cub4core6detail13_kernel_agentINS1_8__reduce10DrainAgentIiEEJN3cub18CUB_300001_SM_10009GridQueueIjEEiEEEvDpT0_,(.L_x_845 - _ZN6thrust24THRUST_300001_SM_1000_NS8cuda_cub4core6detail13_kernel_agentINS1_8__reduce10DrainAgentIiEEJN3cub18CUB_300001_SM_10009GridQueueIjEEiEEEvDpT0_)
        .other          _ZN6thrust24THRUST_300001_SM_1000_NS8cuda_cub4core6detail13_kernel_agentINS1_8__reduce10DrainAgentIiEEJN3cub18CUB_300001_SM_10009GridQueueIjEEiEEEvDpT0_,@"STO_CUDA_ENTRY STV_DEFAULT"
_ZN6thrust24THRUST_300001_SM_1000_NS8cuda_cub4core6detail13_kernel_agentINS1_8__reduce10DrainAgentIiEEJN3cub18CUB_300001_SM_10009GridQueueIjEEiEEEvDpT0_:
.text._ZN6thrust24THRUST_300001_SM_1000_NS8cuda_cub4core6detail13_kernel_agentINS1_8__reduce10DrainAgentIiEEJN3cub18CUB_300001_SM_10009GridQueueIjEEiEEEvDpT0_:
[----:B------:R-:W-:Y:S08]  /*0000*/  LDC R1, c[0x0][0x37c] ;  /* 0x0000df00ff017b82 */ /* 0x000ff00000000800 */
[----:B------:R-:W0:Y:S01]  /*0010*/  LDC.64 R2, c[0x0][0x380] ;  /* 0x0000e000ff027b82 */ /* 0x000e220000000a00 */
[----:B------:R-:W0:Y:S07]  /*0020*/  LDCU.64 UR4, c[0x0][0x358] ;  /* 0x00006b00ff0477ac */ /* 0x000e2e0008000a00 */
[----:B------:R-:W1:Y:S01]  /*0030*/  LDC R5, c[0x0][0x388] ;  /* 0x0000e200ff057b82 */ /* 0x000e620000000800 */
[----:B0-----:R-:W-:Y:S04]  /*0040*/  STG.E desc[UR4][R2.64+0x4], RZ ;  /* 0x000004ff02007986 */ /* 0x001fe8000c101904 */
[----:B-1----:R-:W-:Y:S01]  /*0050*/  STG.E desc[UR4][R2.64], R5 ;  /* 0x0000000502007986 */ /* 0x002fe2000c101904 */
[----:B------:R-:W-:Y:S05]  /*0060*/  EXIT ;  /* 0x000000000000794d */ /* 0x000fea0003800000 */
.L_x_545:
        /* <DEDUP_REMOVED lines=9> */
.L_x_845:


//--------------------- .text._ZN6thrust24THRUST_300001_SM_1000_NS8cuda_cub4core6detail13_kernel_agentINS1_8__reduce11ReduceAgentINS0_12zip_iteratorIN4cuda3std3__45tupleIJNS0_6detail15normal_iteratorINS0_10device_ptrIfEEEENS0_17counting_iteratorIlNS0_11use_defaultESI_SI_EEEEEEEPNSB_IJflEEESM_iNS1_9__extrema9arg_min_fIflNSA_4lessIfEEEEEEJSL_SN_iN3cub18CUB_300001_SM_100013GridEvenShareIiEENSV_9GridQueueIjEESS_EEEvDpT0_ --------------------------
	.section	.text._ZN6thrust24THRUST_300001_SM_1000_NS8cuda_cub4core6detail13_kernel_agentINS1_8__reduce11ReduceAgentINS0_12zip_iteratorIN4cuda3std3__45tupleIJNS0_6detail15normal_iteratorINS0_10device_ptrIfEEEENS0_17counting_iteratorIlNS0_11use_defaultESI_SI_EEEEEEEPNSB_IJflEEESM_iNS1_9__extrema9arg_min_fIflNSA_4lessIfEEEEEEJSL_SN_iN3cub18CUB_300001_SM_100013GridEvenShareIiEENSV_9GridQueueIjEESS_EEEvDpT0_,"ax",@progbits
	.align	128
        .global         _ZN6thrust24THRUST_300001_SM_1000_NS8cuda_cub4core6detail13_kernel_agentINS1_8__reduce11ReduceAgentINS0_12zip_iteratorIN4cuda3std3__45tupleIJNS0_6detail15normal_iteratorINS0_10device_ptrIfEEEENS0_17counting_iteratorIlNS0_11use_defaultESI_SI_EEEEEEEPNSB_IJflEEESM_iNS1_9__extrema9arg_min_fIflNSA_4lessIfEEEEEEJSL_SN_iN3cub18CUB_300001_SM_100013GridEvenShareIiEENSV_9GridQueueIjEESS_EEEvDpT0_
        .type           _ZN6thrust24THRUST_300001_SM_1000_NS8cuda_cub4core6detail13_kernel_agentINS1_8__reduce11ReduceAgentINS0_12zip_iteratorIN4cuda3std3__45tupleIJNS0_6detail15normal_iteratorINS0_10device_ptrIfEEEENS0_17counting_iteratorIlNS0_11use_defaultESI_SI_EEEEEEEPNSB_IJflEEESM_iNS1_9__extrema9arg_min_fIflNSA_4lessIfEEEEEEJSL_SN_iN3cub18CUB_300001_SM_100013GridEvenShareIiEENSV_9GridQueueIjEESS_EEEvDpT0_,@function
        .size           _ZN6thrust24THRUST_300001_SM_1000_NS8cuda_cub4core6detail13_kernel_agentINS1_8__reduce11ReduceAgentINS0_12zip_iteratorIN4cuda3std3__45tupleIJNS0_6detail15normal_iteratorINS0_10device_ptrIfEEEENS0_17counting_iteratorIlNS0_11use_defaultESI_SI_EEEEEEEPNSB_IJflEEESM_iNS1_9__extrema9arg_min_fIflNSA_4lessIfEEEEEEJSL_SN_iN3cub18CUB_300001_SM_100013GridEvenShareIiEENSV_9GridQueueIjEESS_EEEvDpT0_,(.L_x_846 - _ZN6thrust24THRUST_300001_SM_1000_NS8cuda_cub4core6detail13_kernel_agentINS1_8__reduce11ReduceAgentINS0_12zip_iteratorIN4cuda3std3__45tupleIJNS0_6detail15normal_iteratorINS0_10device_ptrIfEEEENS0_17counting_iteratorIlNS0_11use_defaultESI_SI_EEEEEEEPNSB_IJflEEESM_iNS1_9__extrema9arg_min_fIflNSA_4lessIfEEEEEEJSL_SN_iN3cub18CUB_300001_SM_100013GridEvenShareIiEENSV_9GridQueueIjEESS_EEEvDpT0_)
        .other          _ZN6thrust24THRUST_300001_SM_1000_NS8cuda_cub4core6detail13_kernel_agentINS1_8__reduce11ReduceAgentINS0_12zip_iteratorIN4cuda3std3__45tupleIJNS0_6detail15normal_iteratorINS0_10device_ptrIfEEEENS0_17counting_iteratorIlNS0_11use_defaultESI_SI_EEEEEEEPNSB_IJflEEESM_iNS1_9__extrema9arg_min_fIflNSA_4lessIfEEEEEEJSL_SN_iN3cub18CUB_300001_SM_100013GridEvenShareIiEENSV_9GridQueueIjEESS_EEEvDpT0_,@"STO_CUDA_ENTRY STV_DEFAULT"
_ZN6thrust24THRUST_300001_SM_1000_NS8cuda_cub4core6detail13_kernel_agentINS1_8__reduce11ReduceAgentINS0_12zip_iteratorIN4cuda3std3__45tupleIJNS0_6detail15normal_iteratorINS0_10device_ptrIfEEEENS0_17counting_iteratorIlNS0_11use_defaultESI_SI_EEEEEEEPNSB_IJflEEESM_iNS1_9__extrema9arg_min_fIflNSA_4lessIfEEEEEEJSL_SN_iN3cub18CUB_300001_SM_100013GridEvenShareIiEENSV_9GridQueueIjEESS_EEEvDpT0_:
.text._ZN6thrust24THRUST_300001_SM_1000_NS8cuda_cub4core6detail13_kernel_agentINS1_8__reduce11ReduceAgentINS0_12zip_iteratorIN4cuda3std3__45tupleIJNS0_6detail15normal_iteratorINS0_10device_ptrIfEEEENS0_17counting_iteratorIlNS0_11use_defaultESI_SI_EEEEEEEPNSB_IJflEEESM_iNS1_9__extrema9arg_min_fIflNSA_4lessIfEEEEEEJSL_SN_iN3cub18CUB_300001_SM_100013GridEvenShareIiEENSV_9GridQueueIjEESS_EEEvDpT0_:
[----:B------:R-:W-:Y:S01]  /*0000*/  LDC R1, c[0x0][0x37c] ;  /* 0x0000df00ff017b82 */ /* 0x000fe20000000800 */
[----:B------:R-:W0:Y:S01]  /*0010*/  S2R R0, SR_CTAID.X ;  /* 0x0000000000007919 */ /* 0x000e220000002500 */
[----:B------:R-:W1:Y:S01]  /*0020*/  LDCU UR4, c[0x0][0x398] ;  /* 0x00007300ff0477ac */ /* 0x000e620008000800 */
[----:B------:R-:W-:Y:S01]  /*0030*/  BSSY.RECONVERGENT B0, `(.L_x_546) ;  /* 0x0000586000007945 */ /* 0x000fe20003800200 */
[----:B------:R-:W2:Y:S01]  /*0040*/  LDCU UR6, c[0x0][0x370] ;  /* 0x00006e00ff0677ac */ /* 0x000ea20008000800 */
[----:B------:R-:W3:Y:S01]  /*0050*/  LDCU.64 UR10, c[0x0][0x358] ;  /* 0x00006b00ff0a77ac */ /* 0x000ee20008000a00 */
[----:B-1----:R-:W-:Y:S01]  /*0060*/  IMAD.U32 R10, RZ, RZ, UR4 ;  /* 0x00000004ff0a7e24 */ /* 0x002fe2000f8e00ff */
[----:B--2---:R-:W-:Y:S01]  /*0070*/  UIMAD UR6, UR6, 0x500, URZ ;  /* 0x00000500060678a4 */ /* 0x004fe2000f8e02ff */
[----:B0-----:R-:W-:-:S04]  /*0080*/  IMAD R11, R0, 0x500, RZ ;  /* 0x00000500000b7824 */ /* 0x001fc800078e02ff */
[----:B------:R-:W-:-:S05]  /*0090*/  VIADD R3, R11, 0x500 ;  /* 0x000005000b037836 */ /* 0x000fca0000000000 */
[----:B------:R-:W-:-:S13]  /*00a0*/  ISETP.GT.AND P0, PT, R3, R10, PT ;  /* 0x0000000a0300720c */ /* 0x000fda0003f04270 */
[----:B---3--:R-:W-:Y:S05]  /*00b0*/  @!P0 BRA `(.L_x_547) ;  /* 0x0000003000088947 */ /* 0x008fea0003800000 */
[----:B------:R-:W0:Y:S01]  /*00c0*/  S2R R2, SR_TID.X ;  /* 0x0000000000027919 */ /* 0x000e220000002100 */
[----:B------:R-:W-:Y:S01]  /*00d0*/  IMAD.IADD R3, R10, 0x1, -R11 ;  /* 0x000000010a037824 */ /* 0x000fe200078e0a0b */
[----:B------:R-:W1:Y:S01]  /*00e0*/  LDCU.64 UR6, c[0x0][0x388] ;  /* 0x00007100ff0677ac */ /* 0x000e620008000a00 */
[----:B------:R-:W-:Y:S01]  /*00f0*/  BSSY.RECONVERGENT B1, `(.L_x_548) ;  /* 0x000000f000017945 */ /* 0x000fe20003800200 */
[----:B------:R-:W-:Y:S01]  /*0100*/  CS2R R6, SRZ ;  /* 0x0000000000067805 */ /* 0x000fe2000001ff00 */
[----:B------:R-:W-:Y:S01]  /*0110*/  IMAD.MOV.U32 R9, RZ, RZ, RZ ;  /* 0x000000ffff097224 */ /* 0x000fe200078e00ff */
[----:B------:R-:W2:Y:S01]  /*0120*/  LDCU.64 UR8, c[0x0][0x388] ;  /* 0x00007100ff0877ac */ /* 0x000ea20008000a00 */
[----:B0-----:R-:W-:Y:S01]  /*0130*/  ISETP.GE.AND P0, PT, R2, R3, PT ;  /* 0x000000030200720c */ /* 0x001fe20003f06270 */
[----:B------:R-:W-:-:S12]  /*0140*/  IMAD.MOV.U32 R8, RZ, RZ, R2 ;  /* 0x000000ffff087224 */ /* 0x000fd800078e0002 */
[----:B-12---:R-:W-:Y:S05]  /*0150*/  @P0 BRA `(.L_x_549) ;  /* 0x0000000000200947 */ /* 0x006fea0003800000 */
[----:B------:R-:W0:Y:S01]  /*0160*/  LDC.64 R4, c[0x0][0x380] ;  /* 0x0000e000ff047b82 */ /* 0x000e220000000a00 */
[----:B------:R-:W-:Y:S01]  /*0170*/  IMAD.IADD R9, R11, 0x1, R2 ;  /* 0x000000010b097824 */ /* 0x000fe200078e0202 */
[----:B------:R-:W1:Y:S03]  /*0180*/  LDCU.64 UR4, c[0x0][0x388] ;  /* 0x00007100ff0477ac */ /* 0x000e660008000a00 */
[----:B0-----:R-:W-:-:S05]  /*0190*/  IMAD.WIDE R4, R9, 0x4, R4 ;  /* 0x0000000409047825 */ /* 0x001fca00078e0204 */
[----:B------:R0:W5:Y:S01]  /*01a0*/  LDG.E R7, desc[UR10][R4.64] ;  /* 0x0000000a04077981 */ /* 0x000162000c1e1900 */
[----:B-1----:R-:W-:Y:S01]  /*01b0*/  IADD3 R6, P0, PT, R9, UR4, RZ ;  /* 0x0000000409067c10 */ /* 0x002fe2000ff1e0ff */
[----:B------:R-:W-:-:S03]  /*01c0*/  VIADD R8, R2, 0x100 ;  /* 0x0000010002087836 */ /* 0x000fc60000000000 */
[----:B------:R-:W-:-:S09]  /*01d0*/  LEA.HI.X.SX32 R9, R9, UR5, 0x1, P0 ;  /* 0x0000000509097c11 */ /* 0x000fd200080f0eff */
.L_x_549:
[----:B------:R-:W-:Y:S05]  /*01e0*/  BSYNC.RECONVERGENT B1 ;  /* 0x0000000000017941 */ /* 0x000fea0003800200 */
.L_x_548:
        /* <DEDUP_REMOVED lines=9> */
[----:B------:R-:W0:Y:S01]  /*0280*/  LDC.64 R4, c[0x0][0x380] ;  /* 0x0000e000ff047b82 */ /* 0x000e220000000a00 */
[----:B------:R-:W-:Y:S01]  /*0290*/  LEA.HI R10, R16, 0x1, RZ, 0x18 ;  /* 0x00000001100a7811 */ /* 0x000fe200078fc0ff */
[----:B------:R-:W-:-:S03]  /*02a0*/  IMAD.IADD R15, R11, 0x1, R8 ;  /* 0x000000010b0f7824 */ /* 0x000fc600078e0208 */
[----:B------:R-:W-:-:S05]  /*02b0*/  LOP3.LUT R10, R10, 0x3, RZ, 0xc0, !PT ;  /* 0x000000030a0a7812 */ /* 0x000fca00078ec0ff */
[----:B------:R-:W-:-:S07]  /*02c0*/  IMAD.MOV R10, RZ, RZ, -R10 ;  /* 0x000000ffff0a7224 */ /* 0x000fce00078e0a0a */
.L_x_556:
[----:B0-----:R-:W-:-:S05]  /*02d0*/  IMAD.WIDE R12, R15, 0x4, R4 ;  /* 0x000000040f0c7825 */ /* 0x001fca00078e0204 */
[----:B------:R-:W2:Y:S01]  /*02e0*/  LDG.E R20, desc[UR10][R12.64] ;  /* 0x0000000a0c147981 */ /* 0x000ea2000c1e1900 */
[----:B------:R-:W-:Y:S01]  /*02f0*/  VIADD R10, R10, 0x1 ;  /* 0x000000010a0a7836 */ /* 0x000fe20000000000 */
[C---:B------:R-:W-:Y:S01]  /*0300*/  IADD3 R18, P1, PT, R15.reuse, UR6, RZ ;  /* 0x000000060f127c10 */ /* 0x040fe2000ff3e0ff */
[----:B------:R-:W-:Y:S03]  /*0310*/  BSSY.RECONVERGENT B3, `(.L_x_554) ;  /* 0x0000013000037945 */ /* 0x000fe60003800200 */
[----:B------:R-:W-:Y:S02]  /*0320*/  ISETP.NE.AND P2, PT, R10, RZ, PT ;  /* 0x000000ff0a00720c */ /* 0x000fe40003f45270 */
[----:B------:R-:W-:Y:S02]  /*0330*/  LEA.HI.X.SX32 R17, R15, UR7, 0x1, P1 ;  /* 0x000000070f117c11 */ /* 0x000fe400088f0eff */
        /* <DEDUP_REMOVED lines=10> */
[C---:B------:R-:W-:Y:S02]  /*03e0*/  @P3 ISETP.LT.U32.AND P1, PT, R13.reuse, R18, PT ;  /* 0x000000120d00320c */ /* 0x040fe40003f21070 */
[CC--:B------:R-:W-:Y:S02]  /*03f0*/  @P3 ISETP.GE.AND.EX P0, PT, R14.reuse, R17.reuse, PT, P0 ;  /* 0x000000110e00320c */ /* 0x0c0fe40003f06300 */
[----:B------:R-:W-:Y:S02]  /*0400*/  @P3 ISETP.LT.AND.EX P1, PT, R14, R17, PT, P1 ;  /* 0x000000110e00320c */ /* 0x000fe40003f21310 */
[----:B------:R-:W-:Y:S02]  /*0410*/  @P3 FSEL R7, R12, R20, !P0 ;  /* 0x000000140c073208 */ /* 0x000fe40004000000 */
[----:B------:R-:W-:-:S02]  /*0420*/  @P3 SEL R6, R13, R18, P1 ;  /* 0x000000120d063207 */ /* 0x000fc40000800000 */
[----:B------:R-:W-:-:S07]  /*0430*/  @P3 SEL R9, R14, R17, P1 ;  /* 0x000000110e093207 */ /* 0x000fce0000800000 */
.L_x_555:
[----:B------:R-:W-:Y:S05]  /*0440*/  BSYNC.RECONVERGENT B3 ;  /* 0x0000000000037941 */ /* 0x000fea0003800200 */
.L_x_554:
[----:B------:R-:W-:Y:S02]  /*0450*/  VIADD R8, R8, 0x100 ;  /* 0x0000010008087836 */ /* 0x000fe40000000000 */
[----:B------:R-:W-:Y:S01]  /*0460*/  VIADD R15, R15, 0x100 ;  /* 0x000001000f0f7836 */ /* 0x000fe20000000000 */
[----:B------:R-:W-:Y:S06]  /*0470*/  @P2 BRA `(.L_x_556) ;  /* 0xfffffffc00942947 */ /* 0x000fec000383ffff */
.L_x_553:
[----:B------:R-:W-:Y:S05]  /*0480*/  BSYNC.RECONVERGENT B2 ;  /* 0x0000000000027941 */ /* 0x000fea0003800200 */
.L_x_552:
[----:B------:R-:W-:-:S13]  /*0490*/  ISETP.GE.U32.AND P0, PT, R16, 0x300, PT ;  /* 0x000003001000780c */ /* 0x000fda0003f06070 */
[----:B------:R-:W-:Y:S05]  /*04a0*/  @!P0 BRA `(.L_x_551) ;  /* 0x00000004008c8947 */ /* 0x000fea0003800000 */
[----:B------:R-:W0:Y:S01]  /*04b0*/  LDC.64 R4, c[0x0][0x380] ;  /* 0x0000e000ff047b82 */ /* 0x000e220000000a00 */
[----:B------:R-:W-:-:S04]  /*04c0*/  IMAD.IADD R11, R11, 0x1, R8 ;  /* 0x000000010b0b7824 */ /* 0x000fc800078e0208 */
[C---:B------:R-:W-:Y:S02]  /*04d0*/  VIADD R19, R11.reuse, 0x100 ;  /* 0x000001000b137836 */ /* 0x040fe40000000000 */
[C---:B------:R-:W-:Y:S02]  /*04e0*/  VIADD R18, R11.reuse, 0x200 ;  /* 0x000002000b127836 */ /* 0x040fe40000000000 */
[----:B------:R-:W-:Y:S01]  /*04f0*/  VIADD R20, R11, 0x300 ;  /* 0x000003000b147836 */ /* 0x000fe20000000000 */
[----:B0-----:R-:W-:-:S05]  /*0500*/  IADD3 R4, P0, PT, R4, 0x800, RZ ;  /* 0x0000080004047810 */ /* 0x001fca0007f1e0ff */
[----:B------:R-:W-:-:S08]  /*0510*/  IMAD.X R5, RZ, RZ, R5, P0 ;  /* 0x000000ffff057224 */ /* 0x000fd000000e0605 */
.L_x_565:
[----:B------:R-:W-:-:S05]  /*0520*/  IMAD.WIDE R14, R11, 0x4, R4 ;  /* 0x000000040b0e7825 */ /* 0x000fca00078e0204 */
[----:B------:R-:W2:Y:S04]  /*0530*/  LDG.E R24, desc[UR10][R14.64+-0x800] ;  /* 0xfff8000a0e187981 */ /* 0x000ea8000c1e1900 */
[----:B-----5:R0:W5:Y:S04]  /*0540*/  LDG.E R26, desc[UR10][R14.64+-0x400] ;  /* 0xfffc000a0e1a7981 */ /* 0x020168000c1e1900 */
[----:B------:R0:W5:Y:S04]  /*0550*/  LDG.E R10, desc[UR10][R14.64] ;  /* 0x0000000a0e0a7981 */ /* 0x000168000c1e1900 */
[----:B------:R0:W5:Y:S01]  /*0560*/  LDG.E R12, desc[UR10][R14.64+0x400] ;  /* 0x0004000a0e0c7981 */ /* 0x000162000c1e1900 */
[----:B------:R-:W-:Y:S01]  /*0570*/  IADD3 R21, P1, PT, R11, UR8, RZ ;  /* 0x000000080b157c10 */ /* 0x000fe2000ff3e0ff */
[----:B------:R-:W-:Y:S01]  /*0580*/  BSSY.RECONVERGENT B2, `(.L_x_557) ;  /* 0x0000012000027945 */ /* 0x000fe20003800200 */
[----:B------:R-:W-:-:S02]  /*0590*/  IMAD.MOV.U32 R16, RZ, RZ, R6 ;  /* 0x000000ffff107224 */ /* 0x000fc400078e0006 */
[----:B------:R-:W-:Y:S01]  /*05a0*/  IMAD.MOV.U32 R17, RZ, RZ, R9 ;  /* 0x000000ffff117224 */ /* 0x000fe200078e0009 */
[----:B------:R-:W-:Y:S01]  /*05b0*/  LEA.HI.X.SX32 R22, R11, UR9, 0x1, P1 ;  /* 0x000000090b167c11 */ /* 0x000fe200088f0eff */
[----:B------:R-:W-:Y:S01]  /*05c0*/  IMAD.MOV.U32 R13, RZ, RZ, R7 ;  /* 0x000000ffff0d7224 */ /* 0x000fe200078e0007 */
        /* <DEDUP_REMOVED lines=13> */
.L_x_558:
[----:B------:R-:W-:Y:S05]  /*06a0*/  BSYNC.RECONVERGENT B2 ;  /* 0x0000000000027941 */ /* 0x000fea0003800200 */
.L_x_557:
[----:B-----5:R-:W-:Y:S01]  /*06b0*/  FSETP.GEU.AND P0, PT, R13, R26, PT ;  /* 0x0000001a0d00720b */ /* 0x020fe20003f0e000 */
[----:B------:R-:W-:Y:S01]  /*06c0*/  BSSY.RECONVERGENT B2, `(.L_x_559) ;  /* 0x0000012000027945 */ /* 0x000fe20003800200 */
[C---:B------:R-:W-:Y:S01]  /*06d0*/  IADD3 R15, P1, PT, R19.reuse, UR8, RZ ;  /* 0x00000008130f7c10 */ /* 0x040fe2000ff3e0ff */
[----:B------:R-:W-:Y:S02]  /*06e0*/  IMAD.MOV.U32 R6, RZ, RZ, R16 ;  /* 0x000000ffff067224 */ /* 0x000fe400078e0010 */
[----:B------:R-:W-:Y:S01]  /*06f0*/  IMAD.MOV.U32 R9, RZ, RZ, R17 ;  /* 0x000000ffff097224 */ /* 0x000fe200078e0011 */
[----:B------:R-:W-:Y:S01]  /*0700*/  LEA.HI.X.SX32 R14, R19, UR9, 0x1, P1 ;  /* 0x00000009130e7c11 */ /* 0x000fe200088f0eff */
        /* <DEDUP_REMOVED lines=13> */
.L_x_560:
[----:B------:R-:W-:Y:S05]  /*07e0*/  BSYNC.RECONVERGENT B2 ;  /* 0x0000000000027941 */ /* 0x000fea0003800200 */
.L_x_559:
[----:B------:R-:W-:Y:S01]  /*07f0*/  FSETP.GEU.AND P0, PT, R7, R10, PT ;  /* 0x0000000a0700720b */ /* 0x000fe20003f0e000 */
[----:B------:R-:W-:Y:S01]  /*0800*/  BSSY.RECONVERGENT B2, `(.L_x_561) ;  /* 0x0000013000027945 */ /* 0x000fe20003800200 */
[----:B------:R-:W-:Y:S01]  /*0810*/  IADD3 R17, P1, PT, R18, UR8, RZ ;  /* 0x0000000812117c10 */ /* 0x000fe2000ff3e0ff */
[----:B------:R-:W-:Y:S01]  /*0820*/  IMAD.MOV.U32 R14, RZ, RZ, R6 ;  /* 0x000000ffff0e7224 */ /* 0x000fe200078e0006 */
[----:B------:R-:W-:Y:S01]  /*0830*/  IADD3 R21, P2, PT, R20, UR8, RZ ;  /* 0x0000000814157c10 */ /* 0x000fe2000ff5e0ff */
        /* <DEDUP_REMOVED lines=15> */
.L_x_562:
[----:B------:R-:W-:Y:S05]  /*0930*/  BSYNC.RECONVERGENT B2 ;  /* 0x0000000000027941 */ /* 0x000fea0003800200 */
.L_x_561:
[----:B------:R-:W-:Y:S01]  /*0940*/  FSETP.GEU.AND P0, PT, R13, R12, PT ;  /* 0x0000000c0d00720b */ /* 0x000fe20003f0e000 */
[----:B------:R-:W-:Y:S01]  /*0950*/  BSSY.RECONVERGENT B2, `(.L_x_563) ;  /* 0x0000011000027945 */ /* 0x000fe20003800200 */
[----:B------:R-:W-:Y:S01]  /*0960*/  LEA.HI.X.SX32 R10, R20, UR9, 0x1, P2 ;  /* 0x00000009140a7c11 */ /* 0x000fe200090f0eff */
        /* <DEDUP_REMOVED lines=15> */
.L_x_564:
[----:B------:R-:W-:Y:S05]  /*0a60*/  BSYNC.RECONVERGENT B2 ;  /* 0x0000000000027941 */ /* 0x000fea0003800200 */
.L_x_563:
[----:B------:R-:W-:Y:S02]  /*0a70*/  VIADD R8, R8, 0x400 ;  /* 0x0000040008087836 */ /* 0x000fe40000000000 */
[----:B------:R-:W-:Y:S02]  /*0a80*/  VIADD R19, R19, 0x400 ;  /* 0x0000040013137836 */ /* 0x000fe40000000000 */
[----:B------:R-:W-:Y:S01]  /*0a90*/  VIADD R18, R18, 0x400 ;  /* 0x0000040012127836 */ /* 0x000fe20000000000 */
[----:B------:R-:W-:Y:S01]  /*0aa0*/  ISETP.GE.AND P0, PT, R8, R3, PT ;  /* 0x000000030800720c */ /* 0x000fe20003f06270 */
[----:B------:R-:W-:Y:S02]  /*0ab0*/  VIADD R20, R20, 0x400 ;  /* 0x0000040014147836 */ /* 0x000fe40000000000 */
[----:B------:R-:W-:-:S10]  /*0ac0*/  VIADD R11, R11, 0x400 ;  /* 0x000004000b0b7836 */ /* 0x000fd40000000000 */
[----:B------:R-:W-:Y:S05]  /*0ad0*/  @!P0 BRA `(.L_x_565) ;  /* 0xfffffff800908947 */ /* 0x000fea000383ffff */
.L_x_551:
[----:B------:R-:W-:Y:S05]  /*0ae0*/  BSYNC.RECONVERGENT B1 ;  /* 0x0000000000017941 */ /* 0x000fea0003800200 */
.L_x_550:
[----:B------:R-:W-:-:S13]  /*0af0*/  ISETP.GE.AND P0, PT, R3, 0x100, PT ;  /* 0x000001000300780c */ /* 0x000fda0003f06270 */
[----:B------:R-:W-:Y:S05]  /*0b00*/  @!P0 BRA `(.L_x_566) ;  /* 0x00000010003c8947 */ /* 0x000fea0003800000 */
[----:B------:R-:W1:Y:S01]  /*0b10*/  S2R R13, SR_LANEID ;  /* 0x00000000000d7919 */ /* 0x000e620000000000 */
[----:B------:R-:W-:Y:S01]  /*0b20*/  BSSY.RECONVERGENT B1, `(.L_x_567) ;  /* 0x0000015000017945 */ /* 0x000fe20003800200 */
[----:B0-----:R-:W-:Y:S01]  /*0b30*/  IMAD.MOV.U32 R5, RZ, RZ, R6 ;  /* 0x000000ffff057224 */ /* 0x001fe200078e0006 */
[----:B-----5:R-:W0:Y:S01]  /*0b40*/  SHFL.DOWN PT, R4, R7, 0x1, 0x1f ;  /* 0x08201f0007047f89 */ /* 0x020e2200000e0000 */
        /* <DEDUP_REMOVED lines=18> */
.L_x_568:
[----:B------:R-:W-:Y:S05]  /*0c70*/  BSYNC.RECONVERGENT B1 ;  /* 0x0000000000017941 */ /* 0x000fea0003800200 */
.L_x_567:
        /* <DEDUP_REMOVED lines=21> */
.L_x_570:
[----:B------:R-:W-:Y:S05]  /*0dd0*/  BSYNC.RECONVERGENT B1 ;  /* 0x0000000000017941 */ /* 0x000fea0003800200 */
.L_x_569:
        /* <DEDUP_REMOVED lines=21> */
.L_x_572:
[----:B------:R-:W-:Y:S05]  /*0f30*/  BSYNC.RECONVERGENT B1 ;  /* 0x0000000000017941 */ /* 0x000fea0003800200 */
.L_x_571:
        /* <DEDUP_REMOVED lines=21> */
.L_x_574:
[----:B------:R-:W-:Y:S05]  /*1090*/  BSYNC.RECONVERGENT B1 ;  /* 0x0000000000017941 */ /* 0x000fea0003800200 */
.L_x_573:
        /* <DEDUP_REMOVED lines=22> */
.L_x_576:
[----:B------:R-:W-:Y:S05]  /*1200*/  BSYNC.RECONVERGENT B1 ;  /* 0x0000000000017941 */ /* 0x000fea0003800200 */
.L_x_575:
        /* <DEDUP_REMOVED lines=12> */
.L_x_578:
[----:B------:R-:W-:Y:S05]  /*12d0*/  BSYNC.RECONVERGENT B1 ;  /* 0x0000000000017941 */ /* 0x000fea0003800200 */
.L_x_577:
        /* <DEDUP_REMOVED lines=31> */
.L_x_581:
[----:B------:R-:W-:Y:S05]  /*14d0*/  BSYNC.RECONVERGENT B1 ;  /* 0x0000000000017941 */ /* 0x000fea0003800200 */
.L_x_580:
        /* <DEDUP_REMOVED lines=18> */
.L_x_583:
[----:B------:R-:W-:Y:S05]  /*1600*/  BSYNC.RECONVERGENT B1 ;  /* 0x0000000000017941 */ /* 0x000fea0003800200 */
.L_x_582:
        /* <DEDUP_REMOVED lines=18> */
.L_x_585:
[----:B------:R-:W-:Y:S05]  /*1730*/  BSYNC.RECONVERGENT B1 ;  /* 0x0000000000017941 */ /* 0x000fea0003800200 */
.L_x_584:
        /* <DEDUP_REMOVED lines=18> */
.L_x_587:
[----:B------:R-:W-:Y:S05]  /*1860*/  BSYNC.RECONVERGENT B1 ;  /* 0x0000000000017941 */ /* 0x000fea0003800200 */
.L_x_586:
        /* <DEDUP_REMOVED lines=18> */
.L_x_589:
[----:B------:R-:W-:Y:S05]  /*1990*/  BSYNC.RECONVERGENT B1 ;  /* 0x0000000000017941 */ /* 0x000fea0003800200 */
.L_x_588:
        /* <DEDUP_REMOVED lines=18> */
.L_x_591:
[----:B------:R-:W-:Y:S05]  /*1ac0*/  BSYNC.RECONVERGENT B1 ;  /* 0x0000000000017941 */ /* 0x000fea0003800200 */
.L_x_590:
        /* <DEDUP_REMOVED lines=19> */
.L_x_566:
[----:B0-----:R-:W-:Y:S01]  /*1c00*/  LOP3.LUT R4, R2, 0x3e0, RZ, 0xc0, !PT ;  /* 0x000003e002047812 */ /* 0x001fe200078ec0ff */
[----:B------:R-:W-:Y:S01]  /*1c10*/  BSSY.RECONVERGENT B1, `(.L_x_592) ;  /* 0x000001b000017945 */ /* 0x000fe20003800200 */
[----:B-----5:R-:W-:Y:S02]  /*1c20*/  IMAD.MOV.U32 R5, RZ, RZ, R7 ;  /* 0x000000ffff057224 */ /* 0x020fe400078e0007 */
[----:B------:R-:W-:Y:S02]  /*1c30*/  IMAD.MOV.U32 R13, RZ, RZ, R6 ;  /* 0x000000ffff0d7224 */ /* 0x000fe400078e0006 */
[----:B------:R-:W-:Y:S01]  /*1c40*/  VIADD R8, R4, 0x20 ;  /* 0x0000002004087836 */ /* 0x000fe20000000000 */
[----:B------:R-:W-:Y:S01]  /*1c50*/  LOP3.LUT R4, RZ, R4, RZ, 0x33, !PT ;  /* 0x00000004ff047212 */ /* 0x000fe200078e33ff */
[----:B------:R-:W-:-:S03]  /*1c60*/  IMAD.MOV.U32 R15, RZ, RZ, R9 ;  /* 0x000000ffff0f7224 */ /* 0x000fc600078e0009 */
[----:B------:R-:W-:Y:S01]  /*1c70*/  ISETP.GT.AND P0, PT, R8, R3, PT ;  /* 0x000000030800720c */ /* 0x000fe20003f04270 */
[----:B------:R-:W-:-:S05]  /*1c80*/  IMAD.IADD R4, R3, 0x1, R4 ;  /* 0x0000000103047824 */ /* 0x000fca00078e0204 */
        /* <DEDUP_REMOVED lines=19> */
.L_x_593:
[----:B------:R-:W-:Y:S05]  /*1dc0*/  BSYNC.RECONVERGENT B1 ;  /* 0x0000000000017941 */ /* 0x000fea0003800200 */
.L_x_592:
        /* <DEDUP_REMOVED lines=22> */
.L_x_595:
[----:B------:R-:W-:Y:S05]  /*1f30*/  BSYNC.RECONVERGENT B1 ;  /* 0x0000000000017941 */ /* 0x000fea0003800200 */
.L_x_594:
        /* <DEDUP_REMOVED lines=22> */
.L_x_597:
[----:B------:R-:W-:Y:S05]  /*20a0*/  BSYNC.RECONVERGENT B1 ;  /* 0x0000000000017941 */ /* 0x000fea0003800200 */
.L_x_596:
        /* <DEDUP_REMOVED lines=22> */
.L_x_599:
[----:B------:R-:W-:Y:S05]  /*2210*/  BSYNC.RECONVERGENT B1 ;  /* 0x0000000000017941 */ /* 0x000fea0003800200 */
.L_x_598:
        /* <DEDUP_REMOVED lines=23> */
.L_x_601:
[----:B------:R-:W-:Y:S05]  /*2390*/  BSYNC.RECONVERGENT B1 ;  /* 0x0000000000017941 */ /* 0x000fea0003800200 */
.L_x_600:
        /* <DEDUP_REMOVED lines=12> */
.L_x_603:
[----:B------:R-:W-:Y:S05]  /*2460*/  BSYNC.RECONVERGENT B1 ;  /* 0x0000000000017941 */ /* 0x000fea0003800200 */
.L_x_602:
[----:B------:R-:W-:Y:S01]  /*2470*/  BAR.SYNC.DEFER_BLOCKING 0x0 ;  /* 0x0000000000007b1d */ /* 0x000fe20000010000 */
[----:B------:R-:W-:-:S13]  /*2480*/  ISETP.NE.AND P2, PT, R2, RZ, PT ;  /* 0x000000ff0200720c */ /* 0x000fda0003f45270 */
[----:B------:R-:W-:Y:S05]  /*2490*/  @P2 BRA `(.L_x_579) ;  /* 0x0000003000fc2947 */ /* 0x000fea0003800000 */
[C---:B------:R-:W-:Y:S01]  /*24a0*/  ISETP.GE.AND P0, PT, R3.reuse, 0x21, PT ;  /* 0x000000210300780c */ /* 0x040fe20003f06270 */
[----:B------:R-:W-:Y:S01]  /*24b0*/  IMAD.MOV.U32 R2, RZ, RZ, R6 ;  /* 0x000000ffff027224 */ /* 0x000fe200078e0006 */
[C---:B------:R-:W-:Y:S01]  /*24c0*/  ISETP.GE.AND P5, PT, R3.reuse, 0x41, PT ;  /* 0x000000410300780c */ /* 0x040fe20003fa6270 */
[----:B0-----:R-:W-:Y:S01]  /*24d0*/  IMAD.MOV.U32 R9, RZ, RZ, R5 ;  /* 0x000000ffff097224 */ /* 0x001fe200078e0005 */
        /* <DEDUP_REMOVED lines=26> */
.L_x_605:
[----:B------:R-:W-:Y:S05]  /*2680*/  BSYNC.RECONVERGENT B1 ;  /* 0x0000000000017941 */ /* 0x000fea0003800200 */
.L_x_604:
        /* <DEDUP_REMOVED lines=26> */
.L_x_607:
[----:B------:R-:W-:Y:S05]  /*2830*/  BSYNC.RECONVERGENT B1 ;  /* 0x0000000000017941 */ /* 0x000fea0003800200 */
.L_x_606:
        /* <DEDUP_REMOVED lines=29> */
.L_x_609:
[----:B------:R-:W-:Y:S05]  /*2a10*/  BSYNC.RECONVERGENT B1 ;  /* 0x0000000000017941 */ /* 0x000fea0003800200 */
.L_x_608:
        /* <DEDUP_REMOVED lines=26> */
.L_x_611:
[----:B------:R-:W-:Y:S05]  /*2bc0*/  BSYNC.RECONVERGENT B1 ;  /* 0x0000000000017941 */ /* 0x000fea0003800200 */
.L_x_610:
        /* <DEDUP_REMOVED lines=26> */
.L_x_613:
[----:B------:R-:W-:Y:S05]  /*2d70*/  BSYNC.RECONVERGENT B1 ;  /* 0x0000000000017941 */ /* 0x000fea0003800200 */
.L_x_612:
        /* <DEDUP_REMOVED lines=26> */
.L_x_615:
[----:B------:R-:W-:Y:S05]  /*2f20*/  BSYNC.RECONVERGENT B1 ;  /* 0x0000000000017941 */ /* 0x000fea0003800200 */
.L_x_614:
[----:B------:R-:W-:Y:S02]  /*2f30*/  IMAD.MOV.U32 R6, RZ, RZ, R3 ;  /* 0x000000ffff067224 */ /* 0x000fe400078e0003 */
[----:B------:R-:W-:Y:S02]  /*2f40*/  IMAD.MOV.U32 R5, RZ, RZ, R7 ;  /* 0x000000ffff057224 */ /* 0x000fe400078e0007 */
[----:B------:R-:W-:Y:S01]  /*2f50*/  IMAD.MOV.U32 R4, RZ, RZ, R8 ;  /* 0x000000ffff047224 */ /* 0x000fe200078e0008 */
[----:B------:R-:W-:Y:S06]  /*2f60*/  @!P6 BRA `(.L_x_579) ;  /* 0x000000280048e947 */ /* 0x000fec0003800000 */
        /* <DEDUP_REMOVED lines=23> */
.L_x_547:
[----:B------:R-:W0:Y:S01]  /*30e0*/  S2R R2, SR_TID.X ;  /* 0x0000000000027919 */ /* 0x000e220000002100 */
[----:B------:R-:W1:Y:S01]  /*30f0*/  LDCU.128 UR12, c[0x0][0x380] ;  /* 0x00007000ff0c77ac */ /* 0x000e620008000c00 */
[----:B------:R-:W-:Y:S02]  /*3100*/  SHF.R.S32.HI R12, RZ, 0x1f, R11 ;  /* 0x0000001fff0c7819 */ /* 0x000fe4000001140b */
[----:B0-----:R-:W-:-:S04]  /*3110*/  IADD3 R3, P0, PT, R11, R2, RZ ;  /* 0x000000020b037210 */ /* 0x001fc80007f1e0ff */
[----:B-1----:R-:W-:Y:S01]  /*3120*/  LEA R4, P1, R3, UR12, 0x2 ;  /* 0x0000000c03047c11 */ /* 0x002fe2000f8210ff */
[----:B------:R-:W-:-:S05]  /*3130*/  IMAD.X R6, RZ, RZ, R12, P0 ;  /* 0x000000ffff067224 */ /* 0x000fca00000e060c */
[----:B------:R-:W-:-:S05]  /*3140*/  LEA.HI.X R5, R3, UR13, R6, 0x2, P1 ;  /* 0x0000000d03057c11 */ /* 0x000fca00088f1406 */
[----:B------:R-:W2:Y:S04]  /*3150*/  LDG.E R3, desc[UR10][R4.64] ;  /* 0x0000000a04037981 */ /* 0x000ea8000c1e1900 */
[----:B------:R-:W2:Y:S04]  /*3160*/  LDG.E R6, desc[UR10][R4.64+0x400] ;  /* 0x0004000a04067981 */ /* 0x000ea8000c1e1900 */
[----:B------:R-:W3:Y:S04]  /*3170*/  LDG.E R7, desc[UR10][R4.64+0x800] ;  /* 0x0008000a04077981 */ /* 0x000ee8000c1e1900 */
[----:B------:R-:W4:Y:S01]  /*3180*/  LDG.E R8, desc[UR10][R4.64+0xc00] ;  /* 0x000c000a04087981 */ /* 0x000f22000c1e1900 */
[C---:B------:R-:W-:Y:S01]  /*3190*/  VIADD R13, R2.reuse, 0x100 ;  /* 0x00000100020d7836 */ /* 0x040fe20000000000 */
[----:B------:R-:W-:Y:S01]  /*31a0*/  IADD3 R11, P3, PT, R11, UR14, RZ ;  /* 0x0000000e0b0b7c10 */ /* 0x000fe2000ff7e0ff */
[----:B------:R-:W-:Y:S01]  /*31b0*/  UMOV UR4, URZ ;  /* 0x000000ff00047c82 */ /* 0x000fe20008000000 */
[----:B------:R-:W-:Y:S01]  /*31c0*/  BSSY.RECONVERGENT B1, `(.L_x_616) ;  /* 0x0000013000017945 */ /* 0x000fe20003800200 */
[----:B------:R0:W5:Y:S02]  /*31d0*/  LDG.E R9, desc[UR10][R4.64+0x1000] ;  /* 0x0010000a04097981 */ /* 0x000164000c1e1900 */
[----:B0-----:R-:W-:-:S02]  /*31e0*/  LOP3.LUT R4, R2, 0x400, RZ, 0xfc, !PT ;  /* 0x0000040002047812 */ /* 0x001fc400078efcff */
[----:B--2---:R-:W-:-:S04]  /*31f0*/  FSETP.GEU.AND P0, PT, R6, R3, PT ;  /* 0x000000030600720b */ /* 0x004fc80003f0e000 */
[----:B------:R-:W-:Y:S01]  /*3200*/  FSEL R6, R6, R3, !P0 ;  /* 0x0000000306067208 */ /* 0x000fe20004000000 */
[----:B------:R-:W-:-:S03]  /*3210*/  VIADD R3, R2, 0x200 ;  /* 0x0000020002037836 */ /* 0x000fc60000000000 */
[----:B---3--:R-:W-:-:S04]  /*3220*/  FSETP.GEU.AND P1, PT, R7, R6, PT ;  /* 0x000000060700720b */ /* 0x008fc80003f2e000 */
[----:B------:R-:W-:Y:S02]  /*3230*/  FSEL R7, R7, R6, !P1 ;  /* 0x0000000607077208 */ /* 0x000fe40004800000 */
[----:B------:R-:W-:Y:S02]  /*3240*/  IADD3.X R6, PT, PT, R12, UR15, RZ, P3, !PT ;  /* 0x0000000f0c067c10 */ /* 0x000fe40009ffe4ff */
[----:B----4-:R-:W-:Y:S01]  /*3250*/  FSETP.GEU.AND P2, PT, R7, R8, PT ;  /* 0x000000080700720b */ /* 0x010fe20003f4e000 */
[----:B------:R-:W-:-:S04]  /*3260*/  IMAD.MOV.U32 R12, RZ, RZ, R7 ;  /* 0x000000ffff0c7224 */ /* 0x000fc800078e0007 */
[----:B------:R-:W-:-:S05]  /*3270*/  @P1 SEL R3, R13, R2, !P0 ;  /* 0x000000020d031207 */ /* 0x000fca0004000000 */
[----:B------:R-:W-:-:S03]  /*3280*/  IMAD.MOV.U32 R5, RZ, RZ, R3 ;  /* 0x000000ffff057224 */ /* 0x000fc600078e0003 */
[----:B------:R-:W-:Y:S05]  /*3290*/  @!P2 BRA `(.L_x_617) ;  /* 0x000000000014a947 */ /* 0x000fea0003800000 */
[----:B------:R-:W-:Y:S01]  /*32a0*/  FSETP.GEU.AND P0, PT, R8, R7, PT ;  /* 0x000000070800720b */ /* 0x000fe20003f0e000 */
[----:B------:R-:W-:Y:S02]  /*32b0*/  IMAD.MOV.U32 R12, RZ, RZ, R8 ;  /* 0x000000ffff0c7224 */ /* 0x000fe400078e0008 */
[----:B------:R-:W-:-:S10]  /*32c0*/  VIADD R5, R2, 0x300 ;  /* 0x0000030002057836 */ /* 0x000fd40000000000 */
[----:B------:R-:W-:Y:S02]  /*32d0*/  @P0 IMAD.MOV.U32 R12, RZ, RZ, R7 ;  /* 0x000000ffff0c0224 */ /* 0x000fe400078e0007 */
[----:B------:R-:W-:-:S07]  /*32e0*/  @P0 IMAD.MOV.U32 R5, RZ, RZ, R3 ;  /* 0x000000ffff050224 */ /* 0x000fce00078e0003 */
.L_x_617:
[----:B------:R-:W-:Y:S05]  /*32f0*/  BSYNC.RECONVERGENT B1 ;  /* 0x0000000000017941 */ /* 0x000fea0003800200 */
.L_x_616:
[----:B-----5:R-:W-:Y:S01]  /*3300*/  FSETP.GEU.AND P0, PT, R12, R9, PT ;  /* 0x000000090c00720b */ /* 0x020fe20003f0e000 */
[----:B------:R-:W-:Y:S01]  /*3310*/  BSSY.RECONVERGENT B1, `(.L_x_618) ;  /* 0x0000014000017945 */ /* 0x000fe20003800200 */
[-C--:B------:R-:W-:Y:S01]  /*3320*/  IADD3 R13, P3, PT, R5, R11.reuse, RZ ;  /* 0x0000000b050d7210 */ /* 0x080fe20007f7e0ff */
[----:B------:R-:W-:Y:S01]  /*3330*/  IMAD.MOV.U32 R3, RZ, RZ, R12 ;  /* 0x000000ffff037224 */ /* 0x000fe200078e000c */
[----:B------:R-:W-:Y:S02]  /*3340*/  IADD3 R8, P1, PT, R4, R11, RZ ;  /* 0x0000000b04087210 */ /* 0x000fe40007f3e0ff */
[----:B------:R-:W-:Y:S02]  /*3350*/  IADD3.X R14, PT, PT, R6, UR4, RZ, P3, !PT ;  /* 0x00000004060e7c10 */ /* 0x000fe40009ffe4ff */
[----:B------:R-:W-:Y:S01]  /*3360*/  ISETP.LE.AND P2, PT, R10, UR6, PT ;  /* 0x000000060a007c0c */ /* 0x000fe2000bf43270 */
[----:B------:R-:W-:Y:S02]  /*3370*/  IMAD.X R11, RZ, RZ, R6, P1 ;  /* 0x000000ffff0b7224 */ /* 0x000fe400008e0606 */
[----:B------:R-:W-:-:S02]  /*3380*/  IMAD.MOV.U32 R6, RZ, RZ, R13 ;  /* 0x000000ffff067224 */ /* 0x000fc400078e000d */
[----:B------:R-:W-:Y:S01]  /*3390*/  IMAD.MOV.U32 R7, RZ, RZ, R14 ;  /* 0x000000ffff077224 */ /* 0x000fe200078e000e */
[----:B------:R-:W-:Y:S07]  /*33a0*/  @!P0 BRA `(.L_x_619) ;  /* 0x0000000000288947 */ /* 0x000fee0003800000 */
        /* <DEDUP_REMOVED lines=10> */
.L_x_619:
[----:B------:R-:W-:Y:S05]  /*3450*/  BSYNC.RECONVERGENT B1 ;  /* 0x0000000000017941 */ /* 0x000fea0003800200 */
.L_x_618:
        /* <DEDUP_REMOVED lines=12> */
[----:B------:R-:W-:-:S05]  /*3520*/  IMAD.MOV.U32 R9, RZ, RZ, 0x500 ;  /* 0x00000500ff097424 */ /* 0x000fca00078e00ff */
[----:B------:R-:W2:Y:S01]  /*3530*/  ATOMG.E.ADD.STRONG.GPU PT, R8, desc[UR10][R4.64], R9 ;  /* 0x80000009040879a8 */ /* 0x000ea200081ef10a */
[----:B------:R-:W0:Y:S01]  /*3540*/  S2UR UR5, SR_CgaCtaId ;  /* 0x00000000000579c3 */ /* 0x000e220000008800 */
[----:B------:R-:W-:Y:S02]  /*3550*/  UMOV UR4, 0x400 ;  /* 0x0000040000047882 */ /* 0x000fe40000000000 */
[----:B0-----:R-:W-:Y:S01]  /*3560*/  ULEA UR4, UR5, UR4, 0x18 ;  /* 0x0000000405047291 */ /* 0x001fe2000f8ec0ff */
[----:B--2---:R-:W-:-:S08]  /*3570*/  VIADD R8, R8, UR6 ;  /* 0x0000000608087c36 */ /* 0x004fd00008000000 */
[----:B------:R0:W-:Y:S03]  /*3580*/  STS [UR4+0x98], R8 ;  /* 0x00009808ff007988 */ /* 0x0001e60008000804 */
.L_x_622:
[----:B------:R-:W-:Y:S05]  /*3590*/  BSYNC.RECONVERGENT B1 ;  /* 0x0000000000017941 */ /* 0x000fea0003800200 */
.L_x_621:
[----:B------:R-:W1:Y:S08]  /*35a0*/  S2UR UR5, SR_CgaCtaId ;  /* 0x00000000000579c3 */ /* 0x000e700000008800 */
[----:B------:R-:W-:Y:S06]  /*35b0*/  BAR.SYNC.DEFER_BLOCKING 0x0 ;  /* 0x0000000000007b1d */ /* 0x000fec0000010000 */
[----:B------:R-:W-:Y:S01]  /*35c0*/  UMOV UR4, 0x400 ;  /* 0x0000040000047882 */ /* 0x000fe20000000000 */
[----:B------:R-:W2:Y:S01]  /*35d0*/  LDCU UR7, c[0x0][0x398] ;  /* 0x00007300ff0777ac */ /* 0x000ea20008000800 */
[----:B------:R-:W3:Y:S01]  /*35e0*/  LDCU.128 UR12, c[0x0][0x380] ;  /* 0x00007000ff0c77ac */ /* 0x000ee20008000c00 */
[----:B-1----:R-:W-:-:S06]  /*35f0*/  ULEA UR4, UR5, UR4, 0x18 ;  /* 0x0000000405047291 */ /* 0x002fcc000f8ec0ff */
[----:B0-----:R-:W-:-:S05]  /*3600*/  IMAD.U32 R8, RZ, RZ, UR4 ;  /* 0x00000004ff087e24 */ /* 0x001fca000f8e00ff */
[----:B------:R-:W0:Y:S02]  /*3610*/  LDS R11, [R8+0x98] ;  /* 0x00009800080b7984 */ /* 0x000e240000000800 */
[----:B0-----:R-:W-:-:S05]  /*3620*/  VIADD R9, R11, 0x500 ;  /* 0x000005000b097836 */ /* 0x001fca0000000000 */
[----:B------:R-:W-:-:S13]  /*3630*/  ISETP.GT.AND P0, PT, R9, R10, PT ;  /* 0x0000000a0900720c */ /* 0x000fda0003f04270 */
[----:B--23--:R-:W-:Y:S05]  /*3640*/  @P0 BRA `(.L_x_623) ;  /* 0x0000000800080947 */ /* 0x00cfea0003800000 */
[----:B------:R-:W-:Y:S01]  /*3650*/  BSSY.RECONVERGENT B1, `(.L_x_623) ;  /* 0x0000081000017945 */ /* 0x000fe20003800200 */
.L_x_636:
[----:B------:R-:W-:-:S04]  /*3660*/  IADD3 R13, P0, PT, R2, R11, RZ ;  /* 0x0000000b020d7210 */ /* 0x000fc80007f1e0ff */
[----:B------:R-:W-:Y:S02]  /*3670*/  LEA.HI.X.SX32 R12, R11, RZ, 0x1, P0 ;  /* 0x000000ff0b0c7211 */ /* 0x000fe400000f0eff */
[----:B------:R-:W-:-:S04]  /*3680*/  LEA R14, P0, R13, UR12, 0x2 ;  /* 0x0000000c0d0e7c11 */ /* 0x000fc8000f8010ff */
[----:B------:R-:W-:-:S05]  /*3690*/  LEA.HI.X R15, R13, UR13, R12, 0x2, P0 ;  /* 0x0000000d0d0f7c11 */ /* 0x000fca00080f140c */
[----:B------:R-:W2:Y:S04]  /*36a0*/  LDG.E R20, desc[UR10][R14.64] ;  /* 0x0000000a0e147981 */ /* 0x000ea8000c1e1900 */
[----:B------:R0:W5:Y:S04]  /*36b0*/  LDG.E R21, desc[UR10][R14.64+0x400] ;  /* 0x0004000a0e157981 */ /* 0x000168000c1e1900 */
[----:B------:R0:W5:Y:S04]  /*36c0*/  LDG.E R11, desc[UR10][R14.64+0x800] ;  /* 0x0008000a0e0b7981 */ /* 0x000168000c1e1900 */
[----:B------:R0:W5:Y:S04]  /*36d0*/  LDG.E R9, desc[UR10][R14.64+0xc00] ;  /* 0x000c000a0e097981 */ /* 0x000168000c1e1900 */
[----:B------:R0:W5:Y:S01]  /*36e0*/  LDG.E R10, desc[UR10][R14.64+0x1000] ;  /* 0x0010000a0e0a7981 */ /* 0x000162000c1e1900 */
[----:B------:R-:W-:Y:S01]  /*36f0*/  IADD3 R13, P1, PT, R13, UR14, RZ ;  /* 0x0000000e0d0d7c10 */ /* 0x000fe2000ff3e0ff */
[----:B------:R-:W-:Y:S01]  /*3700*/  BSSY.RECONVERGENT B2, `(.L_x_624) ;  /* 0x0000012000027945 */ /* 0x000fe20003800200 */
[----:B------:R-:W-:-:S02]  /*3710*/  IMAD.MOV.U32 R16, RZ, RZ, R3 ;  /* 0x000000ffff107224 */ /* 0x000fc400078e0003 */
[----:B------:R-:W-:Y:S01]  /*3720*/  IMAD.MOV.U32 R18, RZ, RZ, R6 ;  /* 0x000000ffff127224 */ /* 0x000fe200078e0006 */
[----:B------:R-:W-:Y:S01]  /*3730*/  IADD3.X R12, PT, PT, R12, UR15, RZ, P1, !PT ;  /* 0x0000000f0c0c7c10 */ /* 0x000fe20008ffe4ff */
        /* <DEDUP_REMOVED lines=14> */
.L_x_625:
[----:B------:R-:W-:Y:S05]  /*3820*/  BSYNC.RECONVERGENT B2 ;  /* 0x0000000000027941 */ /* 0x000fea0003800200 */
.L_x_624:
        /* <DEDUP_REMOVED lines=19> */
.L_x_627:
[----:B------:R-:W-:Y:S05]  /*3960*/  BSYNC.RECONVERGENT B2 ;  /* 0x0000000000027941 */ /* 0x000fea0003800200 */
.L_x_626:
        /* <DEDUP_REMOVED lines=19> */
.L_x_629:
[----:B------:R-:W-:Y:S05]  /*3aa0*/  BSYNC.RECONVERGENT B2 ;  /* 0x0000000000027941 */ /* 0x000fea0003800200 */
.L_x_628:
        /* <DEDUP_REMOVED lines=19> */
.L_x_631:
[----:B------:R-:W-:Y:S05]  /*3be0*/  BSYNC.RECONVERGENT B2 ;  /* 0x0000000000027941 */ /* 0x000fea0003800200 */
.L_x_630:
        /* <DEDUP_REMOVED lines=19> */
.L_x_633:
[----:B------:R-:W-:Y:S05]  /*3d20*/  BSYNC.RECONVERGENT B2 ;  /* 0x0000000000027941 */ /* 0x000fea0003800200 */
.L_x_632:
[----:B------:R-:W-:Y:S01]  /*3d30*/  BAR.SYNC.DEFER_BLOCKING 0x0 ;  /* 0x0000000000007b1d */ /* 0x000fe20000010000 */
[----:B------:R-:W-:-:S05]  /*3d40*/  ISETP.NE.AND P0, PT, R2, RZ, PT ;  /* 0x000000ff0200720c */ /* 0x000fca0003f05270 */
[----:B------:R-:W-:Y:S08]  /*3d50*/  BSSY.RECONVERGENT B2, `(.L_x_634) ;  /* 0x000000a000027945 */ /* 0x000ff00003800200 */
[----:B------:R-:W-:Y:S05]  /*3d60*/  @P0 BRA `(.L_x_635) ;  /* 0x0000000000200947 */ /* 0x000fea0003800000 */
[----:B------:R-:W-:-:S05]  /*3d70*/  IMAD.MOV.U32 R11, RZ, RZ, 0x500 ;  /* 0x00000500ff0b7424 */ /* 0x000fca00078e00ff */
[----:B------:R-:W2:Y:S01]  /*3d80*/  ATOMG.E.ADD.STRONG.GPU PT, R8, desc[UR10][R4.64], R11 ;  /* 0x8000000b040879a8 */ /* 0x000ea200081ef10a */
[----:B------:R-:W0:Y:S01]  /*3d90*/  S2UR UR5, SR_CgaCtaId ;  /* 0x00000000000579c3 */ /* 0x000e220000008800 */
[----:B------:R-:W-:Y:S02]  /*3da0*/  UMOV UR4, 0x400 ;  /* 0x0000040000047882 */ /* 0x000fe40000000000 */
[----:B0-----:R-:W-:Y:S01]  /*3db0*/  ULEA UR4, UR5, UR4, 0x18 ;  /* 0x0000000405047291 */ /* 0x001fe2000f8ec0ff */
[----:B--2---:R-:W-:-:S05]  /*3dc0*/  VIADD R9, R8, UR6 ;  /* 0x0000000608097c36 */ /* 0x004fca0008000000 */
[----:B------:R-:W-:-:S05]  /*3dd0*/  IMAD.U32 R8, RZ, RZ, UR4 ;  /* 0x00000004ff087e24 */ /* 0x000fca000f8e00ff */
[----:B------:R0:W-:Y:S02]  /*3de0*/  STS [R8+0x98], R9 ;  /* 0x0000980908007388 */ /* 0x0001e40000000800 */
.L_x_635:
[----:B------:R-:W-:Y:S05]  /*3df0*/  BSYNC.RECONVERGENT B2 ;  /* 0x0000000000027941 */ /* 0x000fea0003800200 */
.L_x_634:
[----:B------:R-:W-:Y:S01]  /*3e00*/  BAR.SYNC.DEFER_BLOCKING 0x0 ;  /* 0x0000000000007b1d */ /* 0x000fe20000010000 */
[----:B------:R-:W-:-:S05]  /*3e10*/  IMAD.U32 R10, RZ, RZ, UR7 ;  /* 0x00000007ff0a7e24 */ /* 0x000fca000f8e00ff */
[----:B------:R-:W0:Y:S02]  /*3e20*/  LDS R11, [R8+0x98] ;  /* 0x00009800080b7984 */ /* 0x000e240000000800 */
[----:B0-----:R-:W-:-:S05]  /*3e30*/  VIADD R9, R11, 0x500 ;  /* 0x000005000b097836 */ /* 0x001fca0000000000 */
[----:B------:R-:W-:-:S13]  /*3e40*/  ISETP.GT.AND P0, PT, R9, R10, PT ;  /* 0x0000000a0900720c */ /* 0x000fda0003f04270 */
[----:B------:R-:W-:Y:S05]  /*3e50*/  @!P0 BRA `(.L_x_636) ;  /* 0xfffffff800008947 */ /* 0x000fea000383ffff */
[----:B------:R-:W-:Y:S05]  /*3e60*/  BSYNC.RECONVERGENT B1 ;  /* 0x0000000000017941 */ /* 0x000fea0003800200 */
.L_x_623:
[----:B------:R-:W-:Y:S01]  /*3e70*/  ISETP.GE.AND P0, PT, R11, R10, PT ;  /* 0x0000000a0b00720c */ /* 0x000fe20003f06270 */
[----:B------:R-:W0:Y:S01]  /*3e80*/  LDCU.64 UR6, c[0x0][0x388] ;  /* 0x00007100ff0677ac */ /* 0x000e220008000a00 */
[----:B------:R-:W-:Y:S01]  /*3e90*/  BSSY.RECONVERGENT B1, `(.L_x_620) ;  /* 0x0000094000017945 */ /* 0x000fe20003800200 */
[----:B------:R-:W1:Y:S10]  /*3ea0*/  LDCU.64 UR4, c[0x0][0x388] ;  /* 0x00007100ff0477ac */ /* 0x000e740008000a00 */
[----:B------:R-:W-:Y:S05]  /*3eb0*/  @P0 BRA `(.L_x_637) ;  /* 0x0000000800440947 */ /* 0x000fea0003800000 */
[----:B------:R-:W-:-:S05]  /*3ec0*/  IMAD.IADD R9, R10, 0x1, -R11 ;  /* 0x000000010a097824 */ /* 0x000fca00078e0a0b */
[----:B------:R-:W-:-:S13]  /*3ed0*/  ISETP.GE.AND P0, PT, R2, R9, PT ;  /* 0x000000090200720c */ /* 0x000fda0003f06270 */
[----:B------:R-:W-:Y:S05]  /*3ee0*/  @P0 BRA `(.L_x_637) ;  /* 0x0000000800380947 */ /* 0x000fea0003800000 */
[----:B------:R-:W-:Y:S01]  /*3ef0*/  LOP3.LUT R4, RZ, R2, RZ, 0x33, !PT ;  /* 0x00000002ff047212 */ /* 0x000fe200078e33ff */
[----:B------:R-:W-:Y:S01]  /*3f00*/  BSSY.RECONVERGENT B2, `(.L_x_638) ;  /* 0x0000027000027945 */ /* 0x000fe20003800200 */
[----:B------:R-:W-:Y:S02]  /*3f10*/  IMAD.MOV.U32 R8, RZ, RZ, R2 ;  /* 0x000000ffff087224 */ /* 0x000fe400078e0002 */
[----:B------:R-:W-:-:S04]  /*3f20*/  IADD3 R16, PT, PT, -R11, R10, R4 ;  /* 0x0000000a0b107210 */ /* 0x000fc80007ffe104 */
[----:B------:R-:W-:-:S04]  /*3f30*/  LOP3.LUT R4, R16, 0x300, RZ, 0xc0, !PT ;  /* 0x0000030010047812 */ /* 0x000fc800078ec0ff */
[----:B------:R-:W-:-:S13]  /*3f40*/  ISETP.NE.AND P0, PT, R4, 0x300, PT ;  /* 0x000003000400780c */ /* 0x000fda0003f05270 */
[----:B------:R-:W-:Y:S05]  /*3f50*/  @!P0 BRA `(.L_x_639) ;  /* 0x0000000000848947 */ /* 0x000fea0003800000 */
[----:B------:R-:W2:Y:S01]  /*3f60*/  LDC.64 R4, c[0x0][0x380] ;  /* 0x0000e000ff047b82 */ /* 0x000ea20000000a00 */
[----:B------:R-:W-:Y:S01]  /*3f70*/  LEA.HI R8, R16, 0x1, RZ, 0x18 ;  /* 0x0000000110087811 */ /* 0x000fe200078fc0ff */
[----:B------:R-:W-:-:S03]  /*3f80*/  IMAD.IADD R15, R2, 0x1, R11 ;  /* 0x00000001020f7824 */ /* 0x000fc600078e020b */
[----:B------:R-:W-:Y:S01]  /*3f90*/  LOP3.LUT R10, R8, 0x3, RZ, 0xc0, !PT ;  /* 0x00000003080a7812 */ /* 0x000fe200078ec0ff */
[----:B------:R-:W-:-:S04]  /*3fa0*/  IMAD.MOV.U32 R8, RZ, RZ, R2 ;  /* 0x000000ffff087224 */ /* 0x000fc800078e0002 */
[----:B------:R-:W-:-:S07]  /*3fb0*/  IMAD.MOV R10, RZ, RZ, -R10 ;  /* 0x000000ffff0a7224 */ /* 0x000fce00078e0a0a */
.L_x_642:
[----:B--2---:R-:W-:-:S05]  /*3fc0*/  IMAD.WIDE R12, R15, 0x4, R4 ;  /* 0x000000040f0c7825 */ /* 0x004fca00078e0204 */
[----:B------:R-:W2:Y:S01]  /*3fd0*/  LDG.E R20, desc[UR10][R12.64] ;  /* 0x0000000a0c147981 */ /* 0x000ea2000c1e1900 */
[----:B------:R-:W-:Y:S01]  /*3fe0*/  VIADD R10, R10, 0x1 ;  /* 0x000000010a0a7836 */ /* 0x000fe20000000000 */
[C---:B-1----:R-:W-:Y:S01]  /*3ff0*/  IADD3 R18, P1, PT, R15.reuse, UR4, RZ ;  /* 0x000000040f127c10 */ /* 0x042fe2000ff3e0ff */
[----:B------:R-:W-:Y:S03]  /*4000*/  BSSY.RECONVERGENT B3, `(.L_x_640) ;  /* 0x0000013000037945 */ /* 0x000fe60003800200 */
[----:B------:R-:W-:Y:S02]  /*4010*/  ISETP.NE.AND P2, PT, R10, RZ, PT ;  /* 0x000000ff0a00720c */ /* 0x000fe40003f45270 */
[----:B------:R-:W-:Y:S02]  /*4020*/  LEA.HI.X.SX32 R17, R15, UR5, 0x1, P1 ;  /* 0x000000050f117c11 */ /* 0x000fe400088f0eff */
        /* <DEDUP_REMOVED lines=16> */
.L_x_641:
[----:B0-----:R-:W-:Y:S05]  /*4130*/  BSYNC.RECONVERGENT B3 ;  /* 0x0000000000037941 */ /* 0x001fea0003800200 */
.L_x_640:
[----:B------:R-:W-:Y:S02]  /*4140*/  VIADD R8, R8, 0x100 ;  /* 0x0000010008087836 */ /* 0x000fe40000000000 */
[----:B------:R-:W-:Y:S01]  /*4150*/  VIADD R15, R15, 0x100 ;  /* 0x000001000f0f7836 */ /* 0x000fe20000000000 */
[----:B------:R-:W-:Y:S06]  /*4160*/  @P2 BRA `(.L_x_642) ;  /* 0xfffffffc00942947 */ /* 0x000fec000383ffff */
.L_x_639:
[----:B01----:R-:W-:Y:S05]  /*4170*/  BSYNC.RECONVERGENT B2 ;  /* 0x0000000000027941 */ /* 0x003fea0003800200 */
.L_x_638:
        /* <DEDUP_REMOVED lines=9> */
.L_x_651:
[----:B------:R-:W-:-:S05]  /*4210*/  IMAD.WIDE R14, R11, 0x4, R4 ;  /* 0x000000040b0e7825 */ /* 0x000fca00078e0204 */
[----:B------:R-:W2:Y:S04]  /*4220*/  LDG.E R24, desc[UR10][R14.64+-0x800] ;  /* 0xfff8000a0e187981 */ /* 0x000ea8000c1e1900 */
[----:B------:R0:W5:Y:S04]  /*4230*/  LDG.E R26, desc[UR10][R14.64+-0x400] ;  /* 0xfffc000a0e1a7981 */ /* 0x000168000c1e1900 */
        /* <DEDUP_REMOVED lines=21> */
.L_x_644:
[----:B------:R-:W-:Y:S05]  /*4390*/  BSYNC.RECONVERGENT B2 ;  /* 0x0000000000027941 */ /* 0x000fea0003800200 */
.L_x_643:
        /* <DEDUP_REMOVED lines=19> */
.L_x_646:
[----:B------:R-:W-:Y:S05]  /*44d0*/  BSYNC.RECONVERGENT B2 ;  /* 0x0000000000027941 */ /* 0x000fea0003800200 */
.L_x_645:
[----:B------:R-:W-:Y:S01]  /*44e0*/  FSETP.GEU.AND P0, PT, R3, R10, PT ;  /* 0x0000000a0300720b */ /* 0x000fe20003f0e000 */
[----:B------:R-:W-:Y:S01]  /*44f0*/  BSSY.RECONVERGENT B2, `(.L_x_647) ;  /* 0x0000013000027945 */ /* 0x000fe20003800200 */
[C---:B------:R-:W-:Y:S01]  /*4500*/  IADD3 R17, P1, PT, R19.reuse, UR6, RZ ;  /* 0x0000000613117c10 */ /* 0x040fe2000ff3e0ff */
        /* <DEDUP_REMOVED lines=17> */
.L_x_648:
[----:B------:R-:W-:Y:S05]  /*4620*/  BSYNC.RECONVERGENT B2 ;  /* 0x0000000000027941 */ /* 0x000fea0003800200 */
.L_x_647:
        /* <DEDUP_REMOVED lines=18> */
.L_x_650:
[----:B------:R-:W-:Y:S05]  /*4750*/  BSYNC.RECONVERGENT B2 ;  /* 0x0000000000027941 */ /* 0x000fea0003800200 */
.L_x_649:
[----:B------:R-:W-:Y:S02]  /*4760*/  VIADD R8, R8, 0x400 ;  /* 0x0000040008087836 */ /* 0x000fe40000000000 */
[----:B------:R-:W-:Y:S02]  /*4770*/  VIADD R20, R20, 0x400 ;  /* 0x0000040014147836 */ /* 0x000fe40000000000 */
[----:B------:R-:W-:Y:S01]  /*4780*/  VIADD R19, R19, 0x400 ;  /* 0x0000040013137836 */ /* 0x000fe20000000000 */
[----:B------:R-:W-:Y:S01]  /*4790*/  ISETP.GE.AND P0, PT, R8, R9, PT ;  /* 0x000000090800720c */ /* 0x000fe20003f06270 */
[----:B------:R-:W-:Y:S02]  /*47a0*/  VIADD R18, R18, 0x400 ;  /* 0x0000040012127836 */ /* 0x000fe40000000000 */
[----:B------:R-:W-:-:S10]  /*47b0*/  VIADD R11, R11, 0x400 ;  /* 0x000004000b0b7836 */ /* 0x000fd40000000000 */
[----:B------:R-:W-:Y:S05]  /*47c0*/  @!P0 BRA `(.L_x_651) ;  /* 0xfffffff800908947 */ /* 0x000fea000383ffff */
.L_x_637:
[----:B01----:R-:W-:Y:S05]  /*47d0*/  BSYNC.RECONVERGENT B1 ;  /* 0x0000000000017941 */ /* 0x003fea0003800200 */
.L_x_620:
        /* <DEDUP_REMOVED lines=22> */
.L_x_653:
[----:B------:R-:W-:Y:S05]  /*4940*/  BSYNC.RECONVERGENT B1 ;  /* 0x0000000000017941 */ /* 0x000fea0003800200 */
.L_x_652:
        /* <DEDUP_REMOVED lines=21> */
.L_x_655:
[----:B------:R-:W-:Y:S05]  /*4aa0*/  BSYNC.RECONVERGENT B1 ;  /* 0x0000000000017941 */ /* 0x000fea0003800200 */
.L_x_654:
        /* <DEDUP_REMOVED lines=21> */
.L_x_657:
[----:B------:R-:W-:Y:S05]  /*4c00*/  BSYNC.RECONVERGENT B1 ;  /* 0x0000000000017941 */ /* 0x000fea0003800200 */
.L_x_656:
        /* <DEDUP_REMOVED lines=21> */
.L_x_659:
[----:B------:R-:W-:Y:S05]  /*4d60*/  BSYNC.RECONVERGENT B1 ;  /* 0x0000000000017941 */ /* 0x000fea0003800200 */
.L_x_658:
        /* <DEDUP_REMOVED lines=22> */
.L_x_661:
[----:B------:R-:W-:Y:S05]  /*4ed0*/  BSYNC.RECONVERGENT B1 ;  /* 0x0000000000017941 */ /* 0x000fea0003800200 */
.L_x_660:
        /* <DEDUP_REMOVED lines=12> */
.L_x_663:
[----:B------:R-:W-:Y:S05]  /*4fa0*/  BSYNC.RECONVERGENT B1 ;  /* 0x0000000000017941 */ /* 0x000fea0003800200 */
.L_x_662:
[----:B------:R-:W-:Y:S01]  /*4fb0*/  BAR.SYNC.DEFER_BLOCKING 0x0 ;  /* 0x0000000000007b1d */ /* 0x000fe20000010000 */
[----:B------:R-:W-:-:S13]  /*4fc0*/  ISETP.NE.AND P2, PT, R2, RZ, PT ;  /* 0x000000ff0200720c */ /* 0x000fda0003f45270 */
[----:B------:R-:W-:Y:S05]  /*4fd0*/  @P2 BRA `(.L_x_579) ;  /* 0x00000008002c2947 */ /* 0x000fea0003800000 */
[----:B------:R-:W1:Y:S01]  /*4fe0*/  S2R R2, SR_CgaCtaId ;  /* 0x0000000000027919 */ /* 0x000e620000008800 */
[----:B------:R-:W-:Y:S01]  /*4ff0*/  MOV R7, 0x400 ;  /* 0x0000040000077802 */ /* 0x000fe20000000f00 */
[----:B------:R-:W-:Y:S01]  /*5000*/  BSSY.RECONVERGENT B1, `(.L_x_664) ;  /* 0x0000019000017945 */ /* 0x000fe20003800200 */
[----:B------:R-:W-:Y:S02]  /*5010*/  IMAD.MOV.U32 R12, RZ, RZ, R6 ;  /* 0x000000ffff0c7224 */ /* 0x000fe400078e0006 */
[----:B------:R-:W-:Y:S02]  /*5020*/  IMAD.MOV.U32 R10, RZ, RZ, R5 ;  /* 0x000000ffff0a7224 */ /* 0x000fe400078e0005 */
[----:B------:R-:W-:Y:S01]  /*5030*/  IMAD.MOV.U32 R14, RZ, RZ, R4 ;  /* 0x000000ffff0e7224 */ /* 0x000fe200078e0004 */
[----:B-1----:R-:W-:-:S05]  /*5040*/  LEA R7, R2, R7, 0x18 ;  /* 0x0000000702077211 */ /* 0x002fca00078ec0ff */
[----:B------:R-:W1:Y:S04]  /*5050*/  LDS R13, [R7+0x18] ;  /* 0x00001800070d7984 */ /* 0x000e680000000800 */
[----:B------:R2:W3:Y:S04]  /*5060*/  LDS R15, [R7+0x28] ;  /* 0x00002800070f7984 */ /* 0x0004e80000000800 */
[----:B------:R2:W4:Y:S04]  /*5070*/  LDS R17, [R7+0x38] ;  /* 0x0000380007117984 */ /* 0x0005280000000800 */
[----:B0-----:R2:W0:Y:S04]  /*5080*/  LDS R9, [R7+0x48] ;  /* 0x0000480007097984 */ /* 0x0014280000000800 */
[----:B------:R2:W0:Y:S04]  /*5090*/  LDS R8, [R7+0x58] ;  /* 0x0000580007087984 */ /* 0x0004280000000800 */
[----:B------:R2:W0:Y:S04]  /*50a0*/  LDS R3, [R7+0x68] ;  /* 0x0000680007037984 */ /* 0x0004280000000800 */
[----:B------:R2:W0:Y:S01]  /*50b0*/  LDS R2, [R7+0x78] ;  /* 0x0000780007027984 */ /* 0x0004220000000800 */
[----:B-1----:R-:W-:-:S13]  /*50c0*/  FSETP.GEU.AND P0, PT, R6, R13, PT ;  /* 0x0000000d0600720b */ /* 0x002fda0003f0e000 */
[----:B--234-:R-:W-:Y:S05]  /*50d0*/  @!P0 BRA `(.L_x_665) ;  /* 0x00000000002c8947 */ /* 0x01cfea0003800000 */
[----:B------:R-:W1:Y:S01]  /*50e0*/  LDS.64 R10, [R7+0x20] ;  /* 0x00002000070a7984 */ /* 0x000e620000000a00 */
[----:B------:R-:W-:Y:S01]  /*50f0*/  FSETP.GEU.AND P3, PT, R13, R6, PT ;  /* 0x000000060d00720b */ /* 0x000fe20003f6e000 */
[----:B------:R-:W-:-:S12]  /*5100*/  IMAD.MOV.U32 R12, RZ, RZ, R13 ;  /* 0x000000ffff0c7224 */ /* 0x000fd800078e000d */
[CC--:B-1----:R-:W-:Y:S01]  /*5110*/  @P3 ISETP.GE.U32.AND P0, PT, R5.reuse, R10.reuse, PT ;  /* 0x0000000a0500320c */ /* 0x0c2fe20003f06070 */
[----:B------:R-:W-:Y:S01]  /*5120*/  IMAD.MOV.U32 R14, RZ, RZ, R11 ;  /* 0x000000ffff0e7224 */ /* 0x000fe200078e000b */
[CC--:B------:R-:W-:Y:S02]  /*5130*/  @P3 ISETP.LT.U32.AND P1, PT, R5.reuse, R10.reuse, PT ;  /* 0x0000000a0500320c */ /* 0x0c0fe40003f21070 */
[CC--:B------:R-:W-:Y:S02]  /*5140*/  @P3 ISETP.GE.AND.EX P0, PT, R4.reuse, R11.reuse, PT, P0 ;  /* 0x0000000b0400320c */ /* 0x0c0fe40003f06300 */
[----:B------:R-:W-:Y:S02]  /*5150*/  @P3 ISETP.LT.AND.EX P1, PT, R4, R11, PT, P1 ;  /* 0x0000000b0400320c */ /* 0x000fe40003f21310 */
[----:B------:R-:W-:Y:S02]  /*5160*/  @P3 FSEL R12, R6, R13, !P0 ;  /* 0x0000000d060c3208 */ /* 0x000fe40004000000 */
[----:B------:R-:W-:-:S02]  /*5170*/  @P3 SEL R10, R5, R10, P1 ;  /* 0x0000000a050a3207 */ /* 0x000fc40000800000 */
[----:B------:R-:W-:-:S07]  /*5180*/  @P3 SEL R14, R4, R11, P1 ;  /* 0x0000000b040e3207 */ /* 0x000fce0000800000 */
.L_x_665:
[----:B------:R-:W-:Y:S05]  /*5190*/  BSYNC.RECONVERGENT B1 ;  /* 0x0000000000017941 */ /* 0x000fea0003800200 */
.L_x_664:
[----:B------:R-:W-:Y:S01]  /*51a0*/  FSETP.GEU.AND P0, PT, R12, R15, PT ;  /* 0x0000000f0c00720b */ /* 0x000fe20003f0e000 */
[----:B------:R-:W-:Y:S01]  /*51b0*/  BSSY.RECONVERGENT B1, `(.L_x_666) ;  /* 0x0000010000017945 */ /* 0x000fe20003800200 */
[----:B------:R-:W-:Y:S02]  /*51c0*/  IMAD.MOV.U32 R6, RZ, RZ, R12 ;  /* 0x000000ffff067224 */ /* 0x000fe400078e000c */
[----:B------:R-:W-:Y:S02]  /*51d0*/  IMAD.MOV.U32 R11, RZ, RZ, R10 ;  /* 0x000000ffff0b7224 */ /* 0x000fe400078e000a */
[----:B------:R-:W-:-:S07]  /*51e0*/  IMAD.MOV.U32 R5, RZ, RZ, R14 ;  /* 0x000000ffff057224 */ /* 0x000fce00078e000e */
[----:B------:R-:W-:Y:S05]  /*51f0*/  @!P0 BRA `(.L_x_667) ;  /* 0x00000000002c8947 */ /* 0x000fea0003800000 */
[----:B------:R-:W1:Y:S01]  /*5200*/  LDS.64 R4, [R7+0x30] ;  /* 0x0000300007047984 */ /* 0x000e620000000a00 */
[----:B------:R-:W-:Y:S01]  /*5210*/  FSETP.GEU.AND P3, PT, R15, R12, PT ;  /* 0x0000000c0f00720b */ /* 0x000fe20003f6e000 */
[----:B------:R-:W-:-:S12]  /*5220*/  IMAD.MOV.U32 R6, RZ, RZ, R15 ;  /* 0x000000ffff067224 */ /* 0x000fd800078e000f */
[CC--:B-1----:R-:W-:Y:S01]  /*5230*/  @P3 ISETP.GE.U32.AND P0, PT, R10.reuse, R4.reuse, PT ;  /* 0x000000040a00320c */ /* 0x0c2fe20003f06070 */
[----:B------:R-:W-:Y:S01]  /*5240*/  IMAD.MOV.U32 R11, RZ, RZ, R4 ;  /* 0x000000ffff0b7224 */ /* 0x000fe200078e0004 */
[-C--:B------:R-:W-:Y:S02]  /*5250*/  @P3 ISETP.LT.U32.AND P1, PT, R10, R4.reuse, PT ;  /* 0x000000040a00320c */ /* 0x080fe40003f21070 */
[CC--:B------:R-:W-:Y:S02]  /*5260*/  @P3 ISETP.GE.AND.EX P0, PT, R14.reuse, R5.reuse, PT, P0 ;  /* 0x000000050e00320c */ /* 0x0c0fe40003f06300 */
[----:B------:R-:W-:Y:S02]  /*5270*/  @P3 ISETP.LT.AND.EX P1, PT, R14, R5, PT, P1 ;  /* 0x000000050e00320c */ /* 0x000fe40003f21310 */
[----:B------:R-:W-:Y:S02]  /*5280*/  @P3 FSEL R6, R12, R15, !P0 ;  /* 0x0000000f0c063208 */ /* 0x000fe40004000000 */
[----:B------:R-:W-:-:S02]  /*5290*/  @P3 SEL R11, R10, R4, P1 ;  /* 0x000000040a0b3207 */ /* 0x000fc40000800000 */
[----:B------:R-:W-:-:S07]  /*52a0*/  @P3 SEL R5, R14, R5, P1 ;  /* 0x000000050e053207 */ /* 0x000fce0000800000 */
.L_x_667:
[----:B------:R-:W-:Y:S05]  /*52b0*/  BSYNC.RECONVERGENT B1 ;  /* 0x0000000000017941 */ /* 0x000fea0003800200 */
.L_x_666:
        /* <DEDUP_REMOVED lines=18> */
.L_x_669:
[----:B------:R-:W-:Y:S05]  /*53e0*/  BSYNC.RECONVERGENT B1 ;  /* 0x0000000000017941 */ /* 0x000fea0003800200 */
.L_x_668:
[----:B0-----:R-:W-:Y:S01]  /*53f0*/  FSETP.GEU.AND P0, PT, R4, R9, PT ;  /* 0x000000090400720b */ /* 0x001fe20003f0e000 */
        /* <DEDUP_REMOVED lines=17> */
.L_x_671:
[----:B------:R-:W-:Y:S05]  /*5510*/  BSYNC.RECONVERGENT B1 ;  /* 0x0000000000017941 */ /* 0x000fea0003800200 */
.L_x_670:
        /* <DEDUP_REMOVED lines=18> */
.L_x_673:
[----:B------:R-:W-:Y:S05]  /*5640*/  BSYNC.RECONVERGENT B1 ;  /* 0x0000000000017941 */ /* 0x000fea0003800200 */
.L_x_672:
        /* <DEDUP_REMOVED lines=18> */
.L_x_675:
[----:B------:R-:W-:Y:S05]  /*5770*/  BSYNC.RECONVERGENT B1 ;  /* 0x0000000000017941 */ /* 0x000fea0003800200 */
.L_x_674:
        /* <DEDUP_REMOVED lines=17> */
.L_x_579:
[----:B------:R-:W-:Y:S05]  /*5890*/  BSYNC.RECONVERGENT B0 ;  /* 0x0000000000007941 */ /* 0x000fea0003800200 */
.L_x_546:
        /* <DEDUP_REMOVED lines=9> */
.L_x_676:
        /* <DEDUP_REMOVED lines=13> */
.L_x_846:


//--------------------- .text._ZN6thrust24THRUST_300001_SM_1000_NS8cuda_cub4core6detail13_kernel_agentINS1_8__reduce11ReduceAgentINS0_12zip_iteratorIN4cuda3std3__45tupleIJNS0_6detail15normal_iteratorINS0_10device_ptrIfEEEENS0_17counting_iteratorIlNS0_11use_defaultESI_SI_EEEEEEEPNSB_IJflEEESM_iNS1_9__extrema9arg_min_fIflNSA_4lessIfEEEEEEJSL_SN_iSS_EEEvDpT0_ --------------------------
	.section	.text._ZN6thrust24THRUST_300001_SM_1000_NS8cuda_cub4core6detail13_kernel_agentINS1_8__reduce11ReduceAgentINS0_12zip_iteratorIN4cuda3std3__45tupleIJNS0_6detail15normal_iteratorINS0_10device_ptrIfEEEENS0_17counting_iteratorIlNS0_11use_defaultESI_SI_EEEEEEEPNSB_IJflEEESM_iNS1_9__extrema9arg_min_fIflNSA_4lessIfEEEEEEJSL_SN_iSS_EEEvDpT0_,"ax",@progbits
	.align	128
        .global         _ZN6thrust24THRUST_300001_SM_1000_NS8cuda_cub4core6detail13_kernel_agentINS1_8__reduce11ReduceAgentINS0_12zip_iteratorIN4cuda3std3__45tupleIJNS0_6detail15normal_iteratorINS0_10device_ptrIfEEEENS0_17counting_iteratorIlNS0_11use_defaultESI_SI_EEEEEEEPNSB_IJflEEESM_iNS1_9__extrema9arg_min_fIflNSA_4lessIfEEEEEEJSL_SN_iSS_EEEvDpT0_
        .type           _ZN6thrust24THRUST_300001_SM_1000_NS8cuda_cub4core6detail13_kernel_agentINS1_8__reduce11ReduceAgentINS0_12zip_iteratorIN4cuda3std3__45tupleIJNS0_6detail15normal_iteratorINS0_10device_ptrIfEEEENS0_17counting_iteratorIlNS0_11use_defaultESI_SI_EEEEEEEPNSB_IJflEEESM_iNS1_9__extrema9arg_min_fIflNSA_4lessIfEEEEEEJSL_SN_iSS_EEEvDpT0_,@function
        .size           _ZN6thrust24THRUST_300001_SM_1000_NS8cuda_cub4core6detail13_kernel_agentINS1_8__reduce11ReduceAgentINS0_12zip_iteratorIN4cuda3std3__45tupleIJNS0_6detail15normal_iteratorINS0_10device_ptrIfEEEENS0_17counting_iteratorIlNS0_11use_defaultESI_SI_EEEEEEEPNSB_IJflEEESM_iNS1_9__extrema9arg_min_fIflNSA_4lessIfEEEEEEJSL_SN_iSS_EEEvDpT0_,(.L_x_847 - _ZN6thrust24THRUST_300001_SM_1000_NS8cuda_cub4core6detail13_kernel_agentINS1_8__reduce11ReduceAgentINS0_12zip_iteratorIN4cuda3std3__45tupleIJNS0_6detail15normal_iteratorINS0_10device_ptrIfEEEENS0_17counting_iteratorIlNS0_11use_defaultESI_SI_EEEEEEEPNSB_IJflEEESM_iNS1_9__extrema9arg_min_fIflNSA_4lessIfEEEEEEJSL_SN_iSS_EEEvDpT0_)
        .other          _ZN6thrust24THRUST_300001_SM_1000_NS8cuda_cub4core6detail13_kernel_agentINS1_8__reduce11ReduceAgentINS0_12zip_iteratorIN4cuda3std3__45tupleIJNS0_6detail15normal_iteratorINS0_10device_ptrIfEEEENS0_17counting_iteratorIlNS0_11use_defaultESI_SI_EEEEEEEPNSB_IJflEEESM_iNS1_9__extrema9arg_min_fIflNSA_4lessIfEEEEEEJSL_SN_iSS_EEEvDpT0_,@"STO_CUDA_ENTRY STV_DEFAULT"
_ZN6thrust24THRUST_300001_SM_1000_NS8cuda_cub4core6detail13_kernel_agentINS1_8__reduce11ReduceAgentINS0_12zip_iteratorIN4cuda3std3__45tupleIJNS0_6detail15normal_iteratorINS0_10device_ptrIfEEEENS0_17counting_iteratorIlNS0_11use_defaultESI_SI_EEEEEEEPNSB_IJflEEESM_iNS1_9__extrema9arg_min_fIflNSA_4lessIfEEEEEEJSL_SN_iSS_EEEvDpT0_:
.text._ZN6thrust24THRUST_300001_SM_1000_NS8cuda_cub4core6detail13_kernel_agentINS1_8__reduce11ReduceAgentINS0_12zip_iteratorIN4cuda3std3__45tupleIJNS0_6detail15normal_iteratorINS0_10device_ptrIfEEEENS0_17counting_iteratorIlNS0_11use_defaultESI_SI_EEEEEEEPNSB_IJflEEESM_iNS1_9__extrema9arg_min_fIflNSA_4lessIfEEEEEEJSL_SN_iSS_EEEvDpT0_:
        /* <DEDUP_REMOVED lines=23> */
.L_x_680:
[----:B0-----:R-:W-:Y:S05]  /*0170*/  BSYNC.RECONVERGENT B1 ;  /* 0x0000000000017941 */ /* 0x001fea0003800200 */
.L_x_679:
        /* <DEDUP_REMOVED lines=19> */
.L_x_687:
        /* <DEDUP_REMOVED lines=23> */
.L_x_686:
[----:B------:R-:W-:Y:S05]  /*0420*/  BSYNC.RECONVERGENT B3 ;  /* 0x0000000000037941 */ /* 0x000fea0003800200 */
.L_x_685:
[----:B------:R-:W-:Y:S01]  /*0430*/  IADD3 R12, P0, PT, R12, 0x100, RZ ;  /* 0x000001000c0c7810 */ /* 0x000fe20007f1e0ff */
[----:B------:R-:W-:Y:S02]  /*0440*/  VIADD R11, R11, 0x100 ;  /* 0x000001000b0b7836 */ /* 0x000fe40000000000 */
[----:B------:R-:W-:Y:S02]  /*0450*/  IMAD.X R10, RZ, RZ, R10, P3 ;  /* 0x000000ffff0a7224 */ /* 0x000fe400018e060a */
[----:B------:R-:W-:Y:S01]  /*0460*/  IMAD.X R13, RZ, RZ, R13, P0 ;  /* 0x000000ffff0d7224 */ /* 0x000fe200000e060d */
[----:B------:R-:W-:Y:S07]  /*0470*/  @P2 BRA `(.L_x_687) ;  /* 0xfffffffc008c2947 */ /* 0x000fee000383ffff */
.L_x_684:
[----:B------:R-:W-:Y:S05]  /*0480*/  BSYNC.RECONVERGENT B2 ;  /* 0x0000000000027941 */ /* 0x000fea0003800200 */
.L_x_683:
[----:B------:R-:W-:-:S13]  /*0490*/  ISETP.GE.U32.AND P0, PT, R14, 0x300, PT ;  /* 0x000003000e00780c */ /* 0x000fda0003f06070 */
[----:B------:R-:W-:Y:S05]  /*04a0*/  @!P0 BRA `(.L_x_682) ;  /* 0x00000004007c8947 */ /* 0x000fea0003800000 */
[----:B------:R-:W0:Y:S01]  /*04b0*/  LDC.64 R8, c[0x0][0x380] ;  /* 0x0000e000ff087b82 */ /* 0x000e220000000a00 */
[----:B------:R-:W-:-:S07]  /*04c0*/  VIADD R10, R11, 0x200 ;  /* 0x000002000b0a7836 */ /* 0x000fce0000000000 */
[----:B------:R-:W1:Y:S02]  /*04d0*/  LDC.64 R6, c[0x0][0x388] ;  /* 0x0000e200ff067b82 */ /* 0x000e640000000a00 */
.L_x_696:
        /* <DEDUP_REMOVED lines=26> */
.L_x_689:
[----:B------:R-:W-:Y:S05]  /*0680*/  BSYNC.RECONVERGENT B2 ;  /* 0x0000000000027941 */ /* 0x000fea0003800200 */
.L_x_688:
        /* <DEDUP_REMOVED lines=20> */
.L_x_691:
[----:B------:R-:W-:Y:S05]  /*07d0*/  BSYNC.RECONVERGENT B2 ;  /* 0x0000000000027941 */ /* 0x000fea0003800200 */
.L_x_690:
        /* <DEDUP_REMOVED lines=20> */
.L_x_693:
[----:B------:R-:W-:Y:S05]  /*0920*/  BSYNC.RECONVERGENT B2 ;  /* 0x0000000000027941 */ /* 0x000fea0003800200 */
.L_x_692:
        /* <DEDUP_REMOVED lines=18> */
.L_x_695:
[----:B------:R-:W-:Y:S05]  /*0a50*/  BSYNC.RECONVERGENT B2 ;  /* 0x0000000000027941 */ /* 0x000fea0003800200 */
.L_x_694:
[C---:B------:R-:W-:Y:S02]  /*0a60*/  VIADD R5, R10.reuse, 0x200 ;  /* 0x000002000a057836 */ /* 0x040fe40000000000 */
[----:B------:R-:W-:-:S03]  /*0a70*/  VIADD R10, R10, 0x400 ;  /* 0x000004000a0a7836 */ /* 0x000fc60000000000 */
[----:B------:R-:W-:-:S13]  /*0a80*/  ISETP.GE.AND P0, PT, R5, UR5, PT ;  /* 0x0000000505007c0c */ /* 0x000fda000bf06270 */
[----:B------:R-:W-:Y:S05]  /*0a90*/  @!P0 BRA `(.L_x_696) ;  /* 0xfffffff800908947 */ /* 0x000fea000383ffff */
.L_x_682:
[----:B------:R-:W-:Y:S05]  /*0aa0*/  BSYNC.RECONVERGENT B1 ;  /* 0x0000000000017941 */ /* 0x000fea0003800200 */
.L_x_681:
        /* <DEDUP_REMOVED lines=25> */
.L_x_699:
[----:B------:R-:W-:Y:S05]  /*0c40*/  BSYNC.RECONVERGENT B1 ;  /* 0x0000000000017941 */ /* 0x000fea0003800200 */
.L_x_698:
        /* <DEDUP_REMOVED lines=21> */
.L_x_701:
[----:B------:R-:W-:Y:S05]  /*0da0*/  BSYNC.RECONVERGENT B1 ;  /* 0x0000000000017941 */ /* 0x000fea0003800200 */
.L_x_700:
        /* <DEDUP_REMOVED lines=21> */
.L_x_703:
[----:B------:R-:W-:Y:S05]  /*0f00*/  BSYNC.RECONVERGENT B1 ;  /* 0x0000000000017941 */ /* 0x000fea0003800200 */
.L_x_702:
        /* <DEDUP_REMOVED lines=21> */
.L_x_705:
[----:B------:R-:W-:Y:S05]  /*1060*/  BSYNC.RECONVERGENT B1 ;  /* 0x0000000000017941 */ /* 0x000fea0003800200 */
.L_x_704:
        /* <DEDUP_REMOVED lines=22> */
.L_x_707:
[----:B------:R-:W-:Y:S05]  /*11d0*/  BSYNC.RECONVERGENT B1 ;  /* 0x0000000000017941 */ /* 0x000fea0003800200 */
.L_x_706:
        /* <DEDUP_REMOVED lines=12> */
.L_x_709:
[----:B------:R-:W-:Y:S05]  /*12a0*/  BSYNC.RECONVERGENT B1 ;  /* 0x0000000000017941 */ /* 0x000fea0003800200 */
.L_x_708:
        /* <DEDUP_REMOVED lines=31> */
.L_x_712:
[----:B------:R-:W-:Y:S05]  /*14a0*/  BSYNC.RECONVERGENT B1 ;  /* 0x0000000000017941 */ /* 0x000fea0003800200 */
.L_x_711:
        /* <DEDUP_REMOVED lines=18> */
.L_x_714:
[----:B------:R-:W-:Y:S05]  /*15d0*/  BSYNC.RECONVERGENT B1 ;  /* 0x0000000000017941 */ /* 0x000fea0003800200 */
.L_x_713:
        /* <DEDUP_REMOVED lines=18> */
.L_x_716:
[----:B------:R-:W-:Y:S05]  /*1700*/  BSYNC.RECONVERGENT B1 ;  /* 0x0000000000017941 */ /* 0x000fea0003800200 */
.L_x_715:
        /* <DEDUP_REMOVED lines=18> */
.L_x_718:
[----:B------:R-:W-:Y:S05]  /*1830*/  BSYNC.RECONVERGENT B1 ;  /* 0x0000000000017941 */ /* 0x000fea0003800200 */
.L_x_717:
        /* <DEDUP_REMOVED lines=18> */
.L_x_720:
[----:B------:R-:W-:Y:S05]  /*1960*/  BSYNC.RECONVERGENT B1 ;  /* 0x0000000000017941 */ /* 0x000fea0003800200 */
.L_x_719:
        /* <DEDUP_REMOVED lines=18> */
.L_x_722:
[----:B------:R-:W-:Y:S05]  /*1a90*/  BSYNC.RECONVERGENT B1 ;  /* 0x0000000000017941 */ /* 0x000fea0003800200 */
.L_x_721:
        /* <DEDUP_REMOVED lines=19> */
.L_x_697:
        /* <DEDUP_REMOVED lines=28> */
.L_x_724:
[----:B------:R-:W-:Y:S05]  /*1d90*/  BSYNC.RECONVERGENT B1 ;  /* 0x0000000000017941 */ /* 0x000fea0003800200 */
.L_x_723:
        /* <DEDUP_REMOVED lines=22> */
.L_x_726:
[----:B------:R-:W-:Y:S05]  /*1f00*/  BSYNC.RECONVERGENT B1 ;  /* 0x0000000000017941 */ /* 0x000fea0003800200 */
.L_x_725:
        /* <DEDUP_REMOVED lines=22> */
.L_x_728:
[----:B------:R-:W-:Y:S05]  /*2070*/  BSYNC.RECONVERGENT B1 ;  /* 0x0000000000017941 */ /* 0x000fea0003800200 */
.L_x_727:
        /* <DEDUP_REMOVED lines=22> */
.L_x_730:
[----:B------:R-:W-:Y:S05]  /*21e0*/  BSYNC.RECONVERGENT B1 ;  /* 0x0000000000017941 */ /* 0x000fea0003800200 */
.L_x_729:
        /* <DEDUP_REMOVED lines=23> */
.L_x_732:
[----:B------:R-:W-:Y:S05]  /*2360*/  BSYNC.RECONVERGENT B1 ;  /* 0x0000000000017941 */ /* 0x000fea0003800200 */
.L_x_731:
        /* <DEDUP_REMOVED lines=12> */
.L_x_734:
[----:B------:R-:W-:Y:S05]  /*2430*/  BSYNC.RECONVERGENT B1 ;  /* 0x0000000000017941 */ /* 0x000fea0003800200 */
.L_x_733:
        /* <DEDUP_REMOVED lines=30> */
.L_x_736:
[----:B------:R-:W-:Y:S05]  /*2620*/  BSYNC.RECONVERGENT B1 ;  /* 0x0000000000017941 */ /* 0x000fea0003800200 */
.L_x_735:
        /* <DEDUP_REMOVED lines=27> */
.L_x_738:
[----:B------:R-:W-:Y:S05]  /*27e0*/  BSYNC.RECONVERGENT B1 ;  /* 0x0000000000017941 */ /* 0x000fea0003800200 */
.L_x_737:
        /* <DEDUP_REMOVED lines=27> */
.L_x_740:
[----:B------:R-:W-:Y:S05]  /*29a0*/  BSYNC.RECONVERGENT B1 ;  /* 0x0000000000017941 */ /* 0x000fea0003800200 */
.L_x_739:
        /* <DEDUP_REMOVED lines=27> */
.L_x_742:
[----:B------:R-:W-:Y:S05]  /*2b60*/  BSYNC.RECONVERGENT B1 ;  /* 0x0000000000017941 */ /* 0x000fea0003800200 */
.L_x_741:
        /* <DEDUP_REMOVED lines=27> */
.L_x_744:
[----:B------:R-:W-:Y:S05]  /*2d20*/  BSYNC.RECONVERGENT B1 ;  /* 0x0000000000017941 */ /* 0x000fea0003800200 */
.L_x_743:
        /* <DEDUP_REMOVED lines=27> */
.L_x_746:
[----:B------:R-:W-:Y:S05]  /*2ee0*/  BSYNC.RECONVERGENT B1 ;  /* 0x0000000000017941 */ /* 0x000fea0003800200 */
.L_x_745:
        /* <DEDUP_REMOVED lines=28> */
.L_x_678:
        /* <DEDUP_REMOVED lines=26> */
.L_x_748:
[----:B------:R-:W-:Y:S05]  /*3250*/  BSYNC.RECONVERGENT B1 ;  /* 0x0000000000017941 */ /* 0x000fea0003800200 */
.L_x_747:
        /* <DEDUP_REMOVED lines=21> */
.L_x_750:
[----:B------:R-:W-:Y:S05]  /*33b0*/  BSYNC.RECONVERGENT B1 ;  /* 0x0000000000017941 */ /* 0x000fea0003800200 */
.L_x_749:
[----:B------:R-:W-:Y:S01]  /*33c0*/  UISETP.GE.U32.AND UP0, UPT, UR4, 0xa00, UPT ;  /* 0x00000a000400788c */ /* 0x000fe2000bf06070 */
[----:B------:R-:W-:-:S08]  /*33d0*/  IMAD.MOV.U32 R5, RZ, RZ, 0x500 ;  /* 0x00000500ff057424 */ /* 0x000fd000078e00ff */
[----:B------:R-:W-:Y:S05]  /*33e0*/  BRA.U !UP0, `(.L_x_751) ;  /* 0x0000000508c47547 */ /* 0x000fea000b800000 */
[----:B------:R-:W-:Y:S01]  /*33f0*/  IMAD.MOV.U32 R5, RZ, RZ, 0x500 ;  /* 0x00000500ff057424 */ /* 0x000fe200078e00ff */
[----:B------:R-:W0:Y:S01]  /*3400*/  LDCU UR4, c[0x0][0x398] ;  /* 0x00007300ff0477ac */ /* 0x000e220008000800 */
[----:B------:R-:W1:Y:S05]  /*3410*/  LDCU.64 UR6, c[0x0][0x388] ;  /* 0x00007100ff0677ac */ /* 0x000e6a0008000a00 */
.L_x_762:
[----:B------:R-:W-:-:S05]  /*3420*/  IMAD.WIDE.U32 R12, R5, 0x4, R2 ;  /* 0x00000004050c7825 */ /* 0x000fca00078e0002 */
[----:B------:R-:W2:Y:S04]  /*3430*/  LDG.E R17, desc[UR8][R12.64] ;  /* 0x000000080c117981 */ /* 0x000ea8000c1e1900 */
[----:B------:R3:W5:Y:S04]  /*3440*/  LDG.E R18, desc[UR8][R12.64+0x400] ;  /* 0x000400080c127981 */ /* 0x000768000c1e1900 */
[----:B------:R3:W5:Y:S04]  /*3450*/  LDG.E R19, desc[UR8][R12.64+0x800] ;  /* 0x000800080c137981 */ /* 0x000768000c1e1900 */
[----:B------:R3:W5:Y:S04]  /*3460*/  LDG.E R4, desc[UR8][R12.64+0xc00] ;  /* 0x000c00080c047981 */ /* 0x000768000c1e1900 */
[----:B------:R3:W5:Y:S01]  /*3470*/  LDG.E R10, desc[UR8][R12.64+0x1000] ;  /* 0x001000080c0a7981 */ /* 0x000762000c1e1900 */
[----:B-1----:R-:W-:Y:S01]  /*3480*/  IADD3 R16, P1, P2, R0, UR6, R5 ;  /* 0x0000000600107c10 */ /* 0x002fe2000fa3e005 */
[----:B------:R-:W-:Y:S01]  /*3490*/  BSSY.RECONVERGENT B1, `(.L_x_752) ;  /* 0x0000012000017945 */ /* 0x000fe20003800200 */
[----:B------:R-:W-:-:S02]  /*34a0*/  IMAD.MOV.U32 R11, RZ, RZ, R6 ;  /* 0x000000ffff0b7224 */ /* 0x000fc400078e0006 */
[----:B------:R-:W-:Y:S01]  /*34b0*/  IMAD.MOV.U32 R14, RZ, RZ, R7 ;  /* 0x000000ffff0e7224 */ /* 0x000fe200078e0007 */
[----:B------:R-:W-:Y:S01]  /*34c0*/  IADD3.X R9, PT, PT, RZ, UR7, RZ, P1, P2 ;  /* 0x00000007ff097c10 */ /* 0x000fe20008fe44ff */
        /* <DEDUP_REMOVED lines=14> */
.L_x_753:
[----:B0-----:R-:W-:Y:S05]  /*35b0*/  BSYNC.RECONVERGENT B1 ;  /* 0x0000000000017941 */ /* 0x001fea0003800200 */
.L_x_752:
[----:B-----5:R-:W-:Y:S01]  /*35c0*/  FSETP.GEU.AND P0, PT, R11, R18, PT ;  /* 0x000000120b00720b */ /* 0x020fe20003f0e000 */
[----:B------:R-:W-:Y:S01]  /*35d0*/  BSSY.RECONVERGENT B1, `(.L_x_754) ;  /* 0x0000012000017945 */ /* 0x000fe20003800200 */
[----:B------:R-:W-:Y:S01]  /*35e0*/  IADD3 RZ, P1, PT, R16, 0x100, RZ ;  /* 0x0000010010ff7810 */ /* 0x000fe20007f3e0ff */
[----:B------:R-:W-:Y:S02]  /*35f0*/  IMAD.MOV.U32 R6, RZ, RZ, R11 ;  /* 0x000000ffff067224 */ /* 0x000fe400078e000b */
[----:B------:R-:W-:Y:S02]  /*3600*/  IMAD.MOV.U32 R12, RZ, RZ, R14 ;  /* 0x000000ffff0c7224 */ /* 0x000fe400078e000e */
[----:B------:R-:W-:Y:S02]  /*3610*/  IMAD.X R8, RZ, RZ, R9, P1 ;  /* 0x000000ffff087224 */ /* 0x000fe400008e0609 */
[----:B------:R-:W-:-:S04]  /*3620*/  IMAD.MOV.U32 R13, RZ, RZ, R15 ;  /* 0x000000ffff0d7224 */ /* 0x000fc800078e000f */
[----:B------:R-:W-:Y:S05]  /*3630*/  @!P0 BRA `(.L_x_755) ;  /* 0x00000000002c8947 */ /* 0x000fea0003800000 */
[----:B------:R-:W-:Y:S01]  /*3640*/  FSETP.GEU.AND P2, PT, R18, R11, PT ;  /* 0x0000000b1200720b */ /* 0x000fe20003f4e000 */
[----:B------:R-:W-:Y:S02]  /*3650*/  VIADD R12, R16, 0x100 ;  /* 0x00000100100c7836 */ /* 0x000fe40000000000 */
        /* <DEDUP_REMOVED lines=9> */
.L_x_755:
[----:B------:R-:W-:Y:S05]  /*36f0*/  BSYNC.RECONVERGENT B1 ;  /* 0x0000000000017941 */ /* 0x000fea0003800200 */
.L_x_754:
[----:B------:R-:W-:Y:S01]  /*3700*/  FSETP.GEU.AND P0, PT, R6, R19, PT ;  /* 0x000000130600720b */ /* 0x000fe20003f0e000 */
        /* <DEDUP_REMOVED lines=18> */
.L_x_757:
[----:B------:R-:W-:Y:S05]  /*3830*/  BSYNC.RECONVERGENT B1 ;  /* 0x0000000000017941 */ /* 0x000fea0003800200 */
.L_x_756:
[----:B------:R-:W-:Y:S01]  /*3840*/  FSETP.GEU.AND P0, PT, R7, R4, PT ;  /* 0x000000040700720b */ /* 0x000fe20003f0e000 */
[----:B------:R-:W-:Y:S01]  /*3850*/  BSSY.RECONVERGENT B1, `(.L_x_758) ;  /* 0x0000013000017945 */ /* 0x000fe20003800200 */
[C---:B------:R-:W-:Y:S01]  /*3860*/  IADD3 R15, P1, PT, R16.reuse, 0x300, RZ ;  /* 0x00000300100f7810 */ /* 0x040fe20007f3e0ff */
[----:B------:R-:W-:Y:S01]  /*3870*/  IMAD.MOV.U32 R11, RZ, RZ, R7 ;  /* 0x000000ffff0b7224 */ /* 0x000fe200078e0007 */
[----:B------:R-:W-:Y:S01]  /*3880*/  IADD3 R19, P2, PT, R16, 0x400, RZ ;  /* 0x0000040010137810 */ /* 0x000fe20007f5e0ff */
        /* <DEDUP_REMOVED lines=15> */
.L_x_759:
[----:B------:R-:W-:Y:S05]  /*3980*/  BSYNC.RECONVERGENT B1 ;  /* 0x0000000000017941 */ /* 0x000fea0003800200 */
.L_x_758:
[----:B------:R-:W-:Y:S01]  /*3990*/  FSETP.GEU.AND P0, PT, R11, R10, PT ;  /* 0x0000000a0b00720b */ /* 0x000fe20003f0e000 */
[----:B------:R-:W-:Y:S01]  /*39a0*/  BSSY.RECONVERGENT B1, `(.L_x_760) ;  /* 0x0000011000017945 */ /* 0x000fe20003800200 */
[----:B------:R-:W-:Y:S02]  /*39b0*/  IMAD.X R4, RZ, RZ, R9, P2 ;  /* 0x000000ffff047224 */ /* 0x000fe400010e0609 */
[----:B------:R-:W-:Y:S02]  /*39c0*/  IMAD.MOV.U32 R6, RZ, RZ, R11 ;  /* 0x000000ffff067224 */ /* 0x000fe400078e000b */
[----:B------:R-:W-:Y:S02]  /*39d0*/  IMAD.MOV.U32 R7, RZ, RZ, R12 ;  /* 0x000000ffff077224 */ /* 0x000fe400078e000c */
[----:B------:R-:W-:-:S05]  /*39e0*/  IMAD.MOV.U32 R8, RZ, RZ, R13 ;  /* 0x000000ffff087224 */ /* 0x000fca00078e000d */
        /* <DEDUP_REMOVED lines=12> */
.L_x_761:
[----:B------:R-:W-:Y:S05]  /*3ab0*/  BSYNC.RECONVERGENT B1 ;  /* 0x0000000000017941 */ /* 0x000fea0003800200 */
.L_x_760:
[C---:B------:R-:W-:Y:S02]  /*3ac0*/  VIADD R4, R5.reuse, 0xa00 ;  /* 0x00000a0005047836 */ /* 0x040fe40000000000 */
[----:B------:R-:W-:-:S03]  /*3ad0*/  VIADD R5, R5, 0x500 ;  /* 0x0000050005057836 */ /* 0x000fc60000000000 */
[----:B------:R-:W-:-:S13]  /*3ae0*/  ISETP.GT.AND P0, PT, R4, UR4, PT ;  /* 0x0000000404007c0c */ /* 0x000fda000bf04270 */
[----:B------:R-:W-:Y:S05]  /*3af0*/  @!P0 BRA `(.L_x_762) ;  /* 0xfffffff800488947 */ /* 0x000fea000383ffff */
.L_x_751:
        /* <DEDUP_REMOVED lines=14> */
[----:B------:R-:W-:Y:S01]  /*3be0*/  IMAD.IADD R11, R0, 0x1, R5 ;  /* 0x00000001000b7824 */ /* 0x000fe200078e0205 */
[----:B------:R-:W-:-:S04]  /*3bf0*/  LEA.HI R4, R15, 0x1, RZ, 0x18 ;  /* 0x000000010f047811 */ /* 0x000fc800078fc0ff */
[C---:B------:R-:W-:Y:S02]  /*3c00*/  IADD3 R14, P0, PT, R11.reuse, UR6, RZ ;  /* 0x000000060b0e7c10 */ /* 0x040fe4000ff1e0ff */
[----:B------:R-:W-:Y:S01]  /*3c10*/  LOP3.LUT R10, R4, 0x3, RZ, 0xc0, !PT ;  /* 0x00000003040a7812 */ /* 0x000fe200078ec0ff */
[----:B------:R-:W-:Y:S02]  /*3c20*/  IMAD.MOV.U32 R4, RZ, RZ, R0 ;  /* 0x000000ffff047224 */ /* 0x000fe400078e0000 */
[----:B------:R-:W-:Y:S02]  /*3c30*/  IMAD.X R16, RZ, RZ, UR7, P0 ;  /* 0x00000007ff107e24 */ /* 0x000fe400080e06ff */
[----:B------:R-:W-:Y:S02]  /*3c40*/  IMAD.MOV R10, RZ, RZ, -R10 ;  /* 0x000000ffff0a7224 */ /* 0x000fe400078e0a0a */
[----:B0-----:R-:W-:-:S04]  /*3c50*/  IMAD.WIDE.U32 R2, R11, 0x4, R2 ;  /* 0x000000040b027825 */ /* 0x001fc800078e0002 */
[----:B------:R-:W-:Y:S02]  /*3c60*/  IMAD.MOV.U32 R12, RZ, RZ, R2 ;  /* 0x000000ffff0c7224 */ /* 0x000fe400078e0002 */
[----:B------:R-:W-:-:S07]  /*3c70*/  IMAD.MOV.U32 R13, RZ, RZ, R3 ;  /* 0x000000ffff0d7224 */ /* 0x000fce00078e0003 */
.L_x_769:
        /* <DEDUP_REMOVED lines=23> */
.L_x_768:
[----:B------:R-:W-:Y:S05]  /*3df0*/  BSYNC.RECONVERGENT B3 ;  /* 0x0000000000037941 */ /* 0x000fea0003800200 */
.L_x_767:
[----:B------:R-:W-:Y:S01]  /*3e00*/  IADD3 R14, P0, PT, R14, 0x100, RZ ;  /* 0x000001000e0e7810 */ /* 0x000fe20007f1e0ff */
[----:B------:R-:W-:Y:S02]  /*3e10*/  VIADD R4, R4, 0x100 ;  /* 0x0000010004047836 */ /* 0x000fe40000000000 */
[----:B------:R-:W-:Y:S02]  /*3e20*/  IMAD.X R13, RZ, RZ, R13, P3 ;  /* 0x000000ffff0d7224 */ /* 0x000fe400018e060d */
[----:B------:R-:W-:Y:S01]  /*3e30*/  IMAD.X R16, RZ, RZ, R16, P0 ;  /* 0x000000ffff107224 */ /* 0x000fe200000e0610 */
[----:B------:R-:W-:Y:S07]  /*3e40*/  @P2 BRA `(.L_x_769) ;  /* 0xfffffffc008c2947 */ /* 0x000fee000383ffff */
.L_x_766:
[----:B------:R-:W-:Y:S05]  /*3e50*/  BSYNC.RECONVERGENT B2 ;  /* 0x0000000000027941 */ /* 0x000fea0003800200 */
.L_x_765:
[----:B------:R-:W-:-:S13]  /*3e60*/  ISETP.GE.U32.AND P0, PT, R15, 0x300, PT ;  /* 0x000003000f00780c */ /* 0x000fda0003f06070 */
[----:B------:R-:W-:Y:S05]  /*3e70*/  @!P0 BRA `(.L_x_764) ;  /* 0x0000000400cc8947 */ /* 0x000fea0003800000 */
[----:B------:R-:W0:Y:S01]  /*3e80*/  LDC.64 R14, c[0x0][0x380] ;  /* 0x0000e000ff0e7b82 */ /* 0x000e220000000a00 */
[----:B------:R-:W1:Y:S01]  /*3e90*/  LDCU.128 UR12, c[0x0][0x380] ;  /* 0x00007000ff0c77ac */ /* 0x000e620008000c00 */
[C---:B------:R-:W-:Y:S01]  /*3ea0*/  IADD3 R16, P1, PT, R4.reuse, R5, RZ ;  /* 0x0000000504107210 */ /* 0x040fe20007f3e0ff */
[----:B------:R-:W-:-:S04]  /*3eb0*/  IMAD.IADD R11, R4, 0x1, R5 ;  /* 0x00000001040b7824 */ /* 0x000fc800078e0205 */
[----:B------:R-:W-:Y:S01]  /*3ec0*/  IMAD.X R5, RZ, RZ, RZ, P1 ;  /* 0x000000ffff057224 */ /* 0x000fe200008e06ff */
[----:B------:R-:W2:Y:S01]  /*3ed0*/  LDC.64 R2, c[0x0][0x388] ;  /* 0x0000e200ff027b82 */ /* 0x000ea20000000a00 */
[C---:B-1----:R-:W-:Y:S02]  /*3ee0*/  LEA R17, P2, R16.reuse, UR12, 0x2 ;  /* 0x0000000c10117c11 */ /* 0x042fe4000f8410ff */
[----:B------:R-:W-:Y:S02]  /*3ef0*/  IADD3 R10, P0, PT, R11, UR14, RZ ;  /* 0x0000000e0b0a7c10 */ /* 0x000fe4000ff1e0ff */
[----:B------:R-:W-:Y:S01]  /*3f00*/  IADD3 R17, P1, PT, R17, 0xc00, RZ ;  /* 0x00000c0011117810 */ /* 0x000fe20007f3e0ff */
[----:B0-----:R-:W-:Y:S01]  /*3f10*/  IMAD.WIDE.U32 R14, R11, 0x4, R14 ;  /* 0x000000040b0e7825 */ /* 0x001fe200078e000e */
[----:B------:R-:W-:-:S03]  /*3f20*/  LEA.HI.X R16, R16, UR13, R5, 0x2, P2 ;  /* 0x0000000d10107c11 */ /* 0x000fc600090f1405 */
[----:B------:R-:W-:Y:S02]  /*3f30*/  IMAD.MOV.U32 R12, RZ, RZ, R14 ;  /* 0x000000ffff0c7224 */ /* 0x000fe400078e000e */
[----:B------:R-:W-:Y:S02]  /*3f40*/  IMAD.X R13, RZ, RZ, UR15, P0 ;  /* 0x0000000fff0d7e24 */ /* 0x000fe400080e06ff */
[----:B------:R-:W-:Y:S02]  /*3f50*/  VIADD R14, R4, 0x200 ;  /* 0x00000200040e7836 */ /* 0x000fe40000000000 */
[----:B--2---:R-:W-:-:S07]  /*3f60*/  IMAD.X R16, RZ, RZ, R16, P1 ;  /* 0x000000ffff107224 */ /* 0x004fce00008e0610 */
.L_x_778:
[----:B------:R-:W-:Y:S02]  /*3f70*/  IMAD.MOV.U32 R4, RZ, RZ, R12 ;  /* 0x000000ffff047224 */ /* 0x000fe400078e000c */
[----:B------:R-:W-:-:S05]  /*3f80*/  IMAD.MOV.U32 R5, RZ, RZ, R15 ;  /* 0x000000ffff057224 */ /* 0x000fca00078e000f */
[----:B------:R0:W2:Y:S02]  /*3f90*/  LDG.E R21, desc[UR8][R4.64] ;  /* 0x0000000804157981 */ /* 0x0000a4000c1e1900 */
[----:B0-----:R-:W-:Y:S02]  /*3fa0*/  IMAD.MOV.U32 R4, RZ, RZ, R17 ;  /* 0x000000ffff047224 */ /* 0x001fe400078e0011 */
[----:B------:R-:W-:-:S05]  /*3fb0*/  IMAD.MOV.U32 R5, RZ, RZ, R16 ;  /* 0x000000ffff057224 */ /* 0x000fca00078e0010 */
[----:B------:R0:W5:Y:S04]  /*3fc0*/  LDG.E R27, desc[UR8][R4.64+-0x800] ;  /* 0xfff80008041b7981 */ /* 0x000168000c1e1900 */
[----:B------:R0:W5:Y:S04]  /*3fd0*/  LDG.E R16, desc[UR8][R4.64+-0x400] ;  /* 0xfffc000804107981 */ /* 0x000168000c1e1900 */
[----:B------:R0:W5:Y:S01]  /*3fe0*/  LDG.E R17, desc[UR8][R4.64] ;  /* 0x0000000804117981 */ /* 0x000162000c1e1900 */
[----:B------:R-:W-:Y:S01]  /*3ff0*/  BSSY.RECONVERGENT B2, `(.L_x_770) ;  /* 0x0000012000027945 */ /* 0x000fe20003800200 */
[----:B------:R-:W-:-:S02]  /*4000*/  IMAD.MOV.U32 R18, RZ, RZ, R6 ;  /* 0x000000ffff127224 */ /* 0x000fc400078e0006 */
[----:B------:R-:W-:Y:S02]  /*4010*/  IMAD.MOV.U32 R20, RZ, RZ, R7 ;  /* 0x000000ffff147224 */ /* 0x000fe400078e0007 */
[----:B------:R-:W-:Y:S02]  /*4020*/  VIADD R19, R11, 0x100 ;  /* 0x000001000b137836 */ /* 0x000fe40000000000 */
        /* <DEDUP_REMOVED lines=14> */
.L_x_771:
[----:B------:R-:W-:Y:S05]  /*4110*/  BSYNC.RECONVERGENT B2 ;  /* 0x0000000000027941 */ /* 0x000fea0003800200 */
.L_x_770:
[----:B-----5:R-:W-:Y:S01]  /*4120*/  FSETP.GEU.AND P0, PT, R18, R27, PT ;  /* 0x0000001b1200720b */ /* 0x020fe20003f0e000 */
[----:B------:R-:W-:Y:S01]  /*4130*/  BSSY.RECONVERGENT B2, `(.L_x_772) ;  /* 0x0000013000027945 */ /* 0x000fe20003800200 */
[----:B------:R-:W-:Y:S01]  /*4140*/  IADD3 R23, P1, PT, R19, R2, RZ ;  /* 0x0000000213177210 */ /* 0x000fe20007f3e0ff */
[----:B------:R-:W-:Y:S02]  /*4150*/  VIADD R21, R11, 0x200 ;  /* 0x000002000b157836 */ /* 0x000fe40000000000 */
[----:B------:R-:W-:Y:S02]  /*4160*/  IMAD.MOV.U32 R19, RZ, RZ, R18 ;  /* 0x000000ffff137224 */ /* 0x000fe400078e0012 */
[----:B------:R-:W-:Y:S02]  /*4170*/  IMAD.X R25, RZ, RZ, R3, P1 ;  /* 0x000000ffff197224 */ /* 0x000fe400008e0603 */
[----:B------:R-:W-:Y:S02]  /*4180*/  IMAD.MOV.U32 R7, RZ, RZ, R20 ;  /* 0x000000ffff077224 */ /* 0x000fe400078e0014 */
[----:B------:R-:W-:-:S02]  /*4190*/  IMAD.MOV.U32 R6, RZ, RZ, R22 ;  /* 0x000000ffff067224 */ /* 0x000fc400078e0016 */
        /* <DEDUP_REMOVED lines=12> */
.L_x_773:
[----:B------:R-:W-:Y:S05]  /*4260*/  BSYNC.RECONVERGENT B2 ;  /* 0x0000000000027941 */ /* 0x000fea0003800200 */
.L_x_772:
[----:B------:R-:W-:Y:S01]  /*4270*/  FSETP.GEU.AND P0, PT, R19, R16, PT ;  /* 0x000000101300720b */ /* 0x000fe20003f0e000 */
[----:B------:R-:W-:Y:S01]  /*4280*/  VIADD R23, R11, 0x300 ;  /* 0x000003000b177836 */ /* 0x000fe20000000000 */
[-C--:B------:R-:W-:Y:S01]  /*4290*/  IADD3 R8, P1, PT, R21, R2.reuse, RZ ;  /* 0x0000000215087210 */ /* 0x080fe20007f3e0ff */
[----:B------:R-:W-:Y:S01]  /*42a0*/  BSSY.RECONVERGENT B2, `(.L_x_774) ;  /* 0x0000012000027945 */ /* 0x000fe20003800200 */
[----:B------:R-:W-:Y:S02]  /*42b0*/  IMAD.MOV.U32 R18, RZ, RZ, R19 ;  /* 0x000000ffff127224 */ /* 0x000fe400078e0013 */
[----:B------:R-:W-:Y:S01]  /*42c0*/  IADD3 R25, P2, PT, R23, R2, RZ ;  /* 0x0000000217197210 */ /* 0x000fe20007f5e0ff */
[----:B------:R-:W-:Y:S02]  /*42d0*/  IMAD.X R23, RZ, RZ, R3, P1 ;  /* 0x000000ffff177224 */ /* 0x000fe400008e0603 */
[----:B------:R-:W-:Y:S02]  /*42e0*/  IMAD.MOV.U32 R20, RZ, RZ, R7 ;  /* 0x000000ffff147224 */ /* 0x000fe400078e0007 */
[----:B------:R-:W-:-:S02]  /*42f0*/  IMAD.MOV.U32 R21, RZ, RZ, R6 ;  /* 0x000000ffff157224 */ /* 0x000fc400078e0006 */
[----:B------:R-:W-:Y:S06]  /*4300*/  @!P0 BRA `(.L_x_775) ;  /* 0x00000000002c8947 */ /* 0x000fec0003800000 */
        /* <DEDUP_REMOVED lines=11> */
.L_x_775:
[----:B------:R-:W-:Y:S05]  /*43c0*/  BSYNC.RECONVERGENT B2 ;  /* 0x0000000000027941 */ /* 0x000fea0003800200 */
.L_x_774:
        /* <DEDUP_REMOVED lines=18> */
.L_x_777:
[----:B------:R-:W-:Y:S05]  /*44f0*/  BSYNC.RECONVERGENT B2 ;  /* 0x0000000000027941 */ /* 0x000fea0003800200 */
.L_x_776:
[----:B------:R-:W-:Y:S01]  /*4500*/  VIADD R16, R14, 0x200 ;  /* 0x000002000e107836 */ /* 0x000fe20000000000 */
[----:B------:R-:W-:Y:S01]  /*4510*/  IADD3 R17, P2, PT, R4, 0x1000, RZ ;  /* 0x0000100004117810 */ /* 0x000fe20007f5e0ff */
[----:B------:R-:W-:Y:S01]  /*4520*/  VIADD R14, R14, 0x400 ;  /* 0x000004000e0e7836 */ /* 0x000fe20000000000 */
[----:B------:R-:W-:Y:S01]  /*4530*/  IADD3 R10, P1, PT, R10, 0x400, RZ ;  /* 0x000004000a0a7810 */ /* 0x000fe20007f3e0ff */
[----:B------:R-:W-:Y:S01]  /*4540*/  VIADD R11, R11, 0x400 ;  /* 0x000004000b0b7836 */ /* 0x000fe20000000000 */
[----:B------:R-:W-:Y:S01]  /*4550*/  ISETP.GE.AND P0, PT, R16, R9, PT ;  /* 0x000000091000720c */ /* 0x000fe20003f06270 */
[----:B------:R-:W-:Y:S01]  /*4560*/  IMAD.X R16, RZ, RZ, R5, P2 ;  /* 0x000000ffff107224 */ /* 0x000fe200010e0605 */
[----:B------:R-:W-:Y:S01]  /*4570*/  IADD3 R12, P2, PT, R12, 0x1000, RZ ;  /* 0x000010000c0c7810 */ /* 0x000fe20007f5e0ff */
[----:B------:R-:W-:-:S04]  /*4580*/  IMAD.X R13, RZ, RZ, R13, P1 ;  /* 0x000000ffff0d7224 */ /* 0x000fc800008e060d */
[----:B------:R-:W-:-:S06]  /*4590*/  IMAD.X R15, RZ, RZ, R15, P2 ;  /* 0x000000ffff0f7224 */ /* 0x000fcc00010e060f */
[----:B------:R-:W-:Y:S05]  /*45a0*/  @!P0 BRA `(.L_x_778) ;  /* 0xfffffff800708947 */ /* 0x000fea000383ffff */
.L_x_764:
[----:B------:R-:W-:Y:S05]  /*45b0*/  BSYNC.RECONVERGENT B1 ;  /* 0x0000000000017941 */ /* 0x000fea0003800200 */
.L_x_763:
        /* <DEDUP_REMOVED lines=22> */
.L_x_780:
[----:B------:R-:W-:Y:S05]  /*4720*/  BSYNC.RECONVERGENT B1 ;  /* 0x0000000000017941 */ /* 0x000fea0003800200 */
.L_x_779:
        /* <DEDUP_REMOVED lines=21> */
.L_x_782:
[----:B------:R-:W-:Y:S05]  /*4880*/  BSYNC.RECONVERGENT B1 ;  /* 0x0000000000017941 */ /* 0x000fea0003800200 */
.L_x_781:
        /* <DEDUP_REMOVED lines=21> */
.L_x_784:
[----:B------:R-:W-:Y:S05]  /*49e0*/  BSYNC.RECONVERGENT B1 ;  /* 0x0000000000017941 */ /* 0x000fea0003800200 */
.L_x_783:
        /* <DEDUP_REMOVED lines=21> */
.L_x_786:
[----:B------:R-:W-:Y:S05]  /*4b40*/  BSYNC.RECONVERGENT B1 ;  /* 0x0000000000017941 */ /* 0x000fea0003800200 */
.L_x_785:
        /* <DEDUP_REMOVED lines=22> */
.L_x_788:
[----:B------:R-:W-:Y:S05]  /*4cb0*/  BSYNC.RECONVERGENT B1 ;  /* 0x0000000000017941 */ /* 0x000fea0003800200 */
.L_x_787:
        /* <DEDUP_REMOVED lines=12> */
.L_x_790:
[----:B------:R-:W-:Y:S05]  /*4d80*/  BSYNC.RECONVERGENT B1 ;  /* 0x0000000000017941 */ /* 0x000fea0003800200 */
.L_x_789:
        /* <DEDUP_REMOVED lines=31> */
.L_x_792:
[----:B------:R-:W-:Y:S05]  /*4f80*/  BSYNC.RECONVERGENT B1 ;  /* 0x0000000000017941 */ /* 0x000fea0003800200 */
.L_x_791:
        /* <DEDUP_REMOVED lines=18> */
.L_x_794:
[----:B------:R-:W-:Y:S05]  /*50b0*/  BSYNC.RECONVERGENT B1 ;  /* 0x0000000000017941 */ /* 0x000fea0003800200 */
.L_x_793:
        /* <DEDUP_REMOVED lines=18> */
.L_x_796:
[----:B------:R-:W-:Y:S05]  /*51e0*/  BSYNC.RECONVERGENT B1 ;  /* 0x0000000000017941 */ /* 0x000fea0003800200 */
.L_x_795:
        /* <DEDUP_REMOVED lines=18> */
.L_x_798:
[----:B------:R-:W-:Y:S05]  /*5310*/  BSYNC.RECONVERGENT B1 ;  /* 0x0000000000017941 */ /* 0x000fea0003800200 */
.L_x_797:
        /* <DEDUP_REMOVED lines=18> */
.L_x_800:
[----:B------:R-:W-:Y:S05]  /*5440*/  BSYNC.RECONVERGENT B1 ;  /* 0x0000000000017941 */ /* 0x000fea0003800200 */
.L_x_799:
        /* <DEDUP_REMOVED lines=18> */
.L_x_802:
[----:B------:R-:W-:Y:S05]  /*5570*/  BSYNC.RECONVERGENT B1 ;  /* 0x0000000000017941 */ /* 0x000fea0003800200 */
.L_x_801:
        /* <DEDUP_REMOVED lines=17> */
.L_x_710:
[----:B------:R-:W-:Y:S05]  /*5690*/  BSYNC.RECONVERGENT B0 ;  /* 0x0000000000007941 */ /* 0x000fea0003800200 */
.L_x_677:
[----:B------:R-:W-:Y:S05]  /*56a0*/  @P1 EXIT ;  /* 0x000000000000194d */ /* 0x000fea0003800000 */
[----:B0-----:R-:W0:Y:S01]  /*56b0*/  LDC.64 R6, c[0x0][0x390] ;  /* 0x0000e400ff067b82 */ /* 0x001e220000000a00 */
[----:B------:R-:W-:Y:S02]  /*56c0*/  IMAD.MOV.U32 R5, RZ, RZ, R4 ;  /* 0x000000ffff057224 */ /* 0x000fe400078e0004 */
[----:B------:R-:W-:-:S05]  /*56d0*/  IMAD.MOV.U32 R4, RZ, RZ, R3 ;  /* 0x000000ffff047224 */ /* 0x000fca00078e0003 */
[----:B0-----:R-:W-:Y:S04]  /*56e0*/  STG.E.64 desc[UR8][R6.64+0x8], R4 ;  /* 0x0000080406007986 */ /* 0x001fe8000c101b08 */
[----:B------:R-:W-:Y:S01]  /*56f0*/  STG.E desc[UR8][R6.64], R2 ;  /* 0x0000000206007986 */ /* 0x000fe2000c101908 */
[----:B------:R-:W-:Y:S05]  /*5700*/  EXIT ;  /* 0x000000000000794d */ /* 0x000fea0003800000 */
.L_x_803:
        /* <DEDUP_REMOVED lines=15> */
.L_x_847:


//--------------------- .text._Z18parallel_calculateN6thrust24THRUST_300001_SM_1000_NS10device_ptrIfEEiffff --------------------------
	.section	.text._Z18parallel_calculateN6thrust24THRUST_300001_SM_1000_NS10device_ptrIfEEiffff,"ax",@progbits
	.align	128
        .global         _Z18parallel_calculateN6thrust24THRUST_300001_SM_1000_NS10device_ptrIfEEiffff
        .type           _Z18parallel_calculateN6thrust24THRUST_300001_SM_1000_NS10device_ptrIfEEiffff,@function
        .size           _Z18parallel_calculateN6thrust24THRUST_300001_SM_1000_NS10device_ptrIfEEiffff,(.L_x_837 - _Z18parallel_calculateN6thrust24THRUST_300001_SM_1000_NS10device_ptrIfEEiffff)
        .other          _Z18parallel_calculateN6thrust24THRUST_300001_SM_1000_NS10device_ptrIfEEiffff,@"STO_CUDA_ENTRY STV_DEFAULT"
_Z18parallel_calculateN6thrust24THRUST_300001_SM_1000_NS10device_ptrIfEEiffff:
.text._Z18parallel_calculateN6thrust24THRUST_300001_SM_1000_NS10device_ptrIfEEiffff:
[----:B------:R-:W-:Y:S01]  /*0000*/  LDC R1, c[0x0][0x37c] ;  /* 0x0000df00ff017b82 */ /* 0x000fe20000000800 */
[----:B------:R-:W0:Y:S07]  /*0010*/  S2R R0, SR_TID.X ;  /* 0x0000000000007919 */ /* 0x000e2e0000002100 */
[----:B------:R-:W0:Y:S01]  /*0020*/  LDC R3, c[0x0][0x360] ;  /* 0x0000d800ff037b82 */ /* 0x000e220000000800 */
[----:B------:R-:W1:Y:S01]  /*0030*/  LDCU UR7, c[0x0][0x388] ;  /* 0x00007100ff0777ac */ /* 0x000e620008000800 */
[----:B------:R-:W-:Y:S01]  /*0040*/  BSSY.RECONVERGENT B0, `(.L_x_804) ;  /* 0x000016a000007945 */ /* 0x000fe20003800200 */
[----:B------:R-:W2:Y:S01]  /*0050*/  S2R R5, SR_TID.Y ;  /* 0x0000000000057919 */ /* 0x000ea20000002200 */
[----:B------:R-:W3:Y:S04]  /*0060*/  LDCU UR6, c[0x0][0x398] ;  /* 0x00007300ff0677ac */ /* 0x000ee80008000800 */
[----:B------:R-:W0:Y:S08]  /*0070*/  S2UR UR4, SR_CTAID.X ;  /* 0x00000000000479c3 */ /* 0x000e300000002500 */
[----:B------:R-:W2:Y:S08]  /*0080*/  S2UR UR5, SR_CTAID.Y ;  /* 0x00000000000579c3 */ /* 0x000eb00000002600 */
[----:B------:R-:W2:Y:S01]  /*0090*/  LDC R4, c[0x0][0x364] ;  /* 0x0000d900ff047b82 */ /* 0x000ea20000000800 */
[----:B0-----:R-:W-:-:S05]  /*00a0*/  IMAD R3, R3, UR4, R0 ;  /* 0x0000000403037c24 */ /* 0x001fca000f8e0200 */
[----:B------:R-:W-:-:S05]  /*00b0*/  I2FP.F32.S32 R9, R3 ;  /* 0x0000000300097245 */ /* 0x000fca0000201400 */
[----:B---3--:R-:W-:Y:S01]  /*00c0*/  FMUL R9, R9, UR6 ;  /* 0x0000000609097c20 */ /* 0x008fe20008400000 */
[----:B--2---:R-:W-:-:S05]  /*00d0*/  IMAD R4, R4, UR5, R5 ;  /* 0x0000000504047c24 */ /* 0x004fca000f8e0205 */
[-C--:B------:R-:W-:Y:S02]  /*00e0*/  VIMNMX R0, PT, PT, R3, R4.reuse, !PT ;  /* 0x0000000403007248 */ /* 0x080fe40007fe0100 */
[----:B------:R-:W-:Y:S02]  /*00f0*/  I2FP.F32.U32 R30, R4 ;  /* 0x00000004001e7245 */ /* 0x000fe40000201000 */
[----:B-1----:R-:W-:-:S03]  /*0100*/  ISETP.GE.AND P0, PT, R0, UR7, PT ;  /* 0x0000000700007c0c */ /* 0x002fc6000bf06270 */
[----:B------:R-:W-:-:S10]  /*0110*/  FMUL R30, R30, UR6 ;  /* 0x000000061e1e7c20 */ /* 0x000fd40008400000 */
[----:B------:R-:W-:Y:S05]  /*0120*/  @P0 BRA `(.L_x_805) ;  /* 0x00000014006c0947 */ /* 0x000fea0003800000 */
[----:B------:R-:W0:Y:S01]  /*0130*/  LDC R2, c[0x0][0x390] ;  /* 0x0000e400ff027b82 */ /* 0x000e220000000800 */
[----:B------:R-:W0:Y:S01]  /*0140*/  LDCU UR4, c[0x0][0x38c] ;  /* 0x00007180ff0477ac */ /* 0x000e220008000800 */
[C---:B------:R-:W-:Y:S01]  /*0150*/  FADD R5, R9.reuse, 1 ;  /* 0x3f80000009057421 */ /* 0x040fe20000000000 */
[C---:B------:R-:W-:Y:S01]  /*0160*/  FADD R11, R30.reuse, -2 ;  /* 0xc00000001e0b7421 */ /* 0x040fe20000000000 */
[----:B------:R-:W-:Y:S01]  /*0170*/  FADD R6, R9, R9 ;  /* 0x0000000909067221 */ /* 0x000fe20000000000 */
[----:B------:R-:W-:Y:S01]  /*0180*/  BSSY.RECONVERGENT B1, `(.L_x_806) ;  /* 0x000000b000017945 */ /* 0x000fe20003800200 */
[----:B------:R-:W-:Y:S02]  /*0190*/  FADD R7, R30, R5 ;  /* 0x000000051e077221 */ /* 0x000fe40000000000 */
[----:B------:R-:W-:Y:S02]  /*01a0*/  FADD R11, R11, -R6 ;  /* 0x800000060b0b7221 */ /* 0x000fe40000000000 */
[----:B------:R1:W2:Y:S01]  /*01b0*/  F2F.F64.F32 R12, R7 ;  /* 0x00000007000c7310 */ /* 0x0002a20000201800 */
[----:B0-----:R-:W-:-:S04]  /*01c0*/  FADD R0, -R2, UR4 ;  /* 0x0000000402007e21 */ /* 0x001fc80008000100 */
[----:B------:R-:W-:Y:S01]  /*01d0*/  FFMA R2, R9, R0, -R2 ;  /* 0x0000000009027223 */ /* 0x000fe20000000802 */
[----:B------:R-:W-:-:S03]  /*01e0*/  FMUL R0, R30, R11 ;  /* 0x0000000b1e007220 */ /* 0x000fc60000400000 */
[----:B------:R-:W-:Y:S01]  /*01f0*/  FADD R11, R2, 1 ;  /* 0x3f800000020b7421 */ /* 0x000fe20000000000 */
[----:B------:R-:W-:-:S03]  /*0200*/  MOV R2, 0x230 ;  /* 0x0000023000027802 */ /* 0x000fc60000000f00 */
[----:B-12---:R-:W-:-:S07]  /*0210*/  FMUL R0, R0, R11 ;  /* 0x0000000b00007220 */ /* 0x006fce0000400000 */
[----:B------:R-:W-:Y:S05]  /*0220*/  CALL.REL.NOINC `($_Z18parallel_calculateN6thrust24THRUST_300001_SM_1000_NS10device_ptrIfEEiffff$__internal_accurate_pow) ;  /* 0x0000001800b07944 */ /* 0x000fea0003c00000 */
[----:B------:R-:W-:Y:S05]  /*0230*/  BSYNC.RECONVERGENT B1 ;  /* 0x0000000000017941 */ /* 0x000fea0003800200 */
.L_x_806:
[----:B------:R-:W-:Y:S01]  /*0240*/  DADD R10, R12, 4 ;  /* 0x401000000c0a7429 */ /* 0x000fe20000000000 */
[C---:B------:R-:W-:Y:S01]  /*0250*/  FSETP.NEU.AND P1, PT, R7.reuse, RZ, PT ;  /* 0x000000ff0700720b */ /* 0x040fe20003f2d000 */
[----:B------:R-:W-:Y:S01]  /*0260*/  BSSY.RECONVERGENT B1, `(.L_x_807) ;  /* 0x0000010000017945 */ /* 0x000fe20003800200 */
[----:B------:R-:W-:-:S03]  /*0270*/  FSETP.NEU.AND P2, PT, R7, 1, PT ;  /* 0x3f8000000700780b */ /* 0x000fc60003f4d000 */
[----:B------:R-:W-:-:S04]  /*0280*/  IMAD.MOV.U32 R10, RZ, RZ, R14 ;  /* 0x000000ffff0a7224 */ /* 0x000fc800078e000e */
[----:B------:R-:W-:Y:S01]  /*0290*/  LOP3.LUT R8, R11, 0x7ff00000, RZ, 0xc0, !PT ;  /* 0x7ff000000b087812 */ /* 0x000fe200078ec0ff */
[----:B------:R-:W-:Y:S01]  /*02a0*/  IMAD.MOV.U32 R11, RZ, RZ, R15 ;  /* 0x000000ffff0b7224 */ /* 0x000fe200078e000f */
[----:B------:R-:W-:Y:S02]  /*02b0*/  MOV R14, R10 ;  /* 0x0000000a000e7202 */ /* 0x000fe40000000f00 */
[----:B------:R-:W-:Y:S01]  /*02c0*/  ISETP.NE.AND P0, PT, R8, 0x7ff00000, PT ;  /* 0x7ff000000800780c */ /* 0x000fe20003f05270 */
[----:B------:R-:W-:Y:S01]  /*02d0*/  IMAD.MOV.U32 R15, RZ, RZ, R11 ;  /* 0x000000ffff0f7224 */ /* 0x000fe200078e000b */
[----:B------:R-:W-:-:S11]  /*02e0*/  @!P1 CS2R R14, SRZ ;  /* 0x00000000000e9805 */ /* 0x000fd6000001ff00 */
[----:B------:R-:W-:Y:S05]  /*02f0*/  @P0 BRA `(.L_x_808) ;  /* 0x0000000000180947 */ /* 0x000fea0003800000 */
[----:B------:R-:W-:-:S13]  /*0300*/  FSETP.NAN.AND P0, PT, R7, R7, PT ;  /* 0x000000070700720b */ /* 0x000fda0003f08000 */
[----:B------:R-:W-:Y:S01]  /*0310*/  @P0 DADD R14, R12, 4 ;  /* 0x401000000c0e0429 */ /* 0x000fe20000000000 */
[----:B------:R-:W-:Y:S10]  /*0320*/  @P0 BRA `(.L_x_808) ;  /* 0x00000000000c0947 */ /* 0x000ff40003800000 */
[----:B------:R-:W-:-:S14]  /*0330*/  DSETP.NEU.AND P0, PT, |R12|, +INF , PT ;  /* 0x7ff000000c00742a */ /* 0x000fdc0003f0d200 */
[----:B------:R-:W-:Y:S01]  /*0340*/  @!P0 IMAD.MOV.U32 R14, RZ, RZ, 0x0 ;  /* 0x00000000ff0e8424 */ /* 0x000fe200078e00ff */
[----:B------:R-:W-:-:S07]  /*0350*/  @!P0 MOV R15, 0x7ff00000 ;  /* 0x7ff00000000f8802 */ /* 0x000fce0000000f00 */
.L_x_808:
[----:B------:R-:W-:Y:S05]  /*0360*/  BSYNC.RECONVERGENT B1 ;  /* 0x0000000000017941 */ /* 0x000fea0003800200 */
.L_x_807:
[----:B------:R-:W-:Y:S01]  /*0370*/  FSEL R19, R15, 1.875, P2 ;  /* 0x3ff000000f137808 */ /* 0x000fe20001000000 */
[----:B------:R-:W0:Y:S01]  /*0380*/  F2F.F64.F32 R20, R0 ;  /* 0x0000000000147310 */ /* 0x000e220000201800 */
[----:B------:R-:W-:Y:S01]  /*0390*/  FSEL R18, R14, RZ, P2 ;  /* 0x000000ff0e127208 */ /* 0x000fe20001000000 */
[----:B------:R-:W-:Y:S01]  /*03a0*/  IMAD.MOV.U32 R14, RZ, RZ, 0x1 ;  /* 0x00000001ff0e7424 */ /* 0x000fe200078e00ff */
[----:B------:R-:W-:Y:S05]  /*03b0*/  BSSY.RECONVERGENT B1, `(.L_x_809) ;  /* 0x0000012000017945 */ /* 0x000fea0003800200 */
[----:B------:R-:W1:Y:S01]  /*03c0*/  MUFU.RCP64H R15, R19 ;  /* 0x00000013000f7308 */ /* 0x000e620000001800 */
[----:B0-----:R-:W-:Y:S01]  /*03d0*/  FSETP.GEU.AND P2, PT, |R21|, 6.5827683646048100446e-37, PT ;  /* 0x036000001500780b */ /* 0x001fe20003f4e200 */
[----:B-1----:R-:W-:-:S08]  /*03e0*/  DFMA R16, -R18, R14, 1 ;  /* 0x3ff000001210742b */ /* 0x002fd0000000010e */
[----:B------:R-:W-:-:S08]  /*03f0*/  DFMA R16, R16, R16, R16 ;  /* 0x000000101010722b */ /* 0x000fd00000000010 */
[----:B------:R-:W-:-:S08]  /*0400*/  DFMA R16, R14, R16, R14 ;  /* 0x000000100e10722b */ /* 0x000fd0000000000e */
[----:B------:R-:W-:-:S08]  /*0410*/  DFMA R14, -R18, R16, 1 ;  /* 0x3ff00000120e742b */ /* 0x000fd00000000110 */
[----:B------:R-:W-:-:S08]  /*0420*/  DFMA R14, R16, R14, R16 ;  /* 0x0000000e100e722b */ /* 0x000fd00000000010 */
[----:B------:R-:W-:-:S08]  /*0430*/  DMUL R16, R20, R14 ;  /* 0x0000000e14107228 */ /* 0x000fd00000000000 */
[----:B------:R-:W-:-:S08]  /*0440*/  DFMA R22, -R18, R16, R20 ;  /* 0x000000101216722b */ /* 0x000fd00000000114 */
[----:B------:R-:W-:-:S10]  /*0450*/  DFMA R14, R14, R22, R16 ;  /* 0x000000160e0e722b */ /* 0x000fd40000000010 */
[----:B------:R-:W-:-:S05]  /*0460*/  FFMA R2, RZ, R19, R15 ;  /* 0x00000013ff027223 */ /* 0x000fca000000000f */
[----:B------:R-:W-:-:S13]  /*0470*/  FSETP.GT.AND P0, PT, |R2|, 1.469367938527859385e-39, PT ;  /* 0x001000000200780b */ /* 0x000fda0003f04200 */
[----:B------:R-:W-:Y:S05]  /*0480*/  @P0 BRA P2, `(.L_x_810) ;  /* 0x0000000000100947 */ /* 0x000fea0001000000 */
[----:B------:R-:W-:-:S07]  /*0490*/  MOV R2, 0x4b0 ;  /* 0x000004b000027802 */ /* 0x000fce0000000f00 */
[----:B------:R-:W-:Y:S05]  /*04a0*/  CALL.REL.NOINC `($__internal_0_$__cuda_sm20_div_rn_f64_full) ;  /* 0x0000001000987944 */ /* 0x000fea0003c00000 */
[----:B------:R-:W-:Y:S01]  /*04b0*/  IMAD.MOV.U32 R14, RZ, RZ, R18 ;  /* 0x000000ffff0e7224 */ /* 0x000fe200078e0012 */
[----:B------:R-:W-:-:S07]  /*04c0*/  MOV R15, R19 ;  /* 0x00000013000f7202 */ /* 0x000fce0000000f00 */
.L_x_810:
[----:B------:R-:W-:Y:S05]  /*04d0*/  BSYNC.RECONVERGENT B1 ;  /* 0x0000000000017941 */ /* 0x000fea0003800200 */
.L_x_809:
[----:B------:R-:W0:Y:S01]  /*04e0*/  LDC R19, c[0x0][0x38c] ;  /* 0x0000e300ff137b82 */ /* 0x000e220000000800 */
[----:B------:R-:W1:Y:S01]  /*04f0*/  LDCU UR4, c[0x0][0x390] ;  /* 0x00007200ff0477ac */ /* 0x000e620008000800 */
[----:B------:R-:W-:Y:S01]  /*0500*/  ISETP.NE.AND P0, PT, R8, 0x7ff00000, PT ;  /* 0x7ff000000800780c */ /* 0x000fe20003f05270 */
[----:B------:R-:W-:Y:S01]  /*0510*/  BSSY.RECONVERGENT B1, `(.L_x_811) ;  /* 0x000000e000017945 */ /* 0x000fe20003800200 */
[----:B------:R-:W-:Y:S01]  /*0520*/  IMAD.MOV.U32 R16, RZ, RZ, R10 ;  /* 0x000000ffff107224 */ /* 0x000fe200078e000a */
[----:B------:R-:W-:Y:S01]  /*0530*/  FSETP.NEU.AND P2, PT, R7, 1, PT ;  /* 0x3f8000000700780b */ /* 0x000fe20003f4d000 */
[----:B------:R-:W-:Y:S01]  /*0540*/  IMAD.MOV.U32 R17, RZ, RZ, R11 ;  /* 0x000000ffff117224 */ /* 0x000fe200078e000b */
[----:B------:R-:W-:Y:S01]  /*0550*/  @!P1 CS2R R16, SRZ ;  /* 0x0000000000109805 */ /* 0x000fe2000001ff00 */
[----:B0-----:R-:W-:-:S04]  /*0560*/  FFMA R19, R30, R19, R19 ;  /* 0x000000131e137223 */ /* 0x001fc80000000013 */
[----:B-1----:R-:W-:-:S03]  /*0570*/  FFMA R2, -R30, UR4, R19 ;  /* 0x000000041e027c23 */ /* 0x002fc60008000113 */
[----:B------:R-:W-:Y:S05]  /*0580*/  @P0 BRA `(.L_x_812) ;  /* 0x0000000000180947 */ /* 0x000fea0003800000 */
[----:B------:R-:W-:-:S13]  /*0590*/  FSETP.NAN.AND P0, PT, R7, R7, PT ;  /* 0x000000070700720b */ /* 0x000fda0003f08000 */
[----:B------:R-:W-:Y:S01]  /*05a0*/  @P0 DADD R16, R12, 4 ;  /* 0x401000000c100429 */ /* 0x000fe20000000000 */
[----:B------:R-:W-:Y:S10]  /*05b0*/  @P0 BRA `(.L_x_812) ;  /* 0x00000000000c0947 */ /* 0x000ff40003800000 */
[----:B------:R-:W-:-:S14]  /*05c0*/  DSETP.NEU.AND P0, PT, |R12|, +INF , PT ;  /* 0x7ff000000c00742a */ /* 0x000fdc0003f0d200 */
[----:B------:R-:W-:Y:S01]  /*05d0*/  @!P0 MOV R16, 0x0 ;  /* 0x0000000000108802 */ /* 0x000fe20000000f00 */
[----:B------:R-:W-:-:S07]  /*05e0*/  @!P0 IMAD.MOV.U32 R17, RZ, RZ, 0x7ff00000 ;  /* 0x7ff00000ff118424 */ /* 0x000fce00078e00ff */
.L_x_812:
[----:B------:R-:W-:Y:S05]  /*05f0*/  BSYNC.RECONVERGENT B1 ;  /* 0x0000000000017941 */ /* 0x000fea0003800200 */
.L_x_811:
[----:B------:R-:W-:Y:S01]  /*0600*/  FSEL R19, R17, 1.875, P2 ;  /* 0x3ff0000011137808 */ /* 0x000fe20001000000 */
[----:B------:R-:W-:Y:S01]  /*0610*/  FADD R30, R30, R30 ;  /* 0x0000001e1e1e7221 */ /* 0x000fe20000000000 */
[----:B------:R-:W-:Y:S01]  /*0620*/  FSEL R18, R16, RZ, P2 ;  /* 0x000000ff10127208 */ /* 0x000fe20001000000 */
[----:B------:R-:W-:Y:S01]  /*0630*/  IMAD.MOV.U32 R16, RZ, RZ, 0x1 ;  /* 0x00000001ff107424 */ /* 0x000fe200078e00ff */
[----:B------:R-:W0:Y:S01]  /*0640*/  MUFU.RCP64H R17, R19 ;  /* 0x0000001300117308 */ /* 0x000e220000001800 */
[----:B------:R-:W-:Y:S01]  /*0650*/  FADD R0, R9, -R30 ;  /* 0x8000001e09007221 */ /* 0x000fe20000000000 */
[----:B------:R-:W-:Y:S03]  /*0660*/  BSSY.RECONVERGENT B1, `(.L_x_813) ;  /* 0x0000017000017945 */ /* 0x000fe60003800200 */
[----:B------:R-:W-:-:S04]  /*0670*/  FADD R0, R0, -2 ;  /* 0xc000000000007421 */ /* 0x000fc80000000000 */
[----:B------:R-:W-:Y:S01]  /*0680*/  FMUL R0, R9, R0 ;  /* 0x0000000009007220 */ /* 0x000fe20000400000 */
[----:B------:R-:W-:-:S04]  /*0690*/  FADD R9, R2, -1 ;  /* 0xbf80000002097421 */ /* 0x000fc80000000000 */
[----:B------:R-:W-:Y:S02]  /*06a0*/  FMUL R0, R0, R9 ;  /* 0x0000000900007220 */ /* 0x000fe40000400000 */
[----:B------:R-:W-:Y:S01]  /*06b0*/  F2F.F32.F64 R9, R14 ;  /* 0x0000000e00097310 */ /* 0x000fe20000301000 */
[----:B0-----:R-:W-:-:S08]  /*06c0*/  DFMA R20, -R18, R16, 1 ;  /* 0x3ff000001214742b */ /* 0x001fd00000000110 */
[----:B------:R-:W-:-:S08]  /*06d0*/  DFMA R20, R20, R20, R20 ;  /* 0x000000141414722b */ /* 0x000fd00000000014 */
[----:B------:R-:W-:Y:S02]  /*06e0*/  DFMA R16, R16, R20, R16 ;  /* 0x000000141010722b */ /* 0x000fe40000000010 */
[----:B------:R-:W0:Y:S06]  /*06f0*/  F2F.F64.F32 R20, R0 ;  /* 0x0000000000147310 */ /* 0x000e2c0000201800 */
[----:B------:R-:W-:-:S08]  /*0700*/  DFMA R22, -R18, R16, 1 ;  /* 0x3ff000001216742b */ /* 0x000fd00000000110 */
[----:B------:R-:W-:Y:S01]  /*0710*/  DFMA R16, R16, R22, R16 ;  /* 0x000000161010722b */ /* 0x000fe20000000010 */
[----:B0-----:R-:W-:-:S07]  /*0720*/  FSETP.GEU.AND P1, PT, |R21|, 6.5827683646048100446e-37, PT ;  /* 0x036000001500780b */ /* 0x001fce0003f2e200 */
        /* <DEDUP_REMOVED lines=8> */
[----:B------:R-:W-:Y:S01]  /*07b0*/  MOV R16, R18 ;  /* 0x0000001200107202 */ /* 0x000fe20000000f00 */
[----:B------:R-:W-:-:S07]  /*07c0*/  IMAD.MOV.U32 R17, RZ, RZ, R19 ;  /* 0x000000ffff117224 */ /* 0x000fce00078e0013 */
.L_x_814:
[----:B------:R-:W-:Y:S05]  /*07d0*/  BSYNC.RECONVERGENT B1 ;  /* 0x0000000000017941 */ /* 0x000fea0003800200 */
.L_x_813:
[----:B------:R-:W0:Y:S01]  /*07e0*/  LDCU UR4, c[0x0][0x394] ;  /* 0x00007280ff0477ac */ /* 0x000e220008000800 */
[----:B------:R-:W-:Y:S01]  /*07f0*/  IMAD.MOV.U32 R18, RZ, RZ, 0x1 ;  /* 0x00000001ff127424 */ /* 0x000fe200078e00ff */
[----:B------:R-:W-:Y:S01]  /*0800*/  FSETP.GEU.AND P1, PT, |R17|, 6.5827683646048100446e-37, PT ;  /* 0x036000001100780b */ /* 0x000fe20003f2e200 */
[----:B------:R-:W-:Y:S01]  /*0810*/  BSSY.RECONVERGENT B1, `(.L_x_815) ;  /* 0x0000016000017945 */ /* 0x000fe20003800200 */
[----:B0-----:R-:W0:Y:S08]  /*0820*/  F2F.F64.F32 R14, UR4 ;  /* 0x00000004000e7d10 */ /* 0x001e300008201800 */
[----:B0-----:R-:W0:Y:S02]  /*0830*/  MUFU.RCP64H R19, R15 ;  /* 0x0000000f00137308 */ /* 0x001e240000001800 */
[----:B0-----:R-:W-:-:S08]  /*0840*/  DFMA R20, -R14, R18, 1 ;  /* 0x3ff000000e14742b */ /* 0x001fd00000000112 */
        /* <DEDUP_REMOVED lines=10> */
[----:B------:R-:W-:Y:S01]  /*08f0*/  MOV R20, R16 ;  /* 0x0000001000147202 */ /* 0x000fe20000000f00 */
[----:B------:R-:W-:Y:S01]  /*0900*/  IMAD.MOV.U32 R21, RZ, RZ, R17 ;  /* 0x000000ffff157224 */ /* 0x000fe200078e0011 */
[----:B------:R-:W-:Y:S01]  /*0910*/  MOV R19, R15 ;  /* 0x0000000f00137202 */ /* 0x000fe20000000f00 */
[----:B------:R-:W-:Y:S01]  /*0920*/  IMAD.MOV.U32 R18, RZ, RZ, R14 ;  /* 0x000000ffff127224 */ /* 0x000fe200078e000e */
[----:B------:R-:W-:-:S07]  /*0930*/  MOV R2, 0x950 ;  /* 0x0000095000027802 */ /* 0x000fce0000000f00 */
[----:B------:R-:W-:Y:S05]  /*0940*/  CALL.REL.NOINC `($__internal_0_$__cuda_sm20_div_rn_f64_full) ;  /* 0x0000000c00707944 */ /* 0x000fea0003c00000 */
[----:B------:R-:W-:Y:S02]  /*0950*/  IMAD.MOV.U32 R32, RZ, RZ, R18 ;  /* 0x000000ffff207224 */ /* 0x000fe400078e0012 */
[----:B------:R-:W-:-:S07]  /*0960*/  IMAD.MOV.U32 R33, RZ, RZ, R19 ;  /* 0x000000ffff217224 */ /* 0x000fce00078e0013 */
.L_x_816:
[----:B------:R-:W-:Y:S05]  /*0970*/  BSYNC.RECONVERGENT B1 ;  /* 0x0000000000017941 */ /* 0x000fea0003800200 */
.L_x_815:
[----:B------:R-:W0:Y:S01]  /*0980*/  F2F.F32.F64 R32, R32 ;  /* 0x0000002000207310 */ /* 0x000e220000301000 */
[----:B------:R-:W-:Y:S01]  /*0990*/  BSSY.RECONVERGENT B1, `(.L_x_817) ;  /* 0x0000046000017945 */ /* 0x000fe20003800200 */
[----:B------:R-:W-:Y:S01]  /*09a0*/  MOV R31, 0x3f800000 ;  /* 0x3f800000001f7802 */ /* 0x000fe20000000f00 */
[----:B0-----:R-:W-:-:S05]  /*09b0*/  FADD R0, R9, -R32 ;  /* 0x8000002009007221 */ /* 0x001fca0000000000 */
[----:B------:R-:W-:-:S13]  /*09c0*/  FSETP.NEU.AND P0, PT, R0, 1, PT ;  /* 0x3f8000000000780b */ /* 0x000fda0003f0d000 */
[----:B------:R-:W-:Y:S05]  /*09d0*/  @!P0 BRA `(.L_x_818) ;  /* 0x0000000400048947 */ /* 0x000fea0003800000 */
[----:B------:R-:W-:-:S13]  /*09e0*/  FSETP.NAN.AND P0, PT, |R0|, |R0|, PT ;  /* 0x400000000000720b */ /* 0x000fda0003f08200 */
[----:B------:R-:W-:Y:S01]  /*09f0*/  @P0 FADD R31, R0, 2 ;  /* 0x40000000001f0421 */ /* 0x000fe20000000000 */
[----:B------:R-:W-:Y:S06]  /*0a00*/  @P0 BRA `(.L_x_818) ;  /* 0x0000000000f80947 */ /* 0x000fec0003800000 */
[C---:B------:R-:W-:Y:S01]  /*0a10*/  FMUL R17, |R0|.reuse, 16777216 ;  /* 0x4b80000000117820 */ /* 0x040fe20000400200 */
[----:B------:R-:W-:Y:S01]  /*0a20*/  FSETP.GEU.AND P0, PT, |R0|, 1.175494350822287508e-38, PT ;  /* 0x008000000000780b */ /* 0x000fe20003f0e200 */
[----:B------:R-:W-:-:S03]  /*0a30*/  HFMA2 R23, -RZ, RZ, 0.771484375, 0.21533203125 ;  /* 0x3a2c32e4ff177431 */ /* 0x000fc600000001ff */
[----:B------:R-:W-:-:S05]  /*0a40*/  FSEL R17, R17, |R0|, !P0 ;  /* 0x4000000011117208 */ /* 0x000fca0004000000 */
[----:B------:R-:W-:-:S05]  /*0a50*/  VIADD R2, R17, 0xc0cafb0d ;  /* 0xc0cafb0d11027836 */ /* 0x000fca0000000000 */
[----:B------:R-:W-:-:S04]  /*0a60*/  LOP3.LUT R2, R2, 0xff800000, RZ, 0xc0, !PT ;  /* 0xff80000002027812 */ /* 0x000fc800078ec0ff */
[----:B------:R-:W-:Y:S01]  /*0a70*/  I2FP.F32.S32 R16, R2 ;  /* 0x0000000200107245 */ /* 0x000fe20000201400 */
[----:B------:R-:W-:-:S04]  /*0a80*/  IMAD.IADD R17, R17, 0x1, -R2 ;  /* 0x0000000111117824 */ /* 0x000fc800078e0a02 */
[C---:B------:R-:W-:Y:S01]  /*0a90*/  FADD R18, R17.reuse, 1 ;  /* 0x3f80000011127421 */ /* 0x040fe20000000000 */
[----:B------:R-:W-:Y:S01]  /*0aa0*/  FADD R19, R17, -1 ;  /* 0xbf80000011137421 */ /* 0x000fe20000000000 */
[----:B------:R-:W-:Y:S02]  /*0ab0*/  FSEL R17, RZ, -24, P0 ;  /* 0xc1c00000ff117808 */ /* 0x000fe40000000000 */
[----:B------:R-:W-:Y:S01]  /*0ac0*/  FSETP.NEU.AND P0, PT, |R0|, +INF , PT ;  /* 0x7f8000000000780b */ /* 0x000fe20003f0d200 */
[----:B------:R-:W-:Y:S01]  /*0ad0*/  FADD R21, R19, R19 ;  /* 0x0000001313157221 */ /* 0x000fe20000000000 */
[----:B------:R-:W0:Y:S01]  /*0ae0*/  MUFU.RCP R18, R18 ;  /* 0x0000001200127308 */ /* 0x000e220000001000 */
[----:B------:R-:W-:Y:S01]  /*0af0*/  FFMA R17, R16, 1.1920928955078125e-07, R17 ;  /* 0x3400000010117823 */ /* 0x000fe20000000011 */
[----:B------:R-:W-:-:S13]  /*0b00*/  FSETP.NEU.AND P0, PT, R0, RZ, P0 ;  /* 0x000000ff0000720b */ /* 0x000fda000070d000 */
[----:B------:R-:W-:Y:S01]  /*0b10*/  @!P0 FADD R0, R0, R0 ;  /* 0x0000000000008221 */ /* 0x000fe20000000000 */
[----:B0-----:R-:W-:-:S04]  /*0b20*/  FMUL R2, R18, R21 ;  /* 0x0000001512027220 */ /* 0x001fc80000400000 */
[----:B------:R-:W-:Y:S01]  /*0b30*/  FADD R21, R19, -R2 ;  /* 0x8000000213157221 */ /* 0x000fe20000000000 */
[CC--:B------:R-:W-:Y:S01]  /*0b40*/  FMUL R20, R2.reuse, R2.reuse ;  /* 0x0000000202147220 */ /* 0x0c0fe20000400000 */
[----:B------:R-:W-:Y:S02]  /*0b50*/  FFMA R16, R2, 1.4426950216293334961, R17 ;  /* 0x3fb8aa3b02107823 */ /* 0x000fe40000000011 */
[----:B------:R-:W-:Y:S01]  /*0b60*/  FADD R22, R21, R21 ;  /* 0x0000001515167221 */ /* 0x000fe20000000000 */
[C---:B------:R-:W-:Y:S01]  /*0b70*/  FFMA R21, R20.reuse, R23, 0.0032181653659790754318 ;  /* 0x3b52e7db14157423 */ /* 0x040fe20000000017 */
[----:B------:R-:W-:Y:S02]  /*0b80*/  FADD R17, R17, -R16 ;  /* 0x8000001011117221 */ /* 0x000fe40000000000 */
[----:B------:R-:W-:Y:S01]  /*0b90*/  FFMA R19, R19, -R2, R22 ;  /* 0x8000000213137223 */ /* 0x000fe20000000016 */
[----:B------:R-:W-:Y:S01]  /*0ba0*/  FFMA R21, R20, R21, 0.018033718690276145935 ;  /* 0x3c93bb7314157423 */ /* 0x000fe20000000015 */
[----:B------:R-:W-:-:S02]  /*0bb0*/  FFMA R22, R2, 1.4426950216293334961, R17 ;  /* 0x3fb8aa3b02167823 */ /* 0x000fc40000000011 */
[----:B------:R-:W-:Y:S01]  /*0bc0*/  FMUL R19, R18, R19 ;  /* 0x0000001312137220 */ /* 0x000fe20000400000 */
[----:B------:R-:W-:-:S03]  /*0bd0*/  FFMA R21, R20, R21, 0.12022458761930465698 ;  /* 0x3df6384f14157423 */ /* 0x000fc60000000015 */
[----:B------:R-:W-:Y:S01]  /*0be0*/  FFMA R17, R19, 1.4426950216293334961, R22 ;  /* 0x3fb8aa3b13117823 */ /* 0x000fe20000000016 */
[----:B------:R-:W-:-:S03]  /*0bf0*/  FMUL R21, R20, R21 ;  /* 0x0000001514157220 */ /* 0x000fc60000400000 */
[----:B------:R-:W-:Y:S01]  /*0c00*/  FFMA R20, R2, 1.9251366722983220825e-08, R17 ;  /* 0x32a55e3402147823 */ /* 0x000fe20000000011 */
[----:B------:R-:W-:-:S04]  /*0c10*/  FMUL R18, R21, 3 ;  /* 0x4040000015127820 */ /* 0x000fc80000400000 */
[----:B------:R-:W-:-:S04]  /*0c20*/  FFMA R18, R19, R18, R20 ;  /* 0x0000001213127223 */ /* 0x000fc80000000014 */
[----:B------:R-:W-:-:S04]  /*0c30*/  FFMA R21, R2, R21, R18 ;  /* 0x0000001502157223 */ /* 0x000fc80000000012 */
[----:B------:R-:W-:-:S04]  /*0c40*/  FADD R17, R16, R21 ;  /* 0x0000001510117221 */ /* 0x000fc80000000000 */
[----:B------:R-:W-:Y:S01]  /*0c50*/  FMUL R2, R17, 2 ;  /* 0x4000000011027820 */ /* 0x000fe20000400000 */
[----:B------:R-:W-:-:S03]  /*0c60*/  FADD R16, -R16, R17 ;  /* 0x0000001110107221 */ /* 0x000fc60000000100 */
[----:B------:R-:W0:Y:S01]  /*0c70*/  FRND R19, R2 ;  /* 0x0000000200137307 */ /* 0x000e220000201000 */
[----:B------:R-:W-:Y:S01]  /*0c80*/  FADD R16, R21, -R16 ;  /* 0x8000001015107221 */ /* 0x000fe20000000000 */
[----:B------:R-:W-:Y:S01]  /*0c90*/  FFMA R17, R17, 2, -R2 ;  /* 0x4000000011117823 */ /* 0x000fe20000000802 */
[----:B------:R-:W-:Y:S01]  /*0ca0*/  IMAD.MOV.U32 R21, RZ, RZ, 0x391fcb8e ;  /* 0x391fcb8eff157424 */ /* 0x000fe200078e00ff */
[----:B------:R-:W-:Y:S02]  /*0cb0*/  FSETP.GT.AND P2, PT, |R2|, 152, PT ;  /* 0x431800000200780b */ /* 0x000fe40003f44200 */
[----:B------:R-:W-:Y:S02]  /*0cc0*/  FFMA R17, R16, 2, R17 ;  /* 0x4000000010117823 */ /* 0x000fe40000000011 */
[----:B------:R-:W1:Y:S01]  /*0cd0*/  F2I.NTZ R18, R2 ;  /* 0x0000000200127305 */ /* 0x000e620000203100 */
[----:B0-----:R-:W-:Y:S01]  /*0ce0*/  FADD R16, R2, -R19 ;  /* 0x8000001302107221 */ /* 0x001fe20000000000 */
[----:B------:R-:W-:-:S03]  /*0cf0*/  FSETP.GT.AND P1, PT, R19, RZ, PT ;  /* 0x000000ff1300720b */ /* 0x000fc60003f24000 */
[----:B------:R-:W-:-:S04]  /*0d00*/  FADD R16, R16, R17 ;  /* 0x0000001110107221 */ /* 0x000fc80000000000 */
[----:B------:R-:W-:-:S04]  /*0d10*/  FFMA R17, R16, R21, 0.0013391353422775864601 ;  /* 0x3aaf85ed10117423 */ /* 0x000fc80000000015 */
[----:B------:R-:W-:-:S04]  /*0d20*/  FFMA R17, R16, R17, 0.0096188392490148544312 ;  /* 0x3c1d985610117423 */ /* 0x000fc80000000011 */
[----:B------:R-:W-:-:S04]  /*0d30*/  FFMA R17, R16, R17, 0.055503588169813156128 ;  /* 0x3d6357bb10117423 */ /* 0x000fc80000000011 */
[----:B------:R-:W-:Y:S01]  /*0d40*/  FFMA R19, R16, R17, 0.24022644758224487305 ;  /* 0x3e75fdec10137423 */ /* 0x000fe20000000011 */
[----:B------:R-:W-:Y:S02]  /*0d50*/  SEL R17, RZ, 0x83000000, P1 ;  /* 0x83000000ff117807 */ /* 0x000fe40000800000 */
[----:B------:R-:W-:Y:S01]  /*0d60*/  FSETP.GEU.AND P1, PT, R2, RZ, PT ;  /* 0x000000ff0200720b */ /* 0x000fe20003f2e000 */
[----:B------:R-:W-:Y:S01]  /*0d70*/  FFMA R21, R16, R19, 0.69314718246459960938 ;  /* 0x3f31721810157423 */ /* 0x000fe20000000013 */
[----:B-1----:R-:W-:Y:S01]  /*0d80*/  LEA R18, R18, -R17, 0x17 ;  /* 0x8000001112127211 */ /* 0x002fe200078eb8ff */
[----:B------:R-:W-:Y:S01]  /*0d90*/  VIADD R19, R17, 0x7f000000 ;  /* 0x7f00000011137836 */ /* 0x000fe20000000000 */
[----:B------:R-:W-:Y:S01]  /*0da0*/  FSEL R31, RZ, +INF , !P1 ;  /* 0x7f800000ff1f7808 */ /* 0x000fe20004800000 */
[----:B------:R-:W-:-:S04]  /*0db0*/  FFMA R16, R16, R21, 1 ;  /* 0x3f80000010107423 */ /* 0x000fc80000000015 */
[----:B------:R-:W-:-:S04]  /*0dc0*/  FMUL R19, R19, R16 ;  /* 0x0000001013137220 */ /* 0x000fc80000400000 */
[----:B------:R-:W-:Y:S01]  /*0dd0*/  @!P2 FMUL R31, R18, R19 ;  /* 0x00000013121fa220 */ /* 0x000fe20000400000 */
[----:B------:R-:W-:-:S07]  /*0de0*/  @!P0 LOP3.LUT R31, R0, 0x7fffffff, RZ, 0xc0, !PT ;  /* 0x7fffffff001f8812 */ /* 0x000fce00078ec0ff */
.L_x_818:
[----:B------:R-:W-:Y:S05]  /*0df0*/  BSYNC.RECONVERGENT B1 ;  /* 0x0000000000017941 */ /* 0x000fea0003800200 */
.L_x_817:
[----:B------:R-:W0:Y:S01]  /*0e00*/  LDCU UR4, c[0x0][0x398] ;  /* 0x00007300ff0477ac */ /* 0x000e220008000800 */
[----:B------:R-:W-:Y:S01]  /*0e10*/  I2FP.F32.S32 R0, R3 ;  /* 0x0000000300007245 */ /* 0x000fe20000201400 */
[----:B------:R-:W-:Y:S01]  /*0e20*/  FADD R5, R5, -R30 ;  /* 0x8000001e05057221 */ /* 0x000fe20000000000 */
[----:B------:R-:W-:Y:S01]  /*0e30*/  ISETP.NE.AND P0, PT, R8, 0x7ff00000, PT ;  /* 0x7ff000000800780c */ /* 0x000fe20003f05270 */
[----:B------:R-:W1:Y:S01]  /*0e40*/  LDCU UR5, c[0x0][0x390] ;  /* 0x00007200ff0577ac */ /* 0x000e620008000800 */
[C---:B------:R-:W-:Y:S01]  /*0e50*/  FSETP.NEU.AND P1, PT, R7.reuse, RZ, PT ;  /* 0x000000ff0700720b */ /* 0x040fe20003f2d000 */
[----:B------:R-:W-:Y:S01]  /*0e60*/  BSSY.RECONVERGENT B1, `(.L_x_819) ;  /* 0x0000012000017945 */ /* 0x000fe20003800200 */
[----:B------:R-:W-:Y:S01]  /*0e70*/  IMAD.MOV.U32 R16, RZ, RZ, R10 ;  /* 0x000000ffff107224 */ /* 0x000fe200078e000a */
[----:B------:R-:W2:Y:S01]  /*0e80*/  LDCU UR6, c[0x0][0x38c] ;  /* 0x00007180ff0677ac */ /* 0x000ea20008000800 */
[----:B------:R-:W-:Y:S01]  /*0e90*/  FSETP.NEU.AND P2, PT, R7, 1, PT ;  /* 0x3f8000000700780b */ /* 0x000fe20003f4d000 */
[----:B0-----:R-:W-:-:S04]  /*0ea0*/  FMUL R0, R0, UR4 ;  /* 0x0000000400007c20 */ /* 0x001fc80008400000 */
[----:B------:R-:W-:Y:S01]  /*0eb0*/  FADD R17, R0, -2 ;  /* 0xc000000000117421 */ /* 0x000fe20000000000 */
[----:B-1----:R-:W-:-:S03]  /*0ec0*/  FMUL R5, R5, UR5 ;  /* 0x0000000505057c20 */ /* 0x002fc60008400000 */
[----:B------:R-:W-:Y:S01]  /*0ed0*/  FADD R30, -R30, R17 ;  /* 0x000000111e1e7221 */ /* 0x000fe20000000100 */
[----:B------:R-:W-:Y:S01]  /*0ee0*/  IMAD.MOV.U32 R17, RZ, RZ, R11 ;  /* 0x000000ffff117224 */ /* 0x000fe200078e000b */
[----:B------:R-:W-:Y:S02]  /*0ef0*/  @!P1 CS2R R16, SRZ ;  /* 0x0000000000109805 */ /* 0x000fe4000001ff00 */
[----:B--2---:R-:W-:Y:S01]  /*0f00*/  FFMA R5, R30, UR6, -R5 ;  /* 0x000000061e057c23 */ /* 0x004fe20008000805 */
[----:B------:R-:W-:Y:S06]  /*0f10*/  @P0 BRA `(.L_x_820) ;  /* 0x0000000000180947 */ /* 0x000fec0003800000 */
[----:B------:R-:W-:-:S13]  /*0f20*/  FSETP.NAN.AND P0, PT, R7, R7, PT ;  /* 0x000000070700720b */ /* 0x000fda0003f08000 */
[----:B------:R-:W-:Y:S01]  /*0f30*/  @P0 DADD R16, R12, 4 ;  /* 0x401000000c100429 */ /* 0x000fe20000000000 */
[----:B------:R-:W-:Y:S10]  /*0f40*/  @P0 BRA `(.L_x_820) ;  /* 0x00000000000c0947 */ /* 0x000ff40003800000 */
[----:B------:R-:W-:-:S14]  /*0f50*/  DSETP.NEU.AND P0, PT, |R12|, +INF , PT ;  /* 0x7ff000000c00742a */ /* 0x000fdc0003f0d200 */
[----:B------:R-:W-:Y:S01]  /*0f60*/  @!P0 MOV R16, 0x0 ;  /* 0x0000000000108802 */ /* 0x000fe20000000f00 */
[----:B------:R-:W-:-:S07]  /*0f70*/  @!P0 IMAD.MOV.U32 R17, RZ, RZ, 0x7ff00000 ;  /* 0x7ff00000ff118424 */ /* 0x000fce00078e00ff */
.L_x_820:
[----:B------:R-:W-:Y:S05]  /*0f80*/  BSYNC.RECONVERGENT B1 ;  /* 0x0000000000017941 */ /* 0x000fea0003800200 */
.L_x_819:
[----:B------:R-:W-:Y:S01]  /*0f90*/  FSEL R17, R17, 1.875, P2 ;  /* 0x3ff0000011117808 */ /* 0x000fe20001000000 */
[----:B------:R-:W-:Y:S01]  /*0fa0*/  IMAD.MOV.U32 R18, RZ, RZ, 0x1 ;  /* 0x00000001ff127424 */ /* 0x000fe200078e00ff */
[----:B------:R-:W-:Y:S01]  /*0fb0*/  FSEL R16, R16, RZ, P2 ;  /* 0x000000ff10107208 */ /* 0x000fe20001000000 */
[----:B------:R-:W-:Y:S01]  /*0fc0*/  FMUL R0, R0, R0 ;  /* 0x0000000000007220 */ /* 0x000fe20000400000 */
[----:B------:R-:W0:Y:S01]  /*0fd0*/  MUFU.RCP64H R19, R17 ;  /* 0x0000001100137308 */ /* 0x000e220000001800 */
[----:B------:R-:W-:Y:S01]  /*0fe0*/  FADD R5, R5, 3 ;  /* 0x4040000005057421 */ /* 0x000fe20000000000 */
[----:B------:R-:W-:Y:S03]  /*0ff0*/  BSSY.RECONVERGENT B1, `(.L_x_821) ;  /* 0x0000013000017945 */ /* 0x000fe60003800200 */
[----:B------:R-:W-:Y:S01]  /*1000*/  FMUL R0, R0, R5 ;  /* 0x0000000500007220 */ /* 0x000fe20000400000 */
        /* <DEDUP_REMOVED lines=15> */
[----:B------:R-:W-:-:S07]  /*1100*/  MOV R2, 0x1120 ;  /* 0x0000112000027802 */ /* 0x000fce0000000f00 */
[----:B------:R-:W-:Y:S05]  /*1110*/  CALL.REL.NOINC `($__internal_0_$__cuda_sm20_div_rn_f64_full) ;  /* 0x00000004007c7944 */ /* 0x000fea0003c00000 */
.L_x_822:
[----:B------:R-:W-:Y:S05]  /*1120*/  BSYNC.RECONVERGENT B1 ;  /* 0x0000000000017941 */ /* 0x000fea0003800200 */
.L_x_821:
[----:B------:R-:W0:Y:S01]  /*1130*/  MUFU.RCP64H R17, R15 ;  /* 0x0000000f00117308 */ /* 0x000e220000001800 */
[----:B------:R-:W-:Y:S01]  /*1140*/  IMAD.MOV.U32 R16, RZ, RZ, 0x1 ;  /* 0x00000001ff107424 */ /* 0x000fe200078e00ff */
[----:B------:R-:W-:Y:S01]  /*1150*/  FSETP.GEU.AND P2, PT, |R19|, 6.5827683646048100446e-37, PT ;  /* 0x036000001300780b */ /* 0x000fe20003f4e200 */
[----:B------:R-:W-:Y:S04]  /*1160*/  BSSY.RECONVERGENT B1, `(.L_x_823) ;  /* 0x0000014000017945 */ /* 0x000fe80003800200 */
        /* <DEDUP_REMOVED lines=19> */
.L_x_824:
[----:B------:R-:W-:Y:S05]  /*12a0*/  BSYNC.RECONVERGENT B1 ;  /* 0x0000000000017941 */ /* 0x000fea0003800200 */
.L_x_823:
[----:B------:R-:W0:Y:S01]  /*12b0*/  LDCU UR4, c[0x0][0x398] ;  /* 0x00007300ff0477ac */ /* 0x000e220008000800 */
[----:B------:R-:W-:Y:S01]  /*12c0*/  I2FP.F32.U32 R2, R4 ;  /* 0x0000000400027245 */ /* 0x000fe20000201000 */
[----:B------:R-:W-:Y:S01]  /*12d0*/  FADD R0, R6, 2 ;  /* 0x4000000006007421 */ /* 0x000fe20000000000 */
[----:B------:R-:W-:Y:S01]  /*12e0*/  ISETP.NE.AND P0, PT, R8, 0x7ff00000, PT ;  /* 0x7ff000000800780c */ /* 0x000fe20003f05270 */
[----:B------:R-:W1:Y:S01]  /*12f0*/  LDCU UR5, c[0x0][0x390] ;  /* 0x00007200ff0577ac */ /* 0x000e620008000800 */
[----:B------:R-:W-:Y:S01]  /*1300*/  FADD R6, -R6, 1 ;  /* 0x3f80000006067421 */ /* 0x000fe20000000100 */
[----:B------:R-:W-:Y:S01]  /*1310*/  BSSY.RECONVERGENT B1, `(.L_x_825) ;  /* 0x0000010000017945 */ /* 0x000fe20003800200 */
[----:B------:R-:W-:Y:S01]  /*1320*/  FSETP.NEU.AND P2, PT, R7, 1, PT ;  /* 0x3f8000000700780b */ /* 0x000fe20003f4d000 */
[----:B------:R-:W2:Y:S01]  /*1330*/  LDCU UR6, c[0x0][0x38c] ;  /* 0x00007180ff0677ac */ /* 0x000ea20008000800 */
[----:B------:R-:W-:Y:S01]  /*1340*/  @!P1 CS2R R10, SRZ ;  /* 0x00000000000a9805 */ /* 0x000fe2000001ff00 */
[----:B0-----:R-:W-:-:S04]  /*1350*/  FMUL R15, R2, UR4 ;  /* 0x00000004020f7c20 */ /* 0x001fc80008400000 */
[C---:B------:R-:W-:Y:S01]  /*1360*/  FADD R0, -R15.reuse, R0 ;  /* 0x000000000f007221 */ /* 0x040fe20000000100 */
[----:B------:R-:W-:-:S03]  /*1370*/  FADD R6, R15, R6 ;  /* 0x000000060f067221 */ /* 0x000fc60000000000 */
[----:B-1----:R-:W-:-:S04]  /*1380*/  FMUL R5, R0, UR5 ;  /* 0x0000000500057c20 */ /* 0x002fc80008400000 */
[----:B--2---:R-:W-:Y:S01]  /*1390*/  FFMA R5, R6, UR6, R5 ;  /* 0x0000000606057c23 */ /* 0x004fe20008000005 */
[----:B------:R-:W-:Y:S06]  /*13a0*/  @P0 BRA `(.L_x_826) ;  /* 0x0000000000180947 */ /* 0x000fec0003800000 */
[----:B------:R-:W-:-:S13]  /*13b0*/  FSETP.NAN.AND P0, PT, R7, R7, PT ;  /* 0x000000070700720b */ /* 0x000fda0003f08000 */
[----:B------:R-:W-:Y:S01]  /*13c0*/  @P0 DADD R10, R12, 4 ;  /* 0x401000000c0a0429 */ /* 0x000fe20000000000 */
[----:B------:R-:W-:Y:S10]  /*13d0*/  @P0 BRA `(.L_x_826) ;  /* 0x00000000000c0947 */ /* 0x000ff40003800000 */
[----:B------:R-:W-:-:S14]  /*13e0*/  DSETP.NEU.AND P0, PT, |R12|, +INF , PT ;  /* 0x7ff000000c00742a */ /* 0x000fdc0003f0d200 */
[----:B------:R-:W-:Y:S01]  /*13f0*/  @!P0 MOV R10, 0x0 ;  /* 0x00000000000a8802 */ /* 0x000fe20000000f00 */
[----:B------:R-:W-:-:S07]  /*1400*/  @!P0 IMAD.MOV.U32 R11, RZ, RZ, 0x7ff00000 ;  /* 0x7ff00000ff0b8424 */ /* 0x000fce00078e00ff */
.L_x_826:
[----:B------:R-:W-:Y:S05]  /*1410*/  BSYNC.RECONVERGENT B1 ;  /* 0x0000000000017941 */ /* 0x000fea0003800200 */
.L_x_825:
[----:B------:R-:W-:Y:S01]  /*1420*/  FSEL R19, R11, 1.875, P2 ;  /* 0x3ff000000b137808 */ /* 0x000fe20001000000 */
[----:B------:R-:W-:Y:S01]  /*1430*/  IMAD.MOV.U32 R6, RZ, RZ, 0x1 ;  /* 0x00000001ff067424 */ /* 0x000fe200078e00ff */
[----:B------:R-:W-:Y:S01]  /*1440*/  FSEL R18, R10, RZ, P2 ;  /* 0x000000ff0a127208 */ /* 0x000fe20001000000 */
[----:B------:R-:W-:Y:S01]  /*1450*/  FMUL R0, R15, -R15 ;  /* 0x8000000f0f007220 */ /* 0x000fe20000400000 */
[----:B------:R-:W0:Y:S01]  /*1460*/  MUFU.RCP64H R7, R19 ;  /* 0x0000001300077308 */ /* 0x000e220000001800 */
[----:B------:R-:W-:Y:S01]  /*1470*/  FADD R5, R5, -3 ;  /* 0xc040000005057421 */ /* 0x000fe20000000000 */
[----:B------:R-:W-:Y:S03]  /*1480*/  BSSY.RECONVERGENT B1, `(.L_x_827) ;  /* 0x0000015000017945 */ /* 0x000fe60003800200 */
[----:B------:R-:W-:-:S03]  /*1490*/  FMUL R0, R0, R5 ;  /* 0x0000000500007220 */ /* 0x000fc60000400000 */
[----:B------:R-:W-:Y:S08]  /*14a0*/  F2F.F32.F64 R5, R16 ;  /* 0x0000001000057310 */ /* 0x000ff00000301000 */
[----:B------:R-:W1:Y:S01]  /*14b0*/  F2F.F64.F32 R20, R0 ;  /* 0x0000000000147310 */ /* 0x000e620000201800 */
[----:B0-----:R-:W-:-:S08]  /*14c0*/  DFMA R10, -R18, R6, 1 ;  /* 0x3ff00000120a742b */ /* 0x001fd00000000106 */
[----:B------:R-:W-:Y:S01]  /*14d0*/  DFMA R10, R10, R10, R10 ;  /* 0x0000000a0a0a722b */ /* 0x000fe2000000000a */
[----:B-1----:R-:W-:-:S07]  /*14e0*/  FSETP.GEU.AND P1, PT, |R21|, 6.5827683646048100446e-37, PT ;  /* 0x036000001500780b */ /* 0x002fce0003f2e200 */
[----:B------:R-:W-:-:S08]  /*14f0*/  DFMA R10, R6, R10, R6 ;  /* 0x0000000a060a722b */ /* 0x000fd00000000006 */
[----:B------:R-:W-:-:S08]  /*1500*/  DFMA R6, -R18, R10, 1 ;  /* 0x3ff000001206742b */ /* 0x000fd0000000010a */
[----:B------:R-:W-:-:S08]  /*1510*/  DFMA R6, R10, R6, R10 ;  /* 0x000000060a06722b */ /* 0x000fd0000000000a */
[----:B------:R-:W-:-:S08]  /*1520*/  DMUL R10, R20, R6 ;  /* 0x00000006140a7228 */ /* 0x000fd00000000000 */
[----:B------:R-:W-:-:S08]  /*1530*/  DFMA R12, -R18, R10, R20 ;  /* 0x0000000a120c722b */ /* 0x000fd00000000114 */
[----:B------:R-:W-:Y:S01]  /*1540*/  DFMA R10, R6, R12, R10 ;  /* 0x0000000c060a722b */ /* 0x000fe2000000000a */
[----:B------:R-:W0:Y:S09]  /*1550*/  LDC.64 R6, c[0x0][0x358] ;  /* 0x0000d600ff067b82 */ /* 0x000e320000000a00 */
[----:B------:R-:W-:-:S05]  /*1560*/  FFMA R2, RZ, R19, R11 ;  /* 0x00000013ff027223 */ /* 0x000fca000000000b */
[----:B------:R-:W-:-:S13]  /*1570*/  FSETP.GT.AND P0, PT, |R2|, 1.469367938527859385e-39, PT ;  /* 0x001000000200780b */ /* 0x000fda0003f04200 */
[----:B------:R-:W-:Y:S05]  /*1580*/  @P0 BRA P1, `(.L_x_828) ;  /* 0x0000000000100947 */ /* 0x000fea0000800000 */
[----:B------:R-:W-:-:S07]  /*1590*/  MOV R2, 0x15b0 ;  /* 0x000015b000027802 */ /* 0x000fce0000000f00 */
[----:B0-----:R-:W-:Y:S05]  /*15a0*/  CALL.REL.NOINC `($__internal_0_$__cuda_sm20_div_rn_f64_full) ;  /* 0x0000000000587944 */ /* 0x001fea0003c00000 */
[----:B------:R-:W-:Y:S01]  /*15b0*/  MOV R10, R18 ;  /* 0x00000012000a7202 */ /* 0x000fe20000000f00 */
[----:B------:R-:W-:-:S07]  /*15c0*/  IMAD.MOV.U32 R11, RZ, RZ, R19 ;  /* 0x000000ffff0b7224 */ /* 0x000fce00078e0013 */
.L_x_828:
[----:B------:R-:W-:Y:S05]  /*15d0*/  BSYNC.RECONVERGENT B1 ;  /* 0x0000000000017941 */ /* 0x000fea0003800200 */
.L_x_827:
[----:B------:R-:W1:Y:S01]  /*15e0*/  F2F.F32.F64 R10, R10 ;  /* 0x0000000a000a7310 */ /* 0x000e620000301000 */
[----:B------:R-:W-:Y:S01]  /*15f0*/  FMUL R5, R5, 4 ;  /* 0x4080000005057820 */ /* 0x000fe20000400000 */
[----:B------:R-:W-:Y:S01]  /*1600*/  FMUL R9, R9, 4 ;  /* 0x4080000009097820 */ /* 0x000fe20000400000 */
[----:B------:R-:W2:Y:S01]  /*1610*/  LDCU UR4, c[0x0][0x388] ;  /* 0x00007100ff0477ac */ /* 0x000ea20008000800 */
[----:B0-----:R-:W-:Y:S02]  /*1620*/  R2UR UR6, R6 ;  /* 0x00000000060672ca */ /* 0x001fe400000e0000 */
[----:B------:R-:W-:Y:S01]  /*1630*/  R2UR UR7, R7 ;  /* 0x00000000070772ca */ /* 0x000fe200000e0000 */
[----:B-1----:R-:W-:-:S04]  /*1640*/  FFMA R5, R10, R5, R31 ;  /* 0x000000050a057223 */ /* 0x002fc8000000001f */
[----:B------:R-:W-:Y:S02]  /*1650*/  FFMA R5, R32, -R9, R5 ;  /* 0x8000000920057223 */ /* 0x000fe40000000005 */
[----:B------:R-:W0:Y:S01]  /*1660*/  LDC.64 R8, c[0x0][0x380] ;  /* 0x0000e000ff087b82 */ /* 0x000e220000000a00 */
[----:B--2---:R-:W-:Y:S02]  /*1670*/  IMAD R3, R4, UR4, R3 ;  /* 0x0000000404037c24 */ /* 0x004fe4000f8e0203 */
[----:B------:R-:W-:-:S13]  /*1680*/  FSETP.GT.AND P0, PT, R5, RZ, PT ;  /* 0x000000ff0500720b */ /* 0x000fda0003f04000 */
[----:B------:R-:W-:Y:S02]  /*1690*/  @P0 R2UR UR8, R6 ;  /* 0x00000000060802ca */ /* 0x000fe400000e0000 */
[----:B------:R-:W-:Y:S01]  /*16a0*/  @P0 R2UR UR9, R7 ;  /* 0x00000000070902ca */ /* 0x000fe200000e0000 */
[----:B0-----:R-:W-:-:S05]  /*16b0*/  IMAD.WIDE R2, R3, 0x4, R8 ;  /* 0x0000000403027825 */ /* 0x001fca00078e0208 */
[----:B------:R0:W-:Y:S07]  /*16c0*/  STG.E desc[UR6][R2.64], R5 ;  /* 0x0000000502007986 */ /* 0x0001ee000c101906 */
[----:B------:R0:W-:Y:S02]  /*16d0*/  @P0 STG.E desc[UR8][R2.64], RZ ;  /* 0x000000ff02000986 */ /* 0x0001e4000c101908 */
.L_x_805:
[----:B------:R-:W-:Y:S05]  /*16e0*/  BSYNC.RECONVERGENT B0 ;  /* 0x0000000000007941 */ /* 0x000fea0003800200 */
.L_x_804:
[----:B------:R-:W-:Y:S06]  /*16f0*/  BAR.SYNC.DEFER_BLOCKING 0x0 ;  /* 0x0000000000007b1d */ /* 0x000fec0000010000 */
[----:B------:R-:W-:Y:S05]  /*1700*/  EXIT ;  /* 0x000000000000794d */ /* 0x000fea0003800000 */
        .weak           $__internal_0_$__cuda_sm20_div_rn_f64_full
        .type           $__internal_0_$__cuda_sm20_div_rn_f64_full,@function
        .size           $__internal_0_$__cuda_sm20_div_rn_f64_full,($_Z18parallel_calculateN6thrust24THRUST_300001_SM_1000_NS10device_ptrIfEEiffff$__internal_accurate_pow - $__internal_0_$__cuda_sm20_div_rn_f64_full)
$__internal_0_$__cuda_sm20_div_rn_f64_full:
[C---:B------:R-:W-:Y:S01]  /*1710*/  FSETP.GEU.AND P0, PT, |R19|.reuse, 1.469367938527859385e-39, PT ;  /* 0x001000001300780b */ /* 0x040fe20003f0e200 */
[----:B------:R-:W-:Y:S01]  /*1720*/  IMAD.MOV.U32 R22, RZ, RZ, R20 ;  /* 0x000000ffff167224 */ /* 0x000fe200078e0014 */
[----:B------:R-:W-:Y:S01]  /*1730*/  LOP3.LUT R16, R19, 0x800fffff, RZ, 0xc0, !PT ;  /* 0x800fffff13107812 */ /* 0x000fe200078ec0ff */
[----:B------:R-:W-:Y:S01]  /*1740*/  BSSY.RECONVERGENT B2, `(.L_x_829) ;  /* 0x0000055000027945 */ /* 0x000fe20003800200 */
[C---:B------:R-:W-:Y:S02]  /*1750*/  FSETP.GEU.AND P3, PT, |R21|.reuse, 1.469367938527859385e-39, PT ;  /* 0x001000001500780b */ /* 0x040fe40003f6e200 */
[----:B------:R-:W-:Y:S01]  /*1760*/  LOP3.LUT R17, R16, 0x3ff00000, RZ, 0xfc, !PT ;  /* 0x3ff0000010117812 */ /* 0x000fe200078efcff */
[----:B------:R-:W-:Y:S01]  /*1770*/  IMAD.MOV.U32 R16, RZ, RZ, R18 ;  /* 0x000000ffff107224 */ /* 0x000fe200078e0012 */
[----:B------:R-:W-:Y:S02]  /*1780*/  MOV R26, 0x1 ;  /* 0x00000001001a7802 */ /* 0x000fe40000000f00 */
[----:B------:R-:W-:-:S02]  /*1790*/  LOP3.LUT R33, R21, 0x7ff00000, RZ, 0xc0, !PT ;  /* 0x7ff0000015217812 */ /* 0x000fc400078ec0ff */
[----:B------:R-:W-:Y:S01]  /*17a0*/  LOP3.LUT R28, R19, 0x7ff00000, RZ, 0xc0, !PT ;  /* 0x7ff00000131c7812 */ /* 0x000fe200078ec0ff */
[----:B------:R-:W-:-:S03]  /*17b0*/  @!P0 DMUL R16, R18, 8.98846567431157953865e+307 ;  /* 0x7fe0000012108828 */ /* 0x000fc60000000000 */
[----:B------:R-:W-:Y:S02]  /*17c0*/  ISETP.GE.U32.AND P2, PT, R33, R28, PT ;  /* 0x0000001c2100720c */ /* 0x000fe40003f46070 */
[----:B------:R-:W-:Y:S01]  /*17d0*/  @!P3 LOP3.LUT R0, R19, 0x7ff00000, RZ, 0xc0, !PT ;  /* 0x7ff000001300b812 */ /* 0x000fe200078ec0ff */
[----:B------:R-:W0:Y:S03]  /*17e0*/  MUFU.RCP64H R27, R17 ;  /* 0x00000011001b7308 */ /* 0x000e260000001800 */
[----:B------:R-:W-:Y:S01]  /*17f0*/  @!P3 ISETP.GE.U32.AND P4, PT, R33, R0, PT ;  /* 0x000000002100b20c */ /* 0x000fe20003f86070 */
[----:B------:R-:W-:-:S05]  /*1800*/  IMAD.MOV.U32 R0, RZ, RZ, 0x1ca00000 ;  /* 0x1ca00000ff007424 */ /* 0x000fca00078e00ff */
[----:B------:R-:W-:-:S04]  /*1810*/  @!P3 SEL R23, R0, 0x63400000, !P4 ;  /* 0x634000000017b807 */ /* 0x000fc80006000000 */
[----:B------:R-:W-:Y:S01]  /*1820*/  @!P3 LOP3.LUT R34, R23, 0x80000000, R21, 0xf8, !PT ;  /* 0x800000001722b812 */ /* 0x000fe200078ef815 */
[----:B0-----:R-:W-:-:S03]  /*1830*/  DFMA R24, R26, -R16, 1 ;  /* 0x3ff000001a18742b */ /* 0x001fc60000000810 */
[----:B------:R-:W-:Y:S02]  /*1840*/  @!P3 LOP3.LUT R35, R34, 0x100000, RZ, 0xfc, !PT ;  /* 0x001000002223b812 */ /* 0x000fe400078efcff */
[----:B------:R-:W-:-:S03]  /*1850*/  @!P3 MOV R34, RZ ;  /* 0x000000ff0022b202 */ /* 0x000fc60000000f00 */
[----:B------:R-:W-:-:S08]  /*1860*/  DFMA R24, R24, R24, R24 ;  /* 0x000000181818722b */ /* 0x000fd00000000018 */
[----:B------:R-:W-:Y:S01]  /*1870*/  DFMA R24, R26, R24, R26 ;  /* 0x000000181a18722b */ /* 0x000fe2000000001a */
[----:B------:R-:W-:-:S04]  /*1880*/  SEL R27, R0, 0x63400000, !P2 ;  /* 0x63400000001b7807 */ /* 0x000fc80005000000 */
[----:B------:R-:W-:-:S03]  /*1890*/  LOP3.LUT R23, R27, 0x800fffff, R21, 0xf8, !PT ;  /* 0x800fffff1b177812 */ /* 0x000fc600078ef815 */
[----:B------:R-:W-:-:S03]  /*18a0*/  DFMA R26, R24, -R16, 1 ;  /* 0x3ff00000181a742b */ /* 0x000fc60000000810 */
[----:B------:R-:W-:Y:S01]  /*18b0*/  @!P3 DFMA R22, R22, 2, -R34 ;  /* 0x400000001616b82b */ /* 0x000fe20000000822 */
[----:B------:R-:W-:-:S04]  /*18c0*/  IMAD.MOV.U32 R34, RZ, RZ, R33 ;  /* 0x000000ffff227224 */ /* 0x000fc800078e0021 */
[----:B------:R-:W-:Y:S01]  /*18d0*/  DFMA R24, R24, R26, R24 ;  /* 0x0000001a1818722b */ /* 0x000fe20000000018 */
[----:B------:R-:W-:Y:S01]  /*18e0*/  IMAD.MOV.U32 R35, RZ, RZ, R28 ;  /* 0x000000ffff237224 */ /* 0x000fe200078e001c */
[----:B------:R-:W-:-:S03]  /*18f0*/  @!P0 LOP3.LUT R35, R17, 0x7ff00000, RZ, 0xc0, !PT ;  /* 0x7ff0000011238812 */ /* 0x000fc600078ec0ff */
[----:B------:R-:W-:Y:S02]  /*1900*/  @!P3 LOP3.LUT R34, R23, 0x7ff00000, RZ, 0xc0, !PT ;  /* 0x7ff000001722b812 */ /* 0x000fe400078ec0ff */
[----:B------:R-:W-:Y:S01]  /*1910*/  VIADD R36, R35, 0xffffffff ;  /* 0xffffffff23247836 */ /* 0x000fe20000000000 */
[----:B------:R-:W-:Y:S01]  /*1920*/  DMUL R26, R24, R22 ;  /* 0x00000016181a7228 */ /* 0x000fe20000000000 */
[----:B------:R-:W-:-:S04]  /*1930*/  IADD3 R28, PT, PT, R34, -0x1, RZ ;  /* 0xffffffff221c7810 */ /* 0x000fc80007ffe0ff */
[----:B------:R-:W-:-:S03]  /*1940*/  ISETP.GT.U32.AND P0, PT, R28, 0x7feffffe, PT ;  /* 0x7feffffe1c00780c */ /* 0x000fc60003f04070 */
[----:B------:R-:W-:Y:S01]  /*1950*/  DFMA R28, R26, -R16, R22 ;  /* 0x800000101a1c722b */ /* 0x000fe20000000016 */
[----:B------:R-:W-:-:S07]  /*1960*/  ISETP.GT.U32.OR P0, PT, R36, 0x7feffffe, P0 ;  /* 0x7feffffe2400780c */ /* 0x000fce0000704470 */
[----:B------:R-:W-:-:S06]  /*1970*/  DFMA R28, R24, R28, R26 ;  /* 0x0000001c181c722b */ /* 0x000fcc000000001a */
[----:B------:R-:W-:Y:S05]  /*1980*/  @P0 BRA `(.L_x_830) ;  /* 0x00000000006c0947 */ /* 0x000fea0003800000 */
[----:B------:R-:W-:-:S04]  /*1990*/  LOP3.LUT R24, R19, 0x7ff00000, RZ, 0xc0, !PT ;  /* 0x7ff0000013187812 */ /* 0x000fc800078ec0ff */
[CC--:B------:R-:W-:Y:S02]  /*19a0*/  VIADDMNMX R20, R33.reuse, -R24.reuse, 0xb9600000, !PT ;  /* 0xb960000021147446 */ /* 0x0c0fe40007800918 */
[----:B------:R-:W-:Y:S02]  /*19b0*/  ISETP.GE.U32.AND P0, PT, R33, R24, PT ;  /* 0x000000182100720c */ /* 0x000fe40003f06070 */
[----:B------:R-:W-:Y:S02]  /*19c0*/  VIMNMX R20, PT, PT, R20, 0x46a00000, PT ;  /* 0x46a0000014147848 */ /* 0x000fe40003fe0100 */
[----:B------:R-:W-:-:S05]  /*19d0*/  SEL R21, R0, 0x63400000, !P0 ;  /* 0x6340000000157807 */ /* 0x000fca0004000000 */
[----:B------:R-:W-:Y:S02]  /*19e0*/  IMAD.IADD R0, R20, 0x1, -R21 ;  /* 0x0000000114007824 */ /* 0x000fe400078e0a15 */
[----:B------:R-:W-:-:S03]  /*19f0*/  IMAD.MOV.U32 R20, RZ, RZ, RZ ;  /* 0x000000ffff147224 */ /* 0x000fc600078e00ff */
[----:B------:R-:W-:-:S06]  /*1a00*/  IADD3 R21, PT, PT, R0, 0x7fe00000, RZ ;  /* 0x7fe0000000157810 */ /* 0x000fcc0007ffe0ff */
[----:B------:R-:W-:-:S10]  /*1a10*/  DMUL R24, R28, R20 ;  /* 0x000000141c187228 */ /* 0x000fd40000000000 */
[----:B------:R-:W-:-:S13]  /*1a20*/  FSETP.GTU.AND P0, PT, |R25|, 1.469367938527859385e-39, PT ;  /* 0x001000001900780b */ /* 0x000fda0003f0c200 */
[----:B------:R-:W-:Y:S05]  /*1a30*/  @P0 BRA `(.L_x_831) ;  /* 0x0000000000940947 */ /* 0x000fea0003800000 */
[----:B------:R-:W-:Y:S01]  /*1a40*/  DFMA R16, R28, -R16, R22 ;  /* 0x800000101c10722b */ /* 0x000fe20000000016 */
[----:B------:R-:W-:-:S09]  /*1a50*/  IMAD.MOV.U32 R20, RZ, RZ, RZ ;  /* 0x000000ffff147224 */ /* 0x000fd200078e00ff */
[C---:B------:R-:W-:Y:S02]  /*1a60*/  FSETP.NEU.AND P0, PT, R17.reuse, RZ, PT ;  /* 0x000000ff1100720b */ /* 0x040fe40003f0d000 */
[----:B------:R-:W-:-:S04]  /*1a70*/  LOP3.LUT R19, R17, 0x80000000, R19, 0x48, !PT ;  /* 0x8000000011137812 */ /* 0x000fc800078e4813 */
[----:B------:R-:W-:-:S07]  /*1a80*/  LOP3.LUT R21, R19, R21, RZ, 0xfc, !PT ;  /* 0x0000001513157212 */ /* 0x000fce00078efcff */
[----:B------:R-:W-:Y:S05]  /*1a90*/  @!P0 BRA `(.L_x_831) ;  /* 0x00000000007c8947 */ /* 0x000fea0003800000 */
[----:B------:R-:W-:Y:S01]  /*1aa0*/  IADD3 R17, PT, PT, -R0, RZ, RZ ;  /* 0x000000ff00117210 */ /* 0x000fe20007ffe1ff */
[----:B------:R-:W-:Y:S01]  /*1ab0*/  IMAD.MOV.U32 R16, RZ, RZ, RZ ;  /* 0x000000ffff107224 */ /* 0x000fe200078e00ff */
[----:B------:R-:W-:-:S05]  /*1ac0*/  DMUL.RP R20, R28, R20 ;  /* 0x000000141c147228 */ /* 0x000fca0000008000 */
[----:B------:R-:W-:-:S05]  /*1ad0*/  DFMA R16, R24, -R16, R28 ;  /* 0x800000101810722b */ /* 0x000fca000000001c */
[----:B------:R-:W-:Y:S02]  /*1ae0*/  LOP3.LUT R19, R21, R19, RZ, 0x3c, !PT ;  /* 0x0000001315137212 */ /* 0x000fe400078e3cff */
[----:B------:R-:W-:-:S04]  /*1af0*/  IADD3 R16, PT, PT, -R0, -0x43300000, RZ ;  /* 0xbcd0000000107810 */ /* 0x000fc80007ffe1ff */
[----:B------:R-:W-:-:S04]  /*1b00*/  FSETP.NEU.AND P0, PT, |R17|, R16, PT ;  /* 0x000000101100720b */ /* 0x000fc80003f0d200 */
[----:B------:R-:W-:Y:S02]  /*1b10*/  FSEL R24, R20, R24, !P0 ;  /* 0x0000001814187208 */ /* 0x000fe40004000000 */
[----:B------:R-:W-:Y:S01]  /*1b20*/  FSEL R25, R19, R25, !P0 ;  /* 0x0000001913197208 */ /* 0x000fe20004000000 */
[----:B------:R-:W-:Y:S06]  /*1b30*/  BRA `(.L_x_831) ;  /* 0x0000000000547947 */ /* 0x000fec0003800000 */
.L_x_830:
[----:B------:R-:W-:-:S14]  /*1b40*/  DSETP.NAN.AND P0, PT, R20, R20, PT ;  /* 0x000000141400722a */ /* 0x000fdc0003f08000 */
[----:B------:R-:W-:Y:S05]  /*1b50*/  @P0 BRA `(.L_x_832) ;  /* 0x0000000000440947 */ /* 0x000fea0003800000 */
[----:B------:R-:W-:-:S14]  /*1b60*/  DSETP.NAN.AND P0, PT, R18, R18, PT ;  /* 0x000000121200722a */ /* 0x000fdc0003f08000 */
[----:B------:R-:W-:Y:S05]  /*1b70*/  @P0 BRA `(.L_x_833) ;  /* 0x0000000000300947 */ /* 0x000fea0003800000 */
[----:B------:R-:W-:Y:S01]  /*1b80*/  ISETP.NE.AND P0, PT, R34, R35, PT ;  /* 0x000000232200720c */ /* 0x000fe20003f05270 */
[----:B------:R-:W-:Y:S01]  /*1b90*/  IMAD.MOV.U32 R24, RZ, RZ, 0x0 ;  /* 0x00000000ff187424 */ /* 0x000fe200078e00ff */
[----:B------:R-:W-:-:S11]  /*1ba0*/  MOV R25, 0xfff80000 ;  /* 0xfff8000000197802 */ /* 0x000fd60000000f00 */
[----:B------:R-:W-:Y:S05]  /*1bb0*/  @!P0 BRA `(.L_x_831) ;  /* 0x0000000000348947 */ /* 0x000fea0003800000 */
[----:B------:R-:W-:Y:S02]  /*1bc0*/  ISETP.NE.AND P0, PT, R34, 0x7ff00000, PT ;  /* 0x7ff000002200780c */ /* 0x000fe40003f05270 */
[----:B------:R-:W-:Y:S02]  /*1bd0*/  LOP3.LUT R25, R21, 0x80000000, R19, 0x48, !PT ;  /* 0x8000000015197812 */ /* 0x000fe400078e4813 */
[----:B------:R-:W-:-:S13]  /*1be0*/  ISETP.EQ.OR P0, PT, R35, RZ, !P0 ;  /* 0x000000ff2300720c */ /* 0x000fda0004702670 */
[----:B------:R-:W-:Y:S01]  /*1bf0*/  @P0 LOP3.LUT R0, R25, 0x7ff00000, RZ, 0xfc, !PT ;  /* 0x7ff0000019000812 */ /* 0x000fe200078efcff */
[----:B------:R-:W-:Y:S02]  /*1c00*/  @!P0 IMAD.MOV.U32 R24, RZ, RZ, RZ ;  /* 0x000000ffff188224 */ /* 0x000fe400078e00ff */
[----:B------:R-:W-:Y:S01]  /*1c10*/  @P0 IMAD.MOV.U32 R24, RZ, RZ, RZ ;  /* 0x000000ffff180224 */ /* 0x000fe200078e00ff */
[----:B------:R-:W-:Y:S01]  /*1c20*/  @P0 MOV R25, R0 ;  /* 0x0000000000190202 */ /* 0x000fe20000000f00 */
[----:B------:R-:W-:Y:S06]  /*1c30*/  BRA `(.L_x_831) ;  /* 0x0000000000147947 */ /* 0x000fec0003800000 */
.L_x_833:
[----:B------:R-:W-:Y:S01]  /*1c40*/  LOP3.LUT R25, R19, 0x80000, RZ, 0xfc, !PT ;  /* 0x0008000013197812 */ /* 0x000fe200078efcff */
[----:B------:R-:W-:Y:S01]  /*1c50*/  IMAD.MOV.U32 R24, RZ, RZ, R18 ;  /* 0x000000ffff187224 */ /* 0x000fe200078e0012 */
[----:B------:R-:W-:Y:S06]  /*1c60*/  BRA `(.L_x_831) ;  /* 0x0000000000087947 */ /* 0x000fec0003800000 */
.L_x_832:
[----:B------:R-:W-:Y:S01]  /*1c70*/  LOP3.LUT R25, R21, 0x80000, RZ, 0xfc, !PT ;  /* 0x0008000015197812 */ /* 0x000fe200078efcff */
[----:B------:R-:W-:-:S07]  /*1c80*/  IMAD.MOV.U32 R24, RZ, RZ, R20 ;  /* 0x000000ffff187224 */ /* 0x000fce00078e0014 */
.L_x_831:
[----:B------:R-:W-:Y:S05]  /*1c90*/  BSYNC.RECONVERGENT B2 ;  /* 0x0000000000027941 */ /* 0x000fea0003800200 */
.L_x_829:
[----:B------:R-:W-:Y:S02]  /*1ca0*/  HFMA2 R17, -RZ, RZ, 0, 0 ;  /* 0x00000000ff117431 */ /* 0x000fe400000001ff */
[----:B------:R-:W-:Y:S01]  /*1cb0*/  IMAD.MOV.U32 R16, RZ, RZ, R2 ;  /* 0x000000ffff107224 */ /* 0x000fe200078e0002 */
[----:B------:R-:W-:Y:S01]  /*1cc0*/  MOV R18, R24 ;  /* 0x0000001800127202 */ /* 0x000fe20000000f00 */
[----:B------:R-:W-:Y:S02]  /*1cd0*/  IMAD.MOV.U32 R19, RZ, RZ, R25 ;  /* 0x000000ffff137224 */ /* 0x000fe400078e0019 */
[----:B------:R-:W-:Y:S05]  /*1ce0*/  RET.REL.NODEC R16 `(_Z18parallel_calculateN6thrust24THRUST_300001_SM_1000_NS10device_ptrIfEEiffff) ;  /* 0xffffffe010c47950 */ /* 0x000fea0003c3ffff */
        .type           $_Z18parallel_calculateN6thrust24THRUST_300001_SM_1000_NS10device_ptrIfEEiffff$__internal_accurate_pow,@function
        .size           $_Z18parallel_calculateN6thrust24THRUST_300001_SM_1000_NS10device_ptrIfEEiffff$__internal_accurate_pow,(.L_x_837 - $_Z18parallel_calculateN6thrust24THRUST_300001_SM_1000_NS10device_ptrIfEEiffff$__internal_accurate_pow)
$_Z18parallel_calculateN6thrust24THRUST_300001_SM_1000_NS10device_ptrIfEEiffff$__internal_accurate_pow:
[----:B------:R-:W-:Y:S01]  /*1cf0*/  DADD R10, -RZ, |R12| ;  /* 0x00000000ff0a7229 */ /* 0x000fe2000000050c */
[----:B------:R-:W-:Y:S01]  /*1d00*/  IMAD.MOV.U32 R26, RZ, RZ, RZ ;  /* 0x000000ffff1a7224 */ /* 0x000fe200078e00ff */
[----:B------:R-:W-:Y:S01]  /*1d10*/  MOV R19, 0x3ed0f5d2 ;  /* 0x3ed0f5d200137802 */ /* 0x000fe20000000f00 */
[----:B------:R-:W-:Y:S01]  /*1d20*/  IMAD.MOV.U32 R18, RZ, RZ, 0x41ad3b5a ;  /* 0x41ad3b5aff127424 */ /* 0x000fe200078e00ff */
[----:B------:R-:W-:Y:S01]  /*1d30*/  UMOV UR4, 0x7d2cafe2 ;  /* 0x7d2cafe200047882 */ /* 0x000fe20000000000 */
[----:B------:R-:W-:Y:S01]  /*1d40*/  UMOV UR5, 0x3eb0f5ff ;  /* 0x3eb0f5ff00057882 */ /* 0x000fe20000000000 */
[----:B------:R-:W-:Y:S01]  /*1d50*/  UMOV UR6, 0x3b39803f ;  /* 0x3b39803f00067882 */ /* 0x000fe20000000000 */
[----:B------:R-:W-:-:S03]  /*1d60*/  UMOV UR7, 0x3c7abc9e ;  /* 0x3c7abc9e00077882 */ /* 0x000fc60000000000 */
[----:B------:R-:W-:Y:S01]  /*1d70*/  ISETP.GT.U32.AND P0, PT, R11, 0xfffff, PT ;  /* 0x000fffff0b00780c */ /* 0x000fe20003f04070 */
[----:B------:R-:W-:-:S12]  /*1d80*/  IMAD.MOV.U32 R8, RZ, RZ, R11 ;  /* 0x000000ffff087224 */ /* 0x000fd800078e000b */
[----:B------:R-:W-:-:S10]  /*1d90*/  @!P0 DMUL R34, R10, 1.80143985094819840000e+16 ;  /* 0x435000000a228828 */ /* 0x000fd40000000000 */
[----:B------:R-:W-:Y:S01]  /*1da0*/  @!P0 IMAD.MOV.U32 R8, RZ, RZ, R35 ;  /* 0x000000ffff088224 */ /* 0x000fe200078e0023 */
[----:B------:R-:W-:-:S04]  /*1db0*/  @!P0 MOV R10, R34 ;  /* 0x00000022000a8202 */ /* 0x000fc80000000f00 */
[----:B------:R-:W-:Y:S01]  /*1dc0*/  LOP3.LUT R8, R8, 0x800fffff, RZ, 0xc0, !PT ;  /* 0x800fffff08087812 */ /* 0x000fe200078ec0ff */
[----:B------:R-:W-:Y:S01]  /*1dd0*/  IMAD.MOV.U32 R20, RZ, RZ, R10 ;  /* 0x000000ffff147224 */ /* 0x000fe200078e000a */
[----:B------:R-:W-:Y:S02]  /*1de0*/  SHF.R.U32.HI R10, RZ, 0x14, R11 ;  /* 0x00000014ff0a7819 */ /* 0x000fe4000001160b */
[----:B------:R-:W-:Y:S02]  /*1df0*/  LOP3.LUT R21, R8, 0x3ff00000, RZ, 0xfc, !PT ;  /* 0x3ff0000008157812 */ /* 0x000fe400078efcff */
[----:B------:R-:W-:Y:S02]  /*1e00*/  @!P0 LEA.HI R10, R35, 0xffffffca, RZ, 0xc ;  /* 0xffffffca230a8811 */ /* 0x000fe400078f60ff */
[----:B------:R-:W-:Y:S02]  /*1e10*/  ISETP.GE.U32.AND P1, PT, R21, 0x3ff6a09f, PT ;  /* 0x3ff6a09f1500780c */ /* 0x000fe40003f26070 */
[----:B------:R-:W-:-:S11]  /*1e20*/  IADD3 R8, PT, PT, R10, -0x3ff, RZ ;  /* 0xfffffc010a087810 */ /* 0x000fd60007ffe0ff */
[----:B------:R-:W-:Y:S02]  /*1e30*/  @P1 VIADD R15, R21, 0xfff00000 ;  /* 0xfff00000150f1836 */ /* 0x000fe40000000000 */
[----:B------:R-:W-:-:S03]  /*1e40*/  @P1 VIADD R8, R10, 0xfffffc02 ;  /* 0xfffffc020a081836 */ /* 0x000fc60000000000 */
[----:B------:R-:W-:-:S06]  /*1e50*/  @P1 MOV R21, R15 ;  /* 0x0000000f00151202 */ /* 0x000fcc0000000f00 */
[C---:B------:R-:W-:Y:S02]  /*1e60*/  DADD R16, R20.reuse, 1 ;  /* 0x3ff0000014107429 */ /* 0x040fe40000000000 */
[----:B------:R-:W-:-:S04]  /*1e70*/  DADD R20, R20, -1 ;  /* 0xbff0000014147429 */ /* 0x000fc80000000000 */
[----:B------:R-:W0:Y:S02]  /*1e80*/  MUFU.RCP64H R27, R17 ;  /* 0x00000011001b7308 */ /* 0x000e240000001800 */
[----:B0-----:R-:W-:-:S08]  /*1e90*/  DFMA R14, -R16, R26, 1 ;  /* 0x3ff00000100e742b */ /* 0x001fd0000000011a */
[----:B------:R-:W-:-:S08]  /*1ea0*/  DFMA R14, R14, R14, R14 ;  /* 0x0000000e0e0e722b */ /* 0x000fd0000000000e */
[----:B------:R-:W-:-:S08]  /*1eb0*/  DFMA R26, R26, R14, R26 ;  /* 0x0000000e1a1a722b */ /* 0x000fd0000000001a */
[----:B------:R-:W-:-:S08]  /*1ec0*/  DMUL R14, R20, R26 ;  /* 0x0000001a140e7228 */ /* 0x000fd00000000000 */
[----:B------:R-:W-:-:S08]  /*1ed0*/  DFMA R14, R20, R26, R14 ;  /* 0x0000001a140e722b */ /* 0x000fd0000000000e */
[CC--:B------:R-:W-:Y:S02]  /*1ee0*/  DMUL R24, R14.reuse, R14.reuse ;  /* 0x0000000e0e187228 */ /* 0x0c0fe40000000000 */
[----:B------:R-:W-:-:S06]  /*1ef0*/  DMUL R32, R14, R14 ;  /* 0x0000000e0e207228 */ /* 0x000fcc0000000000 */
[----:B------:R-:W-:Y:S01]  /*1f00*/  DFMA R16, R24, UR4, R18 ;  /* 0x0000000418107c2b */ /* 0x000fe20008000012 */
[----:B------:R-:W-:Y:S01]  /*1f10*/  UMOV UR4, 0x75488a3f ;  /* 0x75488a3f00047882 */ /* 0x000fe20000000000 */
[----:B------:R-:W-:Y:S01]  /*1f20*/  UMOV UR5, 0x3ef3b20a ;  /* 0x3ef3b20a00057882 */ /* 0x000fe20000000000 */
[----:B------:R-:W-:-:S05]  /*1f30*/  DADD R18, R20, -R14 ;  /* 0x0000000014127229 */ /* 0x000fca000000080e */
[----:B------:R-:W-:Y:S01]  /*1f40*/  DFMA R16, R24, R16, UR4 ;  /* 0x0000000418107e2b */ /* 0x000fe20008000010 */
[----:B------:R-:W-:Y:S01]  /*1f50*/  UMOV UR4, 0xe4faecd5 ;  /* 0xe4faecd500047882 */ /* 0x000fe20000000000 */
[----:B------:R-:W-:Y:S01]  /*1f60*/  UMOV UR5, 0x3f1745cd ;  /* 0x3f1745cd00057882 */ /* 0x000fe20000000000 */
[----:B------:R-:W-:-:S05]  /*1f70*/  DADD R18, R18, R18 ;  /* 0x0000000012127229 */ /* 0x000fca0000000012 */
[----:B------:R-:W-:Y:S01]  /*1f80*/  DFMA R16, R24, R16, UR4 ;  /* 0x0000000418107e2b */ /* 0x000fe20008000010 */
[----:B------:R-:W-:Y:S01]  /*1f90*/  UMOV UR4, 0x258a578b ;  /* 0x258a578b00047882 */ /* 0x000fe20000000000 */
[----:B------:R-:W-:Y:S01]  /*1fa0*/  UMOV UR5, 0x3f3c71c7 ;  /* 0x3f3c71c700057882 */ /* 0x000fe20000000000 */
[----:B------:R-:W-:-:S05]  /*1fb0*/  DFMA R18, R20, -R14, R18 ;  /* 0x8000000e1412722b */ /* 0x000fca0000000012 */
[----:B------:R-:W-:Y:S01]  /*1fc0*/  DFMA R16, R24, R16, UR4 ;  /* 0x0000000418107e2b */ /* 0x000fe20008000010 */
[----:B------:R-:W-:Y:S01]  /*1fd0*/  UMOV UR4, 0x9242b910 ;  /* 0x9242b91000047882 */ /* 0x000fe20000000000 */
[----:B------:R-:W-:Y:S01]  /*1fe0*/  UMOV UR5, 0x3f624924 ;  /* 0x3f62492400057882 */ /* 0x000fe20000000000 */
[----:B------:R-:W-:Y:S02]  /*1ff0*/  DMUL R18, R26, R18 ;  /* 0x000000121a127228 */ /* 0x000fe40000000000 */
[----:B------:R-:W-:-:S03]  /*2000*/  DFMA R26, R14, R14, -R32 ;  /* 0x0000000e0e1a722b */ /* 0x000fc60000000820 */
[----:B------:R-:W-:Y:S01]  /*2010*/  DFMA R16, R24, R16, UR4 ;  /* 0x0000000418107e2b */ /* 0x000fe20008000010 */
[----:B------:R-:W-:Y:S01]  /*2020*/  UMOV UR4, 0x99999dfb ;  /* 0x99999dfb00047882 */ /* 0x000fe20000000000 */
[----:B------:R-:W-:-:S06]  /*2030*/  UMOV UR5, 0x3f899999 ;  /* 0x3f89999900057882 */ /* 0x000fcc0000000000 */
[----:B------:R-:W-:Y:S01]  /*2040*/  DFMA R22, R24, R16, UR4 ;  /* 0x0000000418167e2b */ /* 0x000fe20008000010 */
[----:B------:R-:W-:Y:S01]  /*2050*/  UMOV UR4, 0x55555555 ;  /* 0x5555555500047882 */ /* 0x000fe20000000000 */
[----:B------:R-:W-:-:S06]  /*2060*/  UMOV UR5, 0x3fb55555 ;  /* 0x3fb5555500057882 */ /* 0x000fcc0000000000 */
[----:B------:R-:W-:-:S08]  /*2070*/  DFMA R16, R24, R22, UR4 ;  /* 0x0000000418107e2b */ /* 0x000fd00008000016 */
[----:B------:R-:W-:Y:S01]  /*2080*/  DADD R20, -R16, UR4 ;  /* 0x0000000410147e29 */ /* 0x000fe20008000100 */
[----:B------:R-:W-:Y:S01]  /*2090*/  UMOV UR4, 0xb9e7b0 ;  /* 0x00b9e7b000047882 */ /* 0x000fe20000000000 */
[----:B------:R-:W-:-:S06]  /*20a0*/  UMOV UR5, 0x3c46a4cb ;  /* 0x3c46a4cb00057882 */ /* 0x000fcc0000000000 */
[----:B------:R-:W-:Y:S02]  /*20b0*/  DFMA R22, R24, R22, R20 ;  /* 0x000000161816722b */ /* 0x000fe40000000014 */
[----:B------:R-:W-:Y:S01]  /*20c0*/  DMUL R20, R14, R32 ;  /* 0x000000200e147228 */ /* 0x000fe20000000000 */
[----:B------:R-:W-:Y:S02]  /*20d0*/  VIADD R25, R19, 0x100000 ;  /* 0x0010000013197836 */ /* 0x000fe40000000000 */
[----:B------:R-:W-:-:S03]  /*20e0*/  IMAD.MOV.U32 R24, RZ, RZ, R18 ;  /* 0x000000ffff187224 */ /* 0x000fc600078e0012 */
[----:B------:R-:W-:Y:S01]  /*20f0*/  DADD R22, R22, -UR4 ;  /* 0x8000000416167e29 */ /* 0x000fe20008000000 */
[----:B------:R-:W-:Y:S01]  /*2100*/  UMOV UR4, 0x80000000 ;  /* 0x8000000000047882 */ /* 0x000fe20000000000 */
[C---:B------:R-:W-:Y:S01]  /*2110*/  DFMA R28, R14.reuse, R32, -R20 ;  /* 0x000000200e1c722b */ /* 0x040fe20000000814 */
[----:B------:R-:W-:Y:S01]  /*2120*/  UMOV UR5, 0x43300000 ;  /* 0x4330000000057882 */ /* 0x000fe20000000000 */
[----:B------:R-:W-:-:S04]  /*2130*/  DFMA R24, R14, R24, R26 ;  /* 0x000000180e18722b */ /* 0x000fc8000000001a */
[----:B------:R-:W-:Y:S02]  /*2140*/  DADD R26, R16, R22 ;  /* 0x00000000101a7229 */ /* 0x000fe40000000016 */
[----:B------:R-:W-:-:S06]  /*2150*/  DFMA R28, R18, R32, R28 ;  /* 0x00000020121c722b */ /* 0x000fcc000000001c */
[----:B------:R-:W-:Y:S02]  /*2160*/  DMUL R32, R26, R20 ;  /* 0x000000141a207228 */ /* 0x000fe40000000000 */
[----:B------:R-:W-:Y:S02]  /*2170*/  DFMA R24, R14, R24, R28 ;  /* 0x000000180e18722b */ /* 0x000fe4000000001c */
[----:B------:R-:W-:-:S04]  /*2180*/  DADD R28, R16, -R26 ;  /* 0x00000000101c7229 */ /* 0x000fc8000000081a */
[----:B------:R-:W-:-:S04]  /*2190*/  DFMA R16, R26, R20, -R32 ;  /* 0x000000141a10722b */ /* 0x000fc80000000820 */
[----:B------:R-:W-:-:S04]  /*21a0*/  DADD R28, R22, R28 ;  /* 0x00000000161c7229 */ /* 0x000fc8000000001c */
[----:B------:R-:W-:-:S08]  /*21b0*/  DFMA R16, R26, R24, R16 ;  /* 0x000000181a10722b */ /* 0x000fd00000000010 */
[----:B------:R-:W-:-:S08]  /*21c0*/  DFMA R28, R28, R20, R16 ;  /* 0x000000141c1c722b */ /* 0x000fd00000000010 */
[----:B------:R-:W-:-:S08]  /*21d0*/  DADD R20, R32, R28 ;  /* 0x0000000020147229 */ /* 0x000fd0000000001c */
[--C-:B------:R-:W-:Y:S02]  /*21e0*/  DADD R16, R14, R20.reuse ;  /* 0x000000000e107229 */ /* 0x100fe40000000014 */
[----:B------:R-:W-:-:S06]  /*21f0*/  DADD R32, R32, -R20 ;  /* 0x0000000020207229 */ /* 0x000fcc0000000814 */
[----:B------:R-:W-:Y:S02]  /*2200*/  DADD R14, R14, -R16 ;  /* 0x000000000e0e7229 */ /* 0x000fe40000000810 */
[----:B------:R-:W-:-:S06]  /*2210*/  DADD R32, R28, R32 ;  /* 0x000000001c207229 */ /* 0x000fcc0000000020 */
[----:B------:R-:W-:-:S08]  /*2220*/  DADD R14, R20, R14 ;  /* 0x00000000140e7229 */ /* 0x000fd0000000000e */
[----:B------:R-:W-:-:S08]  /*2230*/  DADD R14, R32, R14 ;  /* 0x00000000200e7229 */ /* 0x000fd0000000000e */
[----:B------:R-:W-:Y:S01]  /*2240*/  DADD R18, R18, R14 ;  /* 0x0000000012127229 */ /* 0x000fe2000000000e */
[----:B------:R-:W-:Y:S01]  /*2250*/  LOP3.LUT R14, R8, 0x80000000, RZ, 0x3c, !PT ;  /* 0x80000000080e7812 */ /* 0x000fe200078e3cff */
[----:B------:R-:W-:-:S06]  /*2260*/  IMAD.MOV.U32 R15, RZ, RZ, 0x43300000 ;  /* 0x43300000ff0f7424 */ /* 0x000fcc00078e00ff */
[----:B------:R-:W-:Y:S02]  /*2270*/  DADD R20, R16, R18 ;  /* 0x0000000010147229 */ /* 0x000fe40000000012 */
[----:B------:R-:W-:Y:S01]  /*2280*/  DADD R14, R14, -UR4 ;  /* 0x800000040e0e7e29 */ /* 0x000fe20008000000 */
[----:B------:R-:W-:Y:S01]  /*2290*/  UMOV UR4, 0xfefa39ef ;  /* 0xfefa39ef00047882 */ /* 0x000fe20000000000 */
[----:B------:R-:W-:-:S04]  /*22a0*/  UMOV UR5, 0x3fe62e42 ;  /* 0x3fe62e4200057882 */ /* 0x000fc80000000000 */
[--C-:B------:R-:W-:Y:S02]  /*22b0*/  DADD R16, R16, -R20.reuse ;  /* 0x0000000010107229 */ /* 0x100fe40000000814 */
[----:B------:R-:W-:-:S06]  /*22c0*/  DFMA R10, R14, UR4, R20 ;  /* 0x000000040e0a7c2b */ /* 0x000fcc0008000014 */
[----:B------:R-:W-:Y:S02]  /*22d0*/  DADD R16, R18, R16 ;  /* 0x0000000012107229 */ /* 0x000fe40000000010 */
[----:B------:R-:W-:-:S08]  /*22e0*/  DFMA R22, R14, -UR4, R10 ;  /* 0x800000040e167c2b */ /* 0x000fd0000800000a */
[----:B------:R-:W-:-:S08]  /*22f0*/  DADD R22, -R20, R22 ;  /* 0x0000000014167229 */ /* 0x000fd00000000116 */
[----:B------:R-:W-:-:S08]  /*2300*/  DADD R16, R16, -R22 ;  /* 0x0000000010107229 */ /* 0x000fd00000000816 */
[----:B------:R-:W-:-:S08]  /*2310*/  DFMA R16, R14, UR6, R16 ;  /* 0x000000060e107c2b */ /* 0x000fd00008000010 */
[----:B------:R-:W-:-:S08]  /*2320*/  DADD R14, R10, R16 ;  /* 0x000000000a0e7229 */ /* 0x000fd00000000010 */
[----:B------:R-:W-:Y:S02]  /*2330*/  DADD R18, R10, -R14 ;  /* 0x000000000a127229 */ /* 0x000fe4000000080e */
[----:B------:R-:W-:-:S06]  /*2340*/  DMUL R10, R14, 4 ;  /* 0x401000000e0a7828 */ /* 0x000fcc0000000000 */
[----:B------:R-:W-:Y:S02]  /*2350*/  DADD R18, R16, R18 ;  /* 0x0000000010127229 */ /* 0x000fe40000000012 */
[----:B------:R-:W-:Y:S01]  /*2360*/  DFMA R14, R14, 4, -R10 ;  /* 0x401000000e0e782b */ /* 0x000fe2000000080a */
[----:B------:R-:W-:Y:S01]  /*2370*/  MOV R16, 0x652b82fe ;  /* 0x652b82fe00107802 */ /* 0x000fe20000000f00 */
[----:B------:R-:W-:-:S06]  /*2380*/  IMAD.MOV.U32 R17, RZ, RZ, 0x3ff71547 ;  /* 0x3ff71547ff117424 */ /* 0x000fcc00078e00ff */
[----:B------:R-:W-:-:S08]  /*2390*/  DFMA R18, R18, 4, R14 ;  /* 0x401000001212782b */ /* 0x000fd0000000000e */
[----:B------:R-:W-:-:S08]  /*23a0*/  DADD R14, R10, R18 ;  /* 0x000000000a0e7229 */ /* 0x000fd00000000012 */
[----:B------:R-:W-:Y:S02]  /*23b0*/  DFMA R16, R14, R16, 6.75539944105574400000e+15 ;  /* 0x433800000e10742b */ /* 0x000fe40000000010 */
[----:B------:R-:W-:Y:S01]  /*23c0*/  FSETP.GEU.AND P0, PT, |R15|, 4.1917929649353027344, PT ;  /* 0x4086232b0f00780b */ /* 0x000fe20003f0e200 */
[----:B------:R-:W-:-:S05]  /*23d0*/  DADD R10, R10, -R14 ;  /* 0x000000000a0a7229 */ /* 0x000fca000000080e */
[----:B------:R-:W-:-:S03]  /*23e0*/  DADD R20, R16, -6.75539944105574400000e+15 ;  /* 0xc338000010147429 */ /* 0x000fc60000000000 */
[----:B------:R-:W-:-:S05]  /*23f0*/  DADD R18, R18, R10 ;  /* 0x0000000012127229 */ /* 0x000fca000000000a */
[----:B------:R-:W-:Y:S01]  /*2400*/  DFMA R22, R20, -UR4, R14 ;  /* 0x8000000414167c2b */ /* 0x000fe2000800000e */
[----:B------:R-:W-:Y:S01]  /*2410*/  UMOV UR4, 0x3b39803f ;  /* 0x3b39803f00047882 */ /* 0x000fe20000000000 */
[----:B------:R-:W-:-:S06]  /*2420*/  UMOV UR5, 0x3c7abc9e ;  /* 0x3c7abc9e00057882 */ /* 0x000fcc0000000000 */
[----:B------:R-:W-:Y:S01]  /*2430*/  DFMA R20, R20, -UR4, R22 ;  /* 0x8000000414147c2b */ /* 0x000fe20008000016 */
[----:B------:R-:W-:Y:S01]  /*2440*/  UMOV UR4, 0x69ce2bdf ;  /* 0x69ce2bdf00047882 */ /* 0x000fe20000000000 */
[----:B------:R-:W-:Y:S01]  /*2450*/  MOV R22, 0xfca213ea ;  /* 0xfca213ea00167802 */ /* 0x000fe20000000f00 */
[----:B------:R-:W-:Y:S01]  /*2460*/  IMAD.MOV.U32 R23, RZ, RZ, 0x3e928af3 ;  /* 0x3e928af3ff177424 */ /* 0x000fe200078e00ff */
[----:B------:R-:W-:-:S05]  /*2470*/  UMOV UR5, 0x3e5ade15 ;  /* 0x3e5ade1500057882 */ /* 0x000fca0000000000 */
[----:B------:R-:W-:Y:S01]  /*2480*/  DFMA R22, R20, UR4, R22 ;  /* 0x0000000414167c2b */ /* 0x000fe20008000016 */
[----:B------:R-:W-:Y:S01]  /*2490*/  UMOV UR4, 0x62401315 ;  /* 0x6240131500047882 */ /* 0x000fe20000000000 */
[----:B------:R-:W-:-:S06]  /*24a0*/  UMOV UR5, 0x3ec71dee ;  /* 0x3ec71dee00057882 */ /* 0x000fcc0000000000 */
[----:B------:R-:W-:Y:S01]  /*24b0*/  DFMA R22, R20, R22, UR4 ;  /* 0x0000000414167e2b */ /* 0x000fe20008000016 */
        /* <DEDUP_REMOVED lines=20> */
[----:B------:R-:W-:-:S08]  /*2600*/  DFMA R22, R20, R22, UR4 ;  /* 0x0000000414167e2b */ /* 0x000fd00008000016 */
[----:B------:R-:W-:-:S08]  /*2610*/  DFMA R22, R20, R22, 1 ;  /* 0x3ff000001416742b */ /* 0x000fd00000000016 */
[----:B------:R-:W-:-:S10]  /*2620*/  DFMA R20, R20, R22, 1 ;  /* 0x3ff000001414742b */ /* 0x000fd40000000016 */
[----:B------:R-:W-:Y:S01]  /*2630*/  LEA R11, R16, R21, 0x14 ;  /* 0x00000015100b7211 */ /* 0x000fe200078ea0ff */
[----:B------:R-:W-:Y:S01]  /*2640*/  IMAD.MOV.U32 R10, RZ, RZ, R20 ;  /* 0x000000ffff0a7224 */ /* 0x000fe200078e0014 */
[----:B------:R-:W-:Y:S06]  /*2650*/  @!P0 BRA `(.L_x_834) ;  /* 0x0000000000308947 */ /* 0x000fec0003800000 */
[----:B------:R-:W-:Y:S01]  /*2660*/  FSETP.GEU.AND P1, PT, |R15|, 4.2275390625, PT ;  /* 0x408748000f00780b */ /* 0x000fe20003f2e200 */
[C---:B------:R-:W-:Y:S02]  /*2670*/  DADD R10, R14.reuse, +INF ;  /* 0x7ff000000e0a7429 */ /* 0x040fe40000000000 */
[----:B------:R-:W-:-:S08]  /*2680*/  DSETP.GEU.AND P0, PT, R14, RZ, PT ;  /* 0x000000ff0e00722a */ /* 0x000fd00003f0e000 */
[----:B------:R-:W-:Y:S02]  /*2690*/  FSEL R10, R10, RZ, P0 ;  /* 0x000000ff0a0a7208 */ /* 0x000fe40000000000 */
[----:B------:R-:W-:Y:S02]  /*26a0*/  @!P1 LEA.HI R8, R16, R16, RZ, 0x1 ;  /* 0x0000001010089211 */ /* 0x000fe400078f08ff */
[----:B------:R-:W-:Y:S02]  /*26b0*/  FSEL R11, R11, RZ, P0 ;  /* 0x000000ff0b0b7208 */ /* 0x000fe40000000000 */
[----:B------:R-:W-:-:S04]  /*26c0*/  @!P1 SHF.R.S32.HI R15, RZ, 0x1, R8 ;  /* 0x00000001ff0f9819 */ /* 0x000fc80000011408 */
[----:B------:R-:W-:Y:S01]  /*26d0*/  @!P1 IADD3 R14, PT, PT, R16, -R15, RZ ;  /* 0x8000000f100e9210 */ /* 0x000fe20007ffe0ff */
[----:B------:R-:W-:-:S03]  /*26e0*/  @!P1 IMAD R21, R15, 0x100000, R21 ;  /* 0x001000000f159824 */ /* 0x000fc600078e0215 */
[----:B------:R-:W-:Y:S02]  /*26f0*/  @!P1 LEA R15, R14, 0x3ff00000, 0x14 ;  /* 0x3ff000000e0f9811 */ /* 0x000fe400078ea0ff */
[----:B------:R-:W-:-:S06]  /*2700*/  @!P1 MOV R14, RZ ;  /* 0x000000ff000e9202 */ /* 0x000fcc0000000f00 */
[----:B------:R-:W-:-:S11]  /*2710*/  @!P1 DMUL R10, R20, R14 ;  /* 0x0000000e140a9228 */ /* 0x000fd60000000000 */
.L_x_834:
[----:B------:R-:W-:Y:S02]  /*2720*/  DFMA R18, R18, R10, R10 ;  /* 0x0000000a1212722b */ /* 0x000fe4000000000a */
[----:B------:R-:W-:-:S08]  /*2730*/  DSETP.NEU.AND P0, PT, |R10|, +INF , PT ;  /* 0x7ff000000a00742a */ /* 0x000fd00003f0d200 */
[----:B------:R-:W-:Y:S01]  /*2740*/  FSEL R14, R10, R18, !P0 ;  /* 0x000000120a0e7208 */ /* 0x000fe20004000000 */
[----:B------:R-:W-:Y:S01]  /*2750*/  IMAD.MOV.U32 R10, RZ, RZ, R2 ;  /* 0x000000ffff0a7224 */ /* 0x000fe200078e0002 */
[----:B------:R-:W-:Y:S02]  /*2760*/  FSEL R15, R11, R19, !P0 ;  /* 0x000000130b0f7208 */ /* 0x000fe40004000000 */
[----:B------:R-:W-:-:S04]  /*2770*/  MOV R11, 0x0 ;  /* 0x00000000000b7802 */ /* 0x000fc80000000f00 */
[----:B------:R-:W-:Y:S05]  /*2780*/  RET.REL.NODEC R10 `(_Z18parallel_calculateN6thrust24THRUST_300001_SM_1000_NS10device_ptrIfEEiffff) ;  /* 0xffffffd80a1c7950 */ /* 0x000fea0003c3ffff */
.L_x_835:
        /* <DEDUP_REMOVED lines=15> */
.L_x_837:


//--------------------- .nv.shared._ZN3cub18CUB_300001_SM_10006detail8for_each13static_kernelINS2_12policy_hub_t12policy_500_tEmN6thrust24THRUST_300001_SM_1000_NS8cuda_cub20__uninitialized_fill7functorINS7_10device_ptrIfEEfEEEEvT0_T1_ --------------------------
	.section	.nv.shared._ZN3cub18CUB_300001_SM_10006detail8for_each13static_kernelINS2_12policy_hub_t12policy_500_tEmN6thrust24THRUST_300001_SM_1000_NS8cuda_cub20__uninitialized_fill7functorINS7_10device_ptrIfEEfEEEEvT0_T1_,"aw",@nobits
	.sectionflags	@""
	.align	16
	.zero		1024


//--------------------- .nv.shared.reserved.0     --------------------------
	.section	.nv.shared.reserved.0,"aw",@nobits
	.weak		__nv_reservedSMEM_offset_0_alias
	.size		__nv_reservedSMEM_offset_0_alias, 0, 64
	.other		__nv_reservedSMEM_offset_0_alias,@"STO_CUDA_RESERVED_SHARED STV_DEFAULT"
__nv_reservedSMEM_offset_0_alias:
	.zero		0
	.zero		64


//--------------------- .nv.global                --------------------------
	.section	.nv.global,"aw",@nobits
.nv.global:
	.type		_ZN32_INTERNAL_cb110068_4_k_cu__Z1fff6thrust24THRUST_300001_SM_1000_NS12placeholders2_8E,@object
	.size		_ZN32_INTERNAL_cb110068_4_k_cu__Z1fff6thrust24THRUST_300001_SM_1000_NS12placeholders2_8E,(_ZN32_INTERNAL_cb110068_4_k_cu__Z1fff4cuda3std3__434_GLOBAL__N__cb110068_4_k_cu__Z1fff6ignoreE - _ZN32_INTERNAL_cb110068_4_k_cu__Z1fff6thrust24THRUST_300001_SM_1000_NS12placeholders2_8E)
_ZN32_INTERNAL_cb110068_4_k_cu__Z1fff6thrust24THRUST_300001_SM_1000_NS12placeholders2_8E:
	.zero		1
	.type		_ZN32_INTERNAL_cb110068_4_k_cu__Z1fff4cuda3std3__434_GLOBAL__N__cb110068_4_k_cu__Z1fff6ignoreE,@object
	.size		_ZN32_INTERNAL_cb110068_4_k_cu__Z1fff4cuda3std3__434_GLOBAL__N__cb110068_4_k_cu__Z1fff6ignoreE,(_ZN32_INTERNAL_cb110068_4_k_cu__Z1fff4cuda3std6ranges3__45__cpo4dataE - _ZN32_INTERNAL_cb110068_4_k_cu__Z1fff4cuda3std3__434_GLOBAL__N__cb110068_4_k_cu__Z1fff6ignoreE)
_ZN32_INTERNAL_cb110068_4_k_cu__Z1fff4cuda3std3__434_GLOBAL__N__cb110068_4_k_cu__Z1fff6ignoreE:
	.zero		1
	.type		_ZN32_INTERNAL_cb110068_4_k_cu__Z1fff4cuda3std6ranges3__45__cpo4dataE,@object
	.size		_ZN32_INTERNAL_cb110068_4_k_cu__Z1fff4cuda3std6ranges3__45__cpo4dataE,(_ZN32_INTERNAL_cb110068_4_k_cu__Z1fff6thrust24THRUST_300001_SM_1000_NS6system3cpp3parE - _ZN32_INTERNAL_cb110068_4_k_cu__Z1fff4cuda3std6ranges3__45__cpo4dataE)
_ZN32_INTERNAL_cb110068_4_k_cu__Z1fff4cuda3std6ranges3__45__cpo4dataE:
	.zero		1
	.type		_ZN32_INTERNAL_cb110068_4_k_cu__Z1fff6thrust24THRUST_300001_SM_1000_NS6system3cpp3parE,@object
	.size		_ZN32_INTERNAL_cb110068_4_k_cu__Z1fff6thrust24THRUST_300001_SM_1000_NS6system3cpp3parE,(_ZN32_INTERNAL_cb110068_4_k_cu__Z1fff4cuda3std3__45__cpo5beginE - _ZN32_INTERNAL_cb110068_4_k_cu__Z1fff6thrust24THRUST_300001_SM_1000_NS6system3cpp3parE)
_ZN32_INTERNAL_cb110068_4_k_cu__Z1fff6thrust24THRUST_300001_SM_1000_NS6system3cpp3parE:
	.zero		1
	.type		_ZN32_INTERNAL_cb110068_4_k_cu__Z1fff4cuda3std3__45__cpo5beginE,@object
	.size		_ZN32_INTERNAL_cb110068_4_k_cu__Z1fff4cuda3std3__45__cpo5beginE,(_ZN32_INTERNAL_cb110068_4_k_cu__Z1fff4cuda3std6ranges3__45__cpo5beginE - _ZN32_INTERNAL_cb110068_4_k_cu__Z1fff4cuda3std3__45__cpo5beginE)
_ZN32_INTERNAL_cb110068_4_k_cu__Z1fff4cuda3std3__45__cpo5beginE:
	.zero		1
	.type		_ZN32_INTERNAL_cb110068_4_k_cu__Z1fff4cuda3std6ranges3__45__cpo5beginE,@object
	.size		_ZN32_INTERNAL_cb110068_4_k_cu__Z1fff4cuda3std6ranges3__45__cpo5beginE,(_ZN32_INTERNAL_cb110068_4_k_cu__Z1fff6thrust24THRUST_300001_SM_1000_NS6deviceE - _ZN32_INTERNAL_cb110068_4_k_cu__Z1fff4cuda3std6ranges3__45__cpo5beginE)
_ZN32_INTERNAL_cb110068_4_k_cu__Z1fff4cuda3std6ranges3__45__cpo5beginE:
	.zero		1
	.type		_ZN32_INTERNAL_cb110068_4_k_cu__Z1fff6thrust24THRUST_300001_SM_1000_NS6deviceE,@object
	.size		_ZN32_INTERNAL_cb110068_4_k_cu__Z1fff6thrust24THRUST_300001_SM_1000_NS6deviceE,(_ZN32_INTERNAL_cb110068_4_k_cu__Z1fff4cuda3std3__47nulloptE - _ZN32_INTERNAL_cb110068_4_k_cu__Z1fff6thrust24THRUST_300001_SM_1000_NS6deviceE)
_ZN32_INTERNAL_cb110068_4_k_cu__Z1fff6thrust24THRUST_300001_SM_1000_NS6deviceE:
	.zero		1
	.type		_ZN32_INTERNAL_cb110068_4_k_cu__Z1fff4cuda3std3__47nulloptE,@object
	.size		_ZN32_INTERNAL_cb110068_4_k_cu__Z1fff4cuda3std3__47nulloptE,(_ZN32_INTERNAL_cb110068_4_k_cu__Z1fff4cuda3std6ranges3__45__cpo8distanceE - _ZN32_INTERNAL_cb110068_4_k_cu__Z1fff4cuda3std3__47nulloptE)
_ZN32_INTERNAL_cb110068_4_k_cu__Z1fff4cuda3std3__47nulloptE:
	.zero		1
	.type		_ZN32_INTERNAL_cb110068_4_k_cu__Z1fff4cuda3std6ranges3__45__cpo8distanceE,@object
	.size		_ZN32_INTERNAL_cb110068_4_k_cu__Z1fff4cuda3std6ranges3__45__cpo8distanceE,(_ZN32_INTERNAL_cb110068_4_k_cu__Z1fff6thrust24THRUST_300001_SM_1000_NS12placeholders2_4E - _ZN32_INTERNAL_cb110068_4_k_cu__Z1fff4cuda3std6ranges3__45__cpo8distanceE)
_ZN32_INTERNAL_cb110068_4_k_cu__Z1fff4cuda3std6ranges3__45__cpo8distanceE:
	.zero		1
	.type		_ZN32_INTERNAL_cb110068_4_k_cu__Z1fff6thrust24THRUST_300001_SM_1000_NS12placeholders2_4E,@object
	.size		_ZN32_INTERNAL_cb110068_4_k_cu__Z1fff6thrust24THRUST_300001_SM_1000_NS12placeholders2_4E,(_ZN32_INTERNAL_cb110068_4_k_cu__Z1fff4cuda3std3__45__cpo6rbeginE - _ZN32_INTERNAL_cb110068_4_k_cu__Z1fff6thrust24THRUST_300001_SM_1000_NS12placeholders2_4E)
_ZN32_INTERNAL_cb110068_4_k_cu__Z1fff6thrust24THRUST_300001_SM_1000_NS12placeholders2_4E:
	.zero		1
	.type		_ZN32_INTERNAL_cb110068_4_k_cu__Z1fff4cuda3std3__45__cpo6rbeginE,@object
	.size		_ZN32_INTERNAL_cb110068_4_k_cu__Z1fff4cuda3std3__45__cpo6rbeginE,(_ZN32_INTERNAL_cb110068_4_k_cu__Z1fff4cuda3std6ranges3__45__cpo7advanceE - _ZN32_INTERNAL_cb110068_4_k_cu__Z1fff4cuda3std3__45__cpo6rbeginE)
_ZN32_INTERNAL_cb110068_4_k_cu__Z1fff4cuda3std3__45__cpo6rbeginE:
	.zero		1
	.type		_ZN32_INTERNAL_cb110068_4_k_cu__Z1fff4cuda3std6ranges3__45__cpo7advanceE,@object
	.size		_ZN32_INTERNAL_cb110068_4_k_cu__Z1fff4cuda3std6ranges3__45__cpo7advanceE,(_ZN32_INTERNAL_cb110068_4_k_cu__Z1fff6thrust24THRUST_300001_SM_1000_NS12placeholders3_10E - _ZN32_INTERNAL_cb110068_4_k_cu__Z1fff4cuda3std6ranges3__45__cpo7advanceE)
_ZN32_INTERNAL_cb110068_4_k_cu__Z1fff4cuda3std6ranges3__45__cpo7advanceE:
	.zero		1
	.type		_ZN32_INTERNAL_cb110068_4_k_cu__Z1fff6thrust24THRUST_300001_SM_1000_NS12placeholders3_10E,@object
	.size		_ZN32_INTERNAL_cb110068_4_k_cu__Z1fff6thrust24THRUST_300001_SM_1000_NS12placeholders3_10E,(_ZN32_INTERNAL_cb110068_4_k_cu__Z1fff4cuda3std3__48in_placeE - _ZN32_INTERNAL_cb110068_4_k_cu__Z1fff6thrust24THRUST_300001_SM_1000_NS12placeholders3_10E)
_ZN32_INTERNAL_cb110068_4_k_cu__Z1fff6thrust24THRUST_300001_SM_1000_NS12placeholders3_10E:
	.zero		1
	.type		_ZN32_INTERNAL_cb110068_4_k_cu__Z1fff4cuda3std3__48in_placeE,@object
	.size		_ZN32_INTERNAL_cb110068_4_k_cu__Z1fff4cuda3std3__48in_placeE,(_ZN32_INTERNAL_cb110068_4_k_cu__Z1fff4cuda3std6ranges3__45__cpo4sizeE - _ZN32_INTERNAL_cb110068_4_k_cu__Z1fff4cuda3std3__48in_placeE)
_ZN32_INTERNAL_cb110068_4_k_cu__Z1fff4cuda3std3__48in_placeE:
	.zero		1
	.type		_ZN32_INTERNAL_cb110068_4_k_cu__Z1fff4cuda3std6ranges3__45__cpo4sizeE,@object
	.size		_ZN32_INTERNAL_cb110068_4_k_cu__Z1fff4cuda3std6ranges3__45__cpo4sizeE,(_ZN32_INTERNAL_cb110068_4_k_cu__Z1fff6thrust24THRUST_300001_SM_1000_NS12placeholders2_2E - _ZN32_INTERNAL_cb110068_4_k_cu__Z1fff4cuda3std6ranges3__45__cpo4sizeE)
_ZN32_INTERNAL_cb110068_4_k_cu__Z1fff4cuda3std6ranges3__45__cpo4sizeE:
	.zero		1
	.type		_ZN32_INTERNAL_cb110068_4_k_cu__Z1fff6thrust24THRUST_300001_SM_1000_NS12placeholders2_2E,@object
	.size		_ZN32_INTERNAL_cb110068_4_k_cu__Z1fff6thrust24THRUST_300001_SM_1000_NS12placeholders2_2E,(_ZN32_INTERNAL_cb110068_4_k_cu__Z1fff4cuda3std3__45__cpo6cbeginE - _ZN32_INTERNAL_cb110068_4_k_cu__Z1fff6thrust24THRUST_300001_SM_1000_NS12placeholders2_2E)
_ZN32_INTERNAL_cb110068_4_k_cu__Z1fff6thrust24THRUST_300001_SM_1000_NS12placeholders2_2E:
	.zero		1
	.type		_ZN32_INTERNAL_cb110068_4_k_cu__Z1fff4cuda3std3__45__cpo6cbeginE,@object
	.size		_ZN32_INTERNAL_cb110068_4_k_cu__Z1fff4cuda3std3__45__cpo6cbeginE,(_ZN32_INTERNAL_cb110068_4_k_cu__Z1fff4cuda3std6ranges3__45__cpo6cbeginE - _ZN32_INTERNAL_cb110068_4_k_cu__Z1fff4cuda3std3__45__cpo6cbeginE)
_ZN32_INTERNAL_cb110068_4_k_cu__Z1fff4cuda3std3__45__cpo6cbeginE:
	.zero		1
	.type		_ZN32_INTERNAL_cb110068_4_k_cu__Z1fff4cuda3std6ranges3__45__cpo6cbeginE,@object
	.size		_ZN32_INTERNAL_cb110068_4_k_cu__Z1fff4cuda3std6ranges3__45__cpo6cbeginE,(_ZN32_INTERNAL_cb110068_4_k_cu__Z1fff6thrust24THRUST_300001_SM_1000_NS12placeholders2_6E - _ZN32_INTERNAL_cb110068_4_k_cu__Z1fff4cuda3std6ranges3__45__cpo6cbeginE)
_ZN32_INTERNAL_cb110068_4_k_cu__Z1fff4cuda3std6ranges3__45__cpo6cbeginE:
	.zero		1
	.type		_ZN32_INTERNAL_cb110068_4_k_cu__Z1fff6thrust24THRUST_300001_SM_1000_NS12placeholders2_6E,@object
	.size		_ZN32_INTERNAL_cb110068_4_k_cu__Z1fff6thrust24THRUST_300001_SM_1000_NS12placeholders2_6E,(_ZN32_INTERNAL_cb110068_4_k_cu__Z1fff4cuda3std3__45__cpo7crbeginE - _ZN32_INTERNAL_cb110068_4_k_cu__Z1fff6thrust24THRUST_300001_SM_1000_NS12placeholders2_6E)
_ZN32_INTERNAL_cb110068_4_k_cu__Z1fff6thrust24THRUST_300001_SM_1000_NS12placeholders2_6E:
	.zero		1
	.type		_ZN32_INTERNAL_cb110068_4_k_cu__Z1fff4cuda3std3__45__cpo7crbeginE,@object
	.size		_ZN32_INTERNAL_cb110068_4_k_cu__Z1fff4cuda3std3__45__cpo7crbeginE,(_ZN32_INTERNAL_cb110068_4_k_cu__Z1fff4cuda3std6ranges3__45__cpo4nextE - _ZN32_INTERNAL_cb110068_4_k_cu__Z1fff4cuda3std3__45__cpo7crbeginE)
_ZN32_INTERNAL_cb110068_4_k_cu__Z1fff4cuda3std3__45__cpo7crbeginE:
	.zero		1
	.type		_ZN32_INTERNAL_cb110068_4_k_cu__Z1fff4cuda3std6ranges3__45__cpo4nextE,@object
	.size		_ZN32_INTERNAL_cb110068_4_k_cu__Z1fff4cuda3std6ranges3__45__cpo4nextE,(_ZN32_INTERNAL_cb110068_4_k_cu__Z1fff4cuda3std6ranges3__45__cpo4swapE - _ZN32_INTERNAL_cb110068_4_k_cu__Z1fff4cuda3std6ranges3__45__cpo4nextE)
_ZN32_INTERNAL_cb110068_4_k_cu__Z1fff4cuda3std6ranges3__45__cpo4nextE:
	.zero		1
	.type		_ZN32_INTERNAL_cb110068_4_k_cu__Z1fff4cuda3std6ranges3__45__cpo4swapE,@object
	.size		_ZN32_INTERNAL_cb110068_4_k_cu__Z1fff4cuda3std6ranges3__45__cpo4swapE,(_ZN32_INTERNAL_cb110068_4_k_cu__Z1fff6thrust24THRUST_300001_SM_1000_NS8cuda_cub10par_nosyncE - _ZN32_INTERNAL_cb110068_4_k_cu__Z1fff4cuda3std6ranges3__45__cpo4swapE)
_ZN32_INTERNAL_cb110068_4_k_cu__Z1fff4cuda3std6ranges3__45__cpo4swapE:
	.zero		1
	.type		_ZN32_INTERNAL_cb110068_4_k_cu__Z1fff6thrust24THRUST_300001_SM_1000_NS8cuda_cub10par_nosyncE,@object
	.size		_ZN32_INTERNAL_cb110068_4_k_cu__Z1fff6thrust24THRUST_300001_SM_1000_NS8cuda_cub10par_nosyncE,(_ZN32_INTERNAL_cb110068_4_k_cu__Z1fff6thrust24THRUST_300001_SM_1000_NS3seqE - _ZN32_INTERNAL_cb110068_4_k_cu__Z1fff6thrust24THRUST_300001_SM_1000_NS8cuda_cub10par_nosyncE)
_ZN32_INTERNAL_cb110068_4_k_cu__Z1fff6thrust24THRUST_300001_SM_1000_NS8cuda_cub10par_nosyncE:
	.zero		1
	.type		_ZN32_INTERNAL_cb110068_4_k_cu__Z1fff6thrust24THRUST_300001_SM_1000_NS3seqE,@object
	.size		_ZN32_INTERNAL_cb110068_4_k_cu__Z1fff6thrust24THRUST_300001_SM_1000_NS3seqE,(_ZN32_INTERNAL_cb110068_4_k_cu__Z1fff4cuda3std3__420unreachable_sentinelE - _ZN32_INTERNAL_cb110068_4_k_cu__Z1fff6thrust24THRUST_300001_SM_1000_NS3seqE)
_ZN32_INTERNAL_cb110068_4_k_cu__Z1fff6thrust24THRUST_300001_SM_1000_NS3seqE:
	.zero		1
	.type		_ZN32_INTERNAL_cb110068_4_k_cu__Z1fff4cuda3std3__420unreachable_sentinelE,@object
	.size		_ZN32_INTERNAL_cb110068_4_k_cu__Z1fff4cuda3std3__420unreachable_sentinelE,(_ZN32_INTERNAL_cb110068_4_k_cu__Z1fff4cuda3std6ranges3__45__cpo5ssizeE - _ZN32_INTERNAL_cb110068_4_k_cu__Z1fff4cuda3std3__420unreachable_sentinelE)
_ZN32_INTERNAL_cb110068_4_k_cu__Z1fff4cuda3std3__420unreachable_sentinelE:
	.zero		1
	.type		_ZN32_INTERNAL_cb110068_4_k_cu__Z1fff4cuda3std6ranges3__45__cpo5ssizeE,@object
	.size		_ZN32_INTERNAL_cb110068_4_k_cu__Z1fff4cuda3std6ranges3__45__cpo5ssizeE,(_ZN32_INTERNAL_cb110068_4_k_cu__Z1fff6thrust24THRUST_300001_SM_1000_NS12placeholders2_3E - _ZN32_INTERNAL_cb110068_4_k_cu__Z1fff4cuda3std6ranges3__45__cpo5ssizeE)
_ZN32_INTERNAL_cb110068_4_k_cu__Z1fff4cuda3std6ranges3__45__cpo5ssizeE:
	.zero		1
	.type		_ZN32_INTERNAL_cb110068_4_k_cu__Z1fff6thrust24THRUST_300001_SM_1000_NS12placeholders2_3E,@object
	.size		_ZN32_INTERNAL_cb110068_4_k_cu__Z1fff6thrust24THRUST_300001_SM_1000_NS12placeholders2_3E,(_ZN32_INTERNAL_cb110068_4_k_cu__Z1fff4cuda3std3__45__cpo4cendE - _ZN32_INTERNAL_cb110068_4_k_cu__Z1fff6thrust24THRUST_300001_SM_1000_NS12placeholders2_3E)
_ZN32_INTERNAL_cb110068_4_k_cu__Z1fff6thrust24THRUST_300001_SM_1000_NS12placeholders2_3E:
	.zero		1
	.type		_ZN32_INTERNAL_cb110068_4_k_cu__Z1fff4cuda3std3__45__cpo4cendE,@object
	.size		_ZN32_INTERNAL_cb110068_4_k_cu__Z1fff4cuda3std3__45__cpo4cendE,(_ZN32_INTERNAL_cb110068_4_k_cu__Z1fff4cuda3std6ranges3__45__cpo4cendE - _ZN32_INTERNAL_cb110068_4_k_cu__Z1fff4cuda3std3__45__cpo4cendE)
_ZN32_INTERNAL_cb110068_4_k_cu__Z1fff4cuda3std3__45__cpo4cendE:
	.zero		1
	.type		_ZN32_INTERNAL_cb110068_4_k_cu__Z1fff4cuda3std6ranges3__45__cpo4cendE,@object
	.size		_ZN32_INTERNAL_cb110068_4_k_cu__Z1fff4cuda3std6ranges3__45__cpo4cendE,(_ZN32_INTERNAL_cb110068_4_k_cu__Z1fff6thrust24THRUST_300001_SM_1000_NS12placeholders2_7E - _ZN32_INTERNAL_cb110068_4_k_cu__Z1fff4cuda3std6ranges3__45__cpo4cendE)
_ZN32_INTERNAL_cb110068_4_k_cu__Z1fff4cuda3std6ranges3__45__cpo4cendE:
	.zero		1
	.type		_ZN32_INTERNAL_cb110068_4_k_cu__Z1fff6thrust24THRUST_300001_SM_1000_NS12placeholders2_7E,@object
	.size		_ZN32_INTERNAL_cb110068_4_k_cu__Z1fff6thrust24THRUST_300001_SM_1000_NS12placeholders2_7E,(_ZN32_INTERNAL_cb110068_4_k_cu__Z1fff4cuda3std3__45__cpo5crendE - _ZN32_INTERNAL_cb110068_4_k_cu__Z1fff6thrust24THRUST_300001_SM_1000_NS12placeholders2_7E)
_ZN32_INTERNAL_cb110068_4_k_cu__Z1fff6thrust24THRUST_300001_SM_1000_NS12placeholders2_7E:
	.zero		1
	.type		_ZN32_INTERNAL_cb110068_4_k_cu__Z1fff4cuda3std3__45__cpo5crendE,@object
	.size		_ZN32_INTERNAL_cb110068_4_k_cu__Z1fff4cuda3std3__45__cpo5crendE,(_ZN32_INTERNAL_cb110068_4_k_cu__Z1fff4cuda3std6ranges3__45__cpo4prevE - _ZN32_INTERNAL_cb110068_4_k_cu__Z1fff4cuda3std3__45__cpo5crendE)
_ZN32_INTERNAL_cb110068_4_k_cu__Z1fff4cuda3std3__45__cpo5crendE:
	.zero		1
	.type		_ZN32_INTERNAL_cb110068_4_k_cu__Z1fff4cuda3std6ranges3__45__cpo4prevE,@object
	.size		_ZN32_INTERNAL_cb110068_4_k_cu__Z1fff4cuda3std6ranges3__45__cpo4prevE,(_ZN32_INTERNAL_cb110068_4_k_cu__Z1fff4cuda3std6ranges3__45__cpo9iter_moveE - _ZN32_INTERNAL_cb110068_4_k_cu__Z1fff4cuda3std6ranges3__45__cpo4prevE)
_ZN32_INTERNAL_cb110068_4_k_cu__Z1fff4cuda3std6ranges3__45__cpo4prevE:
	.zero		1
	.type		_ZN32_INTERNAL_cb110068_4_k_cu__Z1fff4cuda3std6ranges3__45__cpo9iter_moveE,@object
	.size		_ZN32_INTERNAL_cb110068_4_k_cu__Z1fff4cuda3std6ranges3__45__cpo9iter_moveE,(_ZN32_INTERNAL_cb110068_4_k_cu__Z1fff6thrust24THRUST_300001_SM_1000_NS6system6detail10sequential3seqE - _ZN32_INTERNAL_cb110068_4_k_cu__Z1fff4cuda3std6ranges3__45__cpo9iter_moveE)
_ZN32_INTERNAL_cb110068_4_k_cu__Z1fff4cuda3std6ranges3__45__cpo9iter_moveE:
	.zero		1
	.type		_ZN32_INTERNAL_cb110068_4_k_cu__Z1fff6thrust24THRUST_300001_SM_1000_NS6system6detail10sequential3seqE,@object
	.size		_ZN32_INTERNAL_cb110068_4_k_cu__Z1fff6thrust24THRUST_300001_SM_1000_NS6system6detail10sequential3seqE,(_ZN32_INTERNAL_cb110068_4_k_cu__Z1fff6thrust24THRUST_300001_SM_1000_NS12placeholders2_9E - _ZN32_INTERNAL_cb110068_4_k_cu__Z1fff6thrust24THRUST_300001_SM_1000_NS6system6detail10sequential3seqE)
_ZN32_INTERNAL_cb110068_4_k_cu__Z1fff6thrust24THRUST_300001_SM_1000_NS6system6detail10sequential3seqE:
	.zero		1
	.type		_ZN32_INTERNAL_cb110068_4_k_cu__Z1fff6thrust24THRUST_300001_SM_1000_NS12placeholders2_9E,@object
	.size		_ZN32_INTERNAL_cb110068_4_k_cu__Z1fff6thrust24THRUST_300001_SM_1000_NS12placeholders2_9E,(_ZN32_INTERNAL_cb110068_4_k_cu__Z1fff4cuda3std3__419piecewise_constructE - _ZN32_INTERNAL_cb110068_4_k_cu__Z1fff6thrust24THRUST_300001_SM_1000_NS12placeholders2_9E)
_ZN32_INTERNAL_cb110068_4_k_cu__Z1fff6thrust24THRUST_300001_SM_1000_NS12placeholders2_9E:
	.zero		1
	.type		_ZN32_INTERNAL_cb110068_4_k_cu__Z1fff4cuda3std3__419piecewise_constructE,@object
	.size		_ZN32_INTERNAL_cb110068_4_k_cu__Z1fff4cuda3std3__419piecewise_constructE,(_ZN32_INTERNAL_cb110068_4_k_cu__Z1fff4cuda3std6ranges3__45__cpo5cdataE - _ZN32_INTERNAL_cb110068_4_k_cu__Z1fff4cuda3std3__419piecewise_constructE)
_ZN32_INTERNAL_cb110068_4_k_cu__Z1fff4cuda3std3__419piecewise_constructE:
	.zero		1
	.type		_ZN32_INTERNAL_cb110068_4_k_cu__Z1fff4cuda3std6ranges3__45__cpo5cdataE,@object
	.size		_ZN32_INTERNAL_cb110068_4_k_cu__Z1fff4cuda3std6ranges3__45__cpo5cdataE,(_ZN32_INTERNAL_cb110068_4_k_cu__Z1fff6thrust24THRUST_300001_SM_1000_NS12placeholders2_1E - _ZN32_INTERNAL_cb110068_4_k_cu__Z1fff4cuda3std6ranges3__45__cpo5cdataE)
_ZN32_INTERNAL_cb110068_4_k_cu__Z1fff4cuda3std6ranges3__45__cpo5cdataE:
	.zero		1
	.type		_ZN32_INTERNAL_cb110068_4_k_cu__Z1fff6thrust24THRUST_300001_SM_1000_NS12placeholders2_1E,@object
	.size		_ZN32_INTERNAL_cb110068_4_k_cu__Z1fff6thrust24THRUST_300001_SM_1000_NS12placeholders2_1E,(_ZN32_INTERNAL_cb110068_4_k_cu__Z1fff4cuda3std3__45__cpo3endE - _ZN32_INTERNAL_cb110068_4_k_cu__Z1fff6thrust24THRUST_300001_SM_1000_NS12placeholders2_1E)
_ZN32_INTERNAL_cb110068_4_k_cu__Z1fff6thrust24THRUST_300001_SM_1000_NS12placeholders2_1E:
	.zero		1
	.type		_ZN32_INTERNAL_cb110068_4_k_cu__Z1fff4cuda3std3__45__cpo3endE,@object
	.size		_ZN32_INTERNAL_cb110068_4_k_cu__Z1fff4cuda3std3__45__cpo3endE,(_ZN32_INTERNAL_cb110068_4_k_cu__Z1fff4cuda3std6ranges3__45__cpo3endE - _ZN32_INTERNAL_cb110068_4_k_cu__Z1fff4cuda3std3__45__cpo3endE)
_ZN32_INTERNAL_cb110068_4_k_cu__Z1fff4cuda3std3__45__cpo3endE:
	.zero		1
	.type		_ZN32_INTERNAL_cb110068_4_k_cu__Z1fff4cuda3std6ranges3__45__cpo3endE,@object
	.size		_ZN32_INTERNAL_cb110068_4_k_cu__Z1fff4cuda3std6ranges3__45__cpo3endE,(_ZN32_INTERNAL_cb110068_4_k_cu__Z1fff6thrust24THRUST_300001_SM_1000_NS12placeholders2_5E - _ZN32_INTERNAL_cb110068_4_k_cu__Z1fff4cuda3std6ranges3__45__cpo3endE)
_ZN32_INTERNAL_cb110068_4_k_cu__Z1fff4cuda3std6ranges3__45__cpo3endE:
	.zero		1
	.type		_ZN32_INTERNAL_cb110068_4_k_cu__Z1fff6thrust24THRUST_300001_SM_1000_NS12placeholders2_5E,@object
	.size		_ZN32_INTERNAL_cb110068_4_k_cu__Z1fff6thrust24THRUST_300001_SM_1000_NS12placeholders2_5E,(_ZN32_INTERNAL_cb110068_4_k_cu__Z1fff4cuda3std3__45__cpo4rendE - _ZN32_INTERNAL_cb110068_4_k_cu__Z1fff6thrust24THRUST_300001_SM_1000_NS12placeholders2_5E)
_ZN32_INTERNAL_cb110068_4_k_cu__Z1fff6thrust24THRUST_300001_SM_1000_NS12placeholders2_5E:
	.zero		1
	.type		_ZN32_INTERNAL_cb110068_4_k_cu__Z1fff4cuda3std3__45__cpo4rendE,@object
	.size		_ZN32_INTERNAL_cb110068_4_k_cu__Z1fff4cuda3std3__45__cpo4rendE,(_ZN32_INTERNAL_cb110068_4_k_cu__Z1fff4cuda3std6ranges3__45__cpo9iter_swapE - _ZN32_INTERNAL_cb110068_4_k_cu__Z1fff4cuda3std3__45__cpo4rendE)
_ZN32_INTERNAL_cb110068_4_k_cu__Z1fff4cuda3std3__45__cpo4rendE:
	.zero		1
	.type		_ZN32_INTERNAL_cb110068_4_k_cu__Z1fff4cuda3std6ranges3__45__cpo9iter_swapE,@object
	.size		_ZN32_INTERNAL_cb110068_4_k_cu__Z1fff4cuda3std6ranges3__45__cpo9iter_swapE,(_ZN32_INTERNAL_cb110068_4_k_cu__Z1fff4cuda3std3__48unexpectE - _ZN32_INTERNAL_cb110068_4_k_cu__Z1fff4cuda3std6ranges3__45__cpo9iter_swapE)
_ZN32_INTERNAL_cb110068_4_k_cu__Z1fff4cuda3std6ranges3__45__cpo9iter_swapE:
	.zero		1
	.type		_ZN32_INTERNAL_cb110068_4_k_cu__Z1fff4cuda3std3__48unexpectE,@object
	.size		_ZN32_INTERNAL_cb110068_4_k_cu__Z1fff4cuda3std3__48unexpectE,(_ZN32_INTERNAL_cb110068_4_k_cu__Z1fff6thrust24THRUST_300001_SM_1000_NS8cuda_cub3parE - _ZN32_INTERNAL_cb110068_4_k_cu__Z1fff4cuda3std3__48unexpectE)
_ZN32_INTERNAL_cb110068_4_k_cu__Z1fff4cuda3std3__48unexpectE:
	.zero		1
	.type		_ZN32_INTERNAL_cb110068_4_k_cu__Z1fff6thrust24THRUST_300001_SM_1000_NS8cuda_cub3parE,@object
	.size		_ZN32_INTERNAL_cb110068_4_k_cu__Z1fff6thrust24THRUST_300001_SM_1000_NS8cuda_cub3parE,(.L_29 - _ZN32_INTERNAL_cb110068_4_k_cu__Z1fff6thrust24THRUST_300001_SM_1000_NS8cuda_cub3parE)
_ZN32_INTERNAL_cb110068_4_k_cu__Z1fff6thrust24THRUST_300001_SM_1000_NS8cuda_cub3parE:
	.zero		1
.L_29:


//--------------------- .nv.shared._ZN3cub18CUB_300001_SM_10006detail11EmptyKernelIvEEvv --------------------------
	.section	.nv.shared._ZN3cub18CUB_300001_SM_10006detail11EmptyKernelIvEEvv,"aw",@nobits
	.sectionflags	@""
	.align	16
	.zero		1024


//--------------------- .nv.shared._ZN6thrust24THRUST_300001_SM_1000_NS8cuda_cub4core6detail13_kernel_agentINS1_8__reduce11ReduceAgentIPN4cuda3std3__45tupleIJflEEESC_SB_lNS1_9__extrema9arg_min_fIflNS9_4lessIfEEEEEEJSC_SC_iSH_EEEvDpT0_ --------------------------
	.section	.nv.shared._ZN6thrust24THRUST_300001_SM_1000_NS8cuda_cub4core6detail13_kernel_agentINS1_8__reduce11ReduceAgentIPN4cuda3std3__45tupleIJflEEESC_SB_lNS1_9__extrema9arg_min_fIflNS9_4lessIfEEEEEEJSC_SC_iSH_EEEvDpT0_,"aw",@nobits
	.sectionflags	@""
	.align	16
	.zero		1024


//--------------------- .nv.shared._ZN6thrust24THRUST_300001_SM_1000_NS8cuda_cub4core6detail13_kernel_agentINS1_8__reduce10DrainAgentIlEEJN3cub18CUB_300001_SM_10009GridQueueIyEElEEEvDpT0_ --------------------------
	.section	.nv.shared._ZN6thrust24THRUST_300001_SM_1000_NS8cuda_cub4core6detail13_kernel_agentINS1_8__reduce10DrainAgentIlEEJN3cub18CUB_300001_SM_10009GridQueueIyEElEEEvDpT0_,"aw",@nobits
	.sectionflags	@""
	.align	16
	.zero		1024


//--------------------- .nv.shared._ZN6thrust24THRUST_300001_SM_1000_NS8cuda_cub4core6detail13_kernel_agentINS1_8__reduce11ReduceAgentINS0_12zip_iteratorIN4cuda3std3__45tupleIJNS0_6detail15normal_iteratorINS0_10device_ptrIfEEEENS0_17counting_iteratorIlNS0_11use_defaultESI_SI_EEEEEEEPNSB_IJflEEESM_lNS1_9__extrema9arg_min_fIflNSA_4lessIfEEEEEEJSL_SN_lN3cub18CUB_300001_SM_100013GridEvenShareIlEENSV_9GridQueueIyEESS_EEEvDpT0_ --------------------------
	.section	.nv.shared._ZN6thrust24THRUST_300001_SM_1000_NS8cuda_cub4core6detail13_kernel_agentINS1_8__reduce11ReduceAgentINS0_12zip_iteratorIN4cuda3std3__45tupleIJNS0_6detail15normal_iteratorINS0_10device_ptrIfEEEENS0_17counting_iteratorIlNS0_11use_defaultESI_SI_EEEEEEEPNSB_IJflEEESM_lNS1_9__extrema9arg_min_fIflNSA_4lessIfEEEEEEJSL_SN_lN3cub18CUB_300001_SM_100013GridEvenShareIlEENSV_9GridQueueIyEESS_EEEvDpT0_,"aw",@nobits
	.sectionflags	@""
	.align	16
	.zero		1024


//--------------------- .nv.shared._ZN6thrust24THRUST_300001_SM_1000_NS8cuda_cub4core6detail13_kernel_agentINS1_8__reduce11ReduceAgentINS0_12zip_iteratorIN4cuda3std3__45tupleIJNS0_6detail15normal_iteratorINS0_10device_ptrIfEEEENS0_17counting_iteratorIlNS0_11use_defaultESI_SI_EEEEEEEPNSB_IJflEEESM_lNS1_9__extrema9arg_min_fIflNSA_4lessIfEEEEEEJSL_SN_lSS_EEEvDpT0_ --------------------------
	.section	.nv.shared._ZN6thrust24THRUST_300001_SM_1000_NS8cuda_cub4core6detail13_kernel_agentINS1_8__reduce11ReduceAgentINS0_12zip_iteratorIN4cuda3std3__45tupleIJNS0_6detail15normal_iteratorINS0_10device_ptrIfEEEENS0_17counting_iteratorIlNS0_11use_defaultESI_SI_EEEEEEEPNSB_IJflEEESM_lNS1_9__extrema9arg_min_fIflNSA_4lessIfEEEEEEJSL_SN_lSS_EEEvDpT0_,"aw",@nobits
	.sectionflags	@""
	.align	16
	.zero		1024


//--------------------- .nv.shared._ZN6thrust24THRUST_300001_SM_1000_NS8cuda_cub4core6detail13_kernel_agentINS1_8__reduce11ReduceAgentIPN4cuda3std3__45tupleIJflEEESC_SB_iNS1_9__extrema9arg_min_fIflNS9_4lessIfEEEEEEJSC_SC_iSH_EEEvDpT0_ --------------------------
	.section	.nv.shared._ZN6thrust24THRUST_300001_SM_1000_NS8cuda_cub4core6detail13_kernel_agentINS1_8__reduce11ReduceAgentIPN4cuda3std3__45tupleIJflEEESC_SB_iNS1_9__extrema9arg_min_fIflNS9_4lessIfEEEEEEJSC_SC_iSH_EEEvDpT0_,"aw",@nobits
	.sectionflags	@""
	.align	16
	.zero		1024


//--------------------- .nv.shared._ZN6thrust24THRUST_300001_SM_1000_NS8cuda_cub4core6detail13_kernel_agentINS1_8__reduce10DrainAgentIiEEJN3cub18CUB_300001_SM_10009GridQueueIjEEiEEEvDpT0_ --------------------------
	.section	.nv.shared._ZN6thrust24THRUST_300001_SM_1000_NS8cuda_cub4core6detail13_kernel_agentINS1_8__reduce10DrainAgentIiEEJN3cub18CUB_300001_SM_10009GridQueueIjEEiEEEvDpT0_,"aw",@nobits
	.sectionflags	@""
	.align	16
	.zero		1024


//--------------------- .nv.shared._ZN6thrust24THRUST_300001_SM_1000_NS8cuda_cub4core6detail13_kernel_agentINS1_8__reduce11ReduceAgentINS0_12zip_iteratorIN4cuda3std3__45tupleIJNS0_6detail15normal_iteratorINS0_10device_ptrIfEEEENS0_17counting_iteratorIlNS0_11use_defaultESI_SI_EEEEEEEPNSB_IJflEEESM_iNS1_9__extrema9arg_min_fIflNSA_4lessIfEEEEEEJSL_SN_iN3cub18CUB_300001_SM_100013GridEvenShareIiEENSV_9GridQueueIjEESS_EEEvDpT0_ --------------------------
	.section	.nv.shared._ZN6thrust24THRUST_300001_SM_1000_NS8cuda_cub4core6detail13_kernel_agentINS1_8__reduce11ReduceAgentINS0_12zip_iteratorIN4cuda3std3__45tupleIJNS0_6detail15normal_iteratorINS0_10device_ptrIfEEEENS0_17counting_iteratorIlNS0_11use_defaultESI_SI_EEEEEEEPNSB_IJflEEESM_iNS1_9__extrema9arg_min_fIflNSA_4lessIfEEEEEEJSL_SN_iN3cub18CUB_300001_SM_100013GridEvenShareIiEENSV_9GridQueueIjEESS_EEEvDpT0_,"aw",@nobits
	.sectionflags	@""
	.align	16
	.zero		1024


//--------------------- .nv.shared._ZN6thrust24THRUST_300001_SM_1000_NS8cuda_cub4core6detail13_kernel_agentINS1_8__reduce11ReduceAgentINS0_12zip_iteratorIN4cuda3std3__45tupleIJNS0_6detail15normal_iteratorINS0_10device_ptrIfEEEENS0_17counting_iteratorIlNS0_11use_defaultESI_SI_EEEEEEEPNSB_IJflEEESM_iNS1_9__extrema9arg_min_fIflNSA_4lessIfEEEEEEJSL_SN_iSS_EEEvDpT0_ --------------------------
	.section	.nv.shared._ZN6thrust24THRUST_300001_SM_1000_NS8cuda_cub4core6detail13_kernel_agentINS1_8__reduce11ReduceAgentINS0_12zip_iteratorIN4cuda3std3__45tupleIJNS0_6detail15normal_iteratorINS0_10device_ptrIfEEEENS0_17counting_iteratorIlNS0_11use_defaultESI_SI_EEEEEEEPNSB_IJflEEESM_iNS1_9__extrema9arg_min_fIflNSA_4lessIfEEEEEEJSL_SN_iSS_EEEvDpT0_,"aw",@nobits
	.sectionflags	@""
	.align	16
	.zero		1024


//--------------------- .nv.shared._Z18parallel_calculateN6thrust24THRUST_300001_SM_1000_NS10device_ptrIfEEiffff --------------------------
	.section	.nv.shared._Z18parallel_calculateN6thrust24THRUST_300001_SM_1000_NS10device_ptrIfEEiffff,"aw",@nobits
	.sectionflags	@""
	.align	16
	.zero		1024


//--------------------- .nv.constant0._ZN3cub18CUB_300001_SM_10006detail8for_each13static_kernelINS2_12policy_hub_t12policy_500_tEmN6thrust24THRUST_300001_SM_1000_NS8cuda_cub20__uninitialized_fill7functorINS7_10device_ptrIfEEfEEEEvT0_T1_ --------------------------
	.section	.nv.constant0._ZN3cub18CUB_300001_SM_10006detail8for_each13static_kernelINS2_12policy_hub_t12policy_500_tEmN6thrust24THRUST_300001_SM_1000_NS8cuda_cub20__uninitialized_fill7functorINS7_10device_ptrIfEEfEEEEvT0_T1_,"a",@progbits
	.sectionflags	@""
	.align	4
.nv.constant0._ZN3cub18CUB_300001_SM_10006detail8for_each13static_kernelINS2_12policy_hub_t12policy_500_tEmN6thrust24THRUST_300001_SM_1000_NS8cuda_cub20__uninitialized_fill7functorINS7_10device_ptrIfEEfEEEEvT0_T1_:
	.zero		920


//--------------------- .nv.constant0._ZN3cub18CUB_300001_SM_10006detail11EmptyKernelIvEEvv --------------------------
	.section	.nv.constant0._ZN3cub18CUB_300001_SM_10006detail11EmptyKernelIvEEvv,"a",@progbits
	.sectionflags	@""
	.align	4
.nv.constant0._ZN3cub18CUB_300001_SM_10006detail11EmptyKernelIvEEvv:
	.zero		896


//--------------------- .nv.constant0._ZN6thrust24THRUST_300001_SM_1000_NS8cuda_cub4core6detail13_kernel_agentINS1_8__reduce11ReduceAgentIPN4cuda3std3__45tupleIJflEEESC_SB_lNS1_9__extrema9arg_min_fIflNS9_4lessIfEEEEEEJSC_SC_iSH_EEEvDpT0_ --------------------------
	.section	.nv.constant0._ZN6thrust24THRUST_300001_SM_1000_NS8cuda_cub4core6detail13_kernel_agentINS1_8__reduce11ReduceAgentIPN4cuda3std3__45tupleIJflEEESC_SB_lNS1_9__extrema9arg_min_fIflNS9_4lessIfEEEEEEJSC_SC_iSH_EEEvDpT0_,"a",@progbits
	.sectionflags	@""
	.align	4
.nv.constant0._ZN6thrust24THRUST_300001_SM_1000_NS8cuda_cub4core6detail13_kernel_agentINS1_8__reduce11ReduceAgentIPN4cuda3std3__45tupleIJflEEESC_SB_lNS1_9__extrema9arg_min_fIflNS9_4lessIfEEEEEEJSC_SC_iSH_EEEvDpT0_:
	.zero		917


//--------------------- .nv.constant0._ZN6thrust24THRUST_300001_SM_1000_NS8cuda_cub4core6detail13_kernel_agentINS1_8__reduce10DrainAgentIlEEJN3cub18CUB_300001_SM_10009GridQueueIyEElEEEvDpT0_ --------------------------
	.section	.nv.constant0._ZN6thrust24THRUST_300001_SM_1000_NS8cuda_cub4core6detail13_kernel_agentINS1_8__reduce10DrainAgentIlEEJN3cub18CUB_300001_SM_10009GridQueueIyEElEEEvDpT0_,"a",@progbits
	.sectionflags	@""
	.align	4
.nv.constant0._ZN6thrust24THRUST_300001_SM_1000_NS8cuda_cub4core6detail13_kernel_agentINS1_8__reduce10DrainAgentIlEEJN3cub18CUB_300001_SM_10009GridQueueIyEElEEEvDpT0_:
	.zero		912


//--------------------- .nv.constant0._ZN6thrust24THRUST_300001_SM_1000_NS8cuda_cub4core6detail13_kernel_agentINS1_8__reduce11ReduceAgentINS0_12zip_iteratorIN4cuda3std3__45tupleIJNS0_6detail15normal_iteratorINS0_10device_ptrIfEEEENS0_17counting_iteratorIlNS0_11use_defaultESI_SI_EEEEEEEPNSB_IJflEEESM_lNS1_9__extrema9arg_min_fIflNSA_4lessIfEEEEEEJSL_SN_lN3cub18CUB_300001_SM_100013GridEvenShareIlEENSV_9GridQueueIyEESS_EEEvDpT0_ --------------------------
	.section	.nv.constant0._ZN6thrust24THRUST_300001_SM_1000_NS8cuda_cub4core6detail13_kernel_agentINS1_8__reduce11ReduceAgentINS0_12zip_iteratorIN4cuda3std3__45tupleIJNS0_6detail15normal_iteratorINS0_10device_ptrIfEEEENS0_17counting_iteratorIlNS0_11use_defaultESI_SI_EEEEEEEPNSB_IJflEEESM_lNS1_9__extrema9arg_min_fIflNSA_4lessIfEEEEEEJSL_SN_lN3cub18CUB_300001_SM_100013GridEvenShareIlEENSV_9GridQueueIyEESS_EEEvDpT0_,"a",@progbits
	.sectionflags	@""
	.align	4
.nv.constant0._ZN6thrust24THRUST_300001_SM_1000_NS8cuda_cub4core6detail13_kernel_agentINS1_8__reduce11ReduceAgentINS0_12zip_iteratorIN4cuda3std3__45tupleIJNS0_6detail15normal_iteratorINS0_10device_ptrIfEEEENS0_17counting_iteratorIlNS0_11use_defaultESI_SI_EEEEEEEPNSB_IJflEEESM_lNS1_9__extrema9arg_min_fIflNSA_4lessIfEEEEEEJSL_SN_lN3cub18CUB_300001_SM_100013GridEvenShareIlEENSV_9GridQueueIyEESS_EEEvDpT0_:
	.zero		1009


//--------------------- .nv.constant0._ZN6thrust24THRUST_300001_SM_1000_NS8cuda_cub4core6detail13_kernel_agentINS1_8__reduce11ReduceAgentINS0_12zip_iteratorIN4cuda3std3__45tupleIJNS0_6detail15normal_iteratorINS0_10device_ptrIfEEEENS0_17counting_iteratorIlNS0_11use_defaultESI_SI_EEEEEEEPNSB_IJflEEESM_lNS1_9__extrema9arg_min_fIflNSA_4lessIfEEEEEEJSL_SN_lSS_EEEvDpT0_ --------------------------
	.section	.nv.constant0._ZN6thrust24THRUST_300001_SM_1000_NS8cuda_cub4core6detail13_kernel_agentINS1_8__reduce11ReduceAgentINS0_12zip_iteratorIN4cuda3std3__45tupleIJNS0_6detail15normal_iteratorINS0_10device_ptrIfEEEENS0_17counting_iteratorIlNS0_11use_defaultESI_SI_EEEEEEEPNSB_IJflEEESM_lNS1_9__extrema9arg_min_fIflNSA_4lessIfEEEEEEJSL_SN_lSS_EEEvDpT0_,"a",@progbits
	.sectionflags	@""
	.align	4
.nv.constant0._ZN6thrust24THRUST_300001_SM_1000_NS8cuda_cub4core6detail13_kernel_agentINS1_8__reduce11ReduceAgentINS0_12zip_iteratorIN4cuda3std3__45tupleIJNS0_6detail15normal_iteratorINS0_10device_ptrIfEEEENS0_17counting_iteratorIlNS0_11use_defaultESI_SI_EEEEEEEPNSB_IJflEEESM_lNS1_9__extrema9arg_min_fIflNSA_4lessIfEEEEEEJSL_SN_lSS_EEEvDpT0_:
	.zero		929


//--------------------- .nv.constant0._ZN6thrust24THRUST_300001_SM_1000_NS8cuda_cub4core6detail13_kernel_agentINS1_8__reduce11ReduceAgentIPN4cuda3std3__45tupleIJflEEESC_SB_iNS1_9__extrema9arg_min_fIflNS9_4lessIfEEEEEEJSC_SC_iSH_EEEvDpT0_ --------------------------
	.section	.nv.constant0._ZN6thrust24THRUST_300001_SM_1000_NS8cuda_cub4core6detail13_kernel_agentINS1_8__reduce11ReduceAgentIPN4cuda3std3__45tupleIJflEEESC_SB_iNS1_9__extrema9arg_min_fIflNS9_4lessIfEEEEEEJSC_SC_iSH_EEEvDpT0_,"a",@progbits
	.sectionflags	@""
	.align	4
.nv.constant0._ZN6thrust24THRUST_300001_SM_1000_NS8cuda_cub4core6detail13_kernel_agentINS1_8__reduce11ReduceAgentIPN4cuda3std3__45tupleIJflEEESC_SB_iNS1_9__extrema9arg_min_fIflNS9_4lessIfEEEEEEJSC_SC_iSH_EEEvDpT0_:
	.zero		917


//--------------------- .nv.constant0._ZN6thrust24THRUST_300001_SM_1000_NS8cuda_cub4core6detail13_kernel_agentINS1_8__reduce10DrainAgentIiEEJN3cub18CUB_300001_SM_10009GridQueueIjEEiEEEvDpT0_ --------------------------
	.section	.nv.constant0._ZN6thrust24THRUST_300001_SM_1000_NS8cuda_cub4core6detail13_kernel_agentINS1_8__reduce10DrainAgentIiEEJN3cub18CUB_300001_SM_10009GridQueueIjEEiEEEvDpT0_,"a",@progbits
	.sectionflags	@""
	.align	4
.nv.constant0._ZN6thrust24THRUST_300001_SM_1000_NS8cuda_cub4core6detail13_kernel_agentINS1_8__reduce10DrainAgentIiEEJN3cub18CUB_300001_SM_10009GridQueueIjEEiEEEvDpT0_:
	.zero		908


//--------------------- .nv.constant0._ZN6thrust24THRUST_300001_SM_1000_NS8cuda_cub4core6detail13_kernel_agentINS1_8__reduce11ReduceAgentINS0_12zip_iteratorIN4cuda3std3__45tupleIJNS0_6detail15normal_iteratorINS0_10device_ptrIfEEEENS0_17counting_iteratorIlNS0_11use_defaultESI_SI_EEEEEEEPNSB_IJflEEESM_iNS1_9__extrema9arg_min_fIflNSA_4lessIfEEEEEEJSL_SN_iN3cub18CUB_300001_SM_100013GridEvenShareIiEENSV_9GridQueueIjEESS_EEEvDpT0_ --------------------------
	.section	.nv.constant0._ZN6thrust24THRUST_300001_SM_1000_NS8cuda_cub4core6detail13_kernel_agentINS1_8__reduce11ReduceAgentINS0_12zip_iteratorIN4cuda3std3__45tupleIJNS0_6detail15normal_iteratorINS0_10device_ptrIfEEEENS0_17counting_iteratorIlNS0_11use_defaultESI_SI_EEEEEEEPNSB_IJflEEESM_iNS1_9__extrema9arg_min_fIflNSA_4lessIfEEEEEEJSL_SN_iN3cub18CUB_300001_SM_100013GridEvenShareIiEENSV_9GridQueueIjEESS_EEEvDpT0_,"a",@progbits
	.sectionflags	@""
	.align	4
.nv.constant0._ZN6thrust24THRUST_300001_SM_1000_NS8cuda_cub4core6detail13_kernel_agentINS1_8__reduce11ReduceAgentINS0_12zip_iteratorIN4cuda3std3__45tupleIJNS0_6detail15normal_iteratorINS0_10device_ptrIfEEEENS0_17counting_iteratorIlNS0_11use_defaultESI_SI_EEEEEEEPNSB_IJflEEESM_iNS1_9__extrema9arg_min_fIflNSA_4lessIfEEEEEEJSL_SN_iN3cub18CUB_300001_SM_100013GridEvenShareIiEENSV_9GridQueueIjEESS_EEEvDpT0_:
	.zero		977


//--------------------- .nv.constant0._ZN6thrust24THRUST_300001_SM_1000_NS8cuda_cub4core6detail13_kernel_agentINS1_8__reduce11ReduceAgentINS0_12zip_iteratorIN4cuda3std3__45tupleIJNS0_6detail15normal_iteratorINS0_10device_ptrIfEEEENS0_17counting_iteratorIlNS0_11use_defaultESI_SI_EEEEEEEPNSB_IJflEEESM_iNS1_9__extrema9arg_min_fIflNSA_4lessIfEEEEEEJSL_SN_iSS_EEEvDpT0_ --------------------------
	.section	.nv.constant0._ZN6thrust24THRUST_300001_SM_1000_NS8cuda_cub4core6detail13_kernel_agentINS1_8__reduce11ReduceAgentINS0_12zip_iteratorIN4cuda3std3__45tupleIJNS0_6detail15normal_iteratorINS0_10device_ptrIfEEEENS0_17counting_iteratorIlNS0_11use_defaultESI_SI_EEEEEEEPNSB_IJflEEESM_iNS1_9__extrema9arg_min_fIflNSA_4lessIfEEEEEEJSL_SN_iSS_EEEvDpT0_,"a",@progbits
	.sectionflags	@""
	.align	4
.nv.constant0._ZN6thrust24THRUST_300001_SM_1000_NS8cuda_cub4core6detail13_kernel_agentINS1_8__reduce11ReduceAgentINS0_12zip_iteratorIN4cuda3std3__45tupleIJNS0_6detail15normal_iteratorINS0_10device_ptrIfEEEENS0_17counting_iteratorIlNS0_11use_defaultESI_SI_EEEEEEEPNSB_IJflEEESM_iNS1_9__extrema9arg_min_fIflNSA_4lessIfEEEEEEJSL_SN_iSS_EEEvDpT0_:
	.zero		925


//--------------------- .nv.constant0._Z18parallel_calculateN6thrust24THRUST_300001_SM_1000_NS10device_ptrIfEEiffff --------------------------
	.section	.nv.constant0._Z18parallel_calculateN6thrust24THRUST_300001_SM_1000_NS10device_ptrIfEEiffff,"a",@progbits
	.sectionflags	@""
	.align	4
.nv.constant0._Z18parallel_calculateN6thrust24THRUST_300001_SM_1000_NS10device_ptrIfEEiffff:
	.zero		924


//--------------------- SYMBOLS --------------------------

	.type		.nv.reservedSmem.offset0,@object
	.size		.nv.reservedSmem.offset0,0x4
	.type		.nv.reservedSmem.cap,@object
	.size		.nv.reservedSmem.cap,0x4
